def matmul_kernel(
    a_ptr,
    b_ptr,
    c_ptr,
    M,
    N,
    K,
    stride_am,
    stride_ak,
    stride_bk,
    stride_bn,
    stride_cm,
    stride_cn,
    BLOCK_M: tl.constexpr,
    BLOCK_N: tl.constexpr,
    BLOCK_K: tl.constexpr,
    GROUP_M: tl.constexpr,
):
    pid = tl.program_id(axis=0)
    num_pid_m = tl.cdiv(M, BLOCK_M)
    num_pid_n = tl.cdiv(N, BLOCK_N)
    num_pid_in_group = GROUP_M * num_pid_n
    group_id = pid // num_pid_in_group
    first_pid_m = group_id * GROUP_M
    group_size_m = min(num_pid_m - first_pid_m, GROUP_M)
    pid_m = first_pid_m + ((pid % num_pid_in_group) % group_size_m)
    pid_n = (pid % num_pid_in_group) // group_size_m

    offs_am = (pid_m * BLOCK_M + tl.arange(0, BLOCK_M)) % M
    offs_bn = (pid_n * BLOCK_N + tl.arange(0, BLOCK_N)) % N
    offs_k = tl.arange(0, BLOCK_K)
    a_ptrs = a_ptr + offs_am[:, None] * stride_am + offs_k[None, :] * stride_ak
    b_ptrs = b_ptr + offs_k[:, None] * stride_bk + offs_bn[None, :] * stride_bn

    acc = tl.zeros((BLOCK_M, BLOCK_N), dtype=tl.float32)
    for kk in range(0, tl.cdiv(K, BLOCK_K)):
        a = tl.load(a_ptrs, mask=offs_k[None, :] < K - kk * BLOCK_K, other=0.0)
        b = tl.load(b_ptrs, mask=offs_k[:, None] < K - kk * BLOCK_K, other=0.0)
        acc = tl.dot(a, b, acc)
        a_ptrs += BLOCK_K * stride_ak
        b_ptrs += BLOCK_K * stride_bk

    c = acc.to(c_ptr.dtype.element_ty)
    offs_cm = pid_m * BLOCK_M + tl.arange(0, BLOCK_M)
    offs_cn = pid_n * BLOCK_N + tl.arange(0, BLOCK_N)
    c_ptrs = c_ptr + offs_cm[:, None] * stride_cm + offs_cn[None, :] * stride_cn
    mask = (offs_cm[:, None] < M) & (offs_cn[None, :] < N)
    tl.store(c_ptrs, c, mask=mask)

# config = {"BLOCK_K": 32, "BLOCK_M": 512, "BLOCK_N": 64, "GROUP_M": 8, "arch": "sm_90", "dtype": "fp8e4m3", "num_ctas": 1, "num_stages": 3, "num_warps": 2}
# arch = sm_90


// ===== COMPILED SASS (sm_90a) =====

	.target	sm_90a

	.elftype	@"ET_EXEC"


//--------------------- .note.nv.tkinfo           --------------------------
	.section	.note.nv.tkinfo,"",@"SHT_NOTE"
	.sectionflags	@"SHF_NOTE_NV_TKINFO"
	.tkinfo
        /*0018*/ 	.word	0x00000002
        /*0030*/ 	.string	""
        /*0030*/ 	.string	"ptxas"
        /*0030*/ 	.string	"Cuda compilation tools, release 13.0, V13.0.88"
        /*0030*/ 	.string	"Build cuda_13.0.r13.0/compiler.36424714_0"
        /*0030*/ 	.string	"-v  -suppress-debug-info  -lineinfo  -arch sm_90a "



//--------------------- .note.nv.cuinfo           --------------------------
	.section	.note.nv.cuinfo,"",@"SHT_NOTE"
	.sectionflags	@"SHF_NOTE_NV_CUINFO"
        /*0018*/ 	.short	0x0002
        /*001a*/ 	.short	0x005a
        /*001c*/ 	.short	0x0082
	.zero		2


//--------------------- .nv.info                  --------------------------
	.section	.nv.info,"",@"SHT_CUDA_INFO"
	.align	4


	//----- nvinfo : EIATTR_REGCOUNT
	.align		4
        /*0000*/ 	.byte	0x04, 0x2f
        /*0002*/ 	.short	(.L_1 - .L_0)
	.align		4
.L_0:
        /*0004*/ 	.word	index@(matmul_kernel)
        /*0008*/ 	.word	0x00000020


	//----- nvinfo : EIATTR_FRAME_SIZE
	.align		4
.L_1:
        /*000c*/ 	.byte	0x04, 0x11
        /*000e*/ 	.short	(.L_3 - .L_2)
	.align		4
.L_2:
        /*0010*/ 	.word	index@(matmul_kernel)
        /*0014*/ 	.word	0x00002708


	//----- nvinfo : EIATTR_MIN_STACK_SIZE
	.align		4
.L_3:
        /*0018*/ 	.byte	0x04, 0x12
        /*001a*/ 	.short	(.L_5 - .L_4)
	.align		4
.L_4:
        /*001c*/ 	.word	index@(matmul_kernel)
        /*0020*/ 	.word	0x00002708
.L_5:


//--------------------- .nv.compat                --------------------------
	.section	.nv.compat,"",@"SHT_CUDA_COMPAT_INFO"
	.align	4
        /*0000*/ 	.byte	0x02, 0x09, 0x01, 0x00, 0x02, 0x02, 0x02, 0x00, 0x02, 0x05, 0x05, 0x00, 0x03, 0x07, 0x01, 0x01
        /*0010*/ 	.byte	0x02, 0x03, 0x00, 0x00, 0x02, 0x06, 0x01, 0x00, 0x04, 0x0b, 0x08, 0x00, 0x00, 0x00, 0x00, 0x00
        /*0020*/ 	.byte	0x00, 0x00, 0x00, 0x00


//--------------------- .nv.info.matmul_kernel    --------------------------
	.section	.nv.info.matmul_kernel,"",@"SHT_CUDA_INFO"
	.sectionflags	@""
	.align	4


	//----- nvinfo : EIATTR_CUDA_API_VERSION
	.align		4
        /*0000*/ 	.byte	0x04, 0x37
        /*0002*/ 	.short	(.L_7 - .L_6)
.L_6:
        /*0004*/ 	.word	0x00000082


	//----- nvinfo : EIATTR_KPARAM_INFO
	.align		4
.L_7:
        /*0008*/ 	.byte	0x04, 0x17
        /*000a*/ 	.short	(.L_9 - .L_8)
.L_8:
        /*000c*/ 	.word	0x00000000
        /*0010*/ 	.short	0x000d
        /*0012*/ 	.short	0x0048
        /*0014*/ 	.byte	0x00, 0xf4, 0x21, 0x00


	//----- nvinfo : EIATTR_KPARAM_INFO
	.align		4
.L_9:
        /*0018*/ 	.byte	0x04, 0x17
        /*001a*/ 	.short	(.L_11 - .L_10)
.L_10:
        /*001c*/ 	.word	0x00000000
        /*0020*/ 	.short	0x000c
        /*0022*/ 	.short	0x0040
        /*0024*/ 	.byte	0x00, 0xf4, 0x21, 0x00


	//----- nvinfo : EIATTR_KPARAM_INFO
	.align		4
.L_11:
        /*0028*/ 	.byte	0x04, 0x17
        /*002a*/ 	.short	(.L_13 - .L_12)
.L_12:
        /*002c*/ 	.word	0x00000000
        /*0030*/ 	.short	0x000b
        /*0032*/ 	.short	0x0038
        /*0034*/ 	.byte	0x00, 0xf0, 0x11, 0x00


	//----- nvinfo : EIATTR_KPARAM_INFO
	.align		4
.L_13:
        /*0038*/ 	.byte	0x04, 0x17
        /*003a*/ 	.short	(.L_15 - .L_14)
.L_14:
        /*003c*/ 	.word	0x00000000
        /*0040*/ 	.short	0x000a
        /*0042*/ 	.short	0x0034
        /*0044*/ 	.byte	0x00, 0xf0, 0x11, 0x00


	//----- nvinfo : EIATTR_KPARAM_INFO
	.align		4
.L_15:
        /*0048*/ 	.byte	0x04, 0x17
        /*004a*/ 	.short	(.L_17 - .L_16)
.L_16:
        /*004c*/ 	.word	0x00000000
        /*0050*/ 	.short	0x0009
        /*0052*/ 	.short	0x0030
        /*0054*/ 	.byte	0x00, 0xf0, 0x11, 0x00


	//----- nvinfo : EIATTR_KPARAM_INFO
	.align		4
.L_17:
        /*0058*/ 	.byte	0x04, 0x17
        /*005a*/ 	.short	(.L_19 - .L_18)
.L_18:
        /*005c*/ 	.word	0x00000000
        /*0060*/ 	.short	0x0008
        /*0062*/ 	.short	0x002c
        /*0064*/ 	.byte	0x00, 0xf0, 0x11, 0x00


	//----- nvinfo : EIATTR_KPARAM_INFO
	.align		4
.L_19:
        /*0068*/ 	.byte	0x04, 0x17
        /*006a*/ 	.short	(.L_21 - .L_20)
.L_20:
        /*006c*/ 	.word	0x00000000
        /*0070*/ 	.short	0x0007
        /*0072*/ 	.short	0x0028
        /*0074*/ 	.byte	0x00, 0xf0, 0x11, 0x00


	//----- nvinfo : EIATTR_KPARAM_INFO
	.align		4
.L_21:
        /*0078*/ 	.byte	0x04, 0x17
        /*007a*/ 	.short	(.L_23 - .L_22)
.L_22:
        /*007c*/ 	.word	0x00000000
        /*0080*/ 	.short	0x0006
        /*0082*/ 	.short	0x0024
        /*0084*/ 	.byte	0x00, 0xf0, 0x11, 0x00


	//----- nvinfo : EIATTR_KPARAM_INFO
	.align		4
.L_23:
        /*0088*/ 	.byte	0x04, 0x17
        /*008a*/ 	.short	(.L_25 - .L_24)
.L_24:
        /*008c*/ 	.word	0x00000000
        /*0090*/ 	.short	0x0005
        /*0092*/ 	.short	0x0020
        /*0094*/ 	.byte	0x00, 0xf0, 0x11, 0x00


	//----- nvinfo : EIATTR_KPARAM_INFO
	.align		4
.L_25:
        /*0098*/ 	.byte	0x04, 0x17
        /*009a*/ 	.short	(.L_27 - .L_26)
.L_26:
        /*009c*/ 	.word	0x00000000
        /*00a0*/ 	.short	0x0004
        /*00a2*/ 	.short	0x001c
        /*00a4*/ 	.byte	0x00, 0xf0, 0x11, 0x00


	//----- nvinfo : EIATTR_KPARAM_INFO
	.align		4
.L_27:
        /*00a8*/ 	.byte	0x04, 0x17
        /*00aa*/ 	.short	(.L_29 - .L_28)
.L_28:
        /*00ac*/ 	.word	0x00000000
        /*00b0*/ 	.short	0x0003
        /*00b2*/ 	.short	0x0018
        /*00b4*/ 	.byte	0x00, 0xf0, 0x11, 0x00


	//----- nvinfo : EIATTR_KPARAM_INFO
	.align		4
.L_29:
        /*00b8*/ 	.byte	0x04, 0x17
        /*00ba*/ 	.short	(.L_31 - .L_30)
.L_30:
        /*00bc*/ 	.word	0x00000000
        /*00c0*/ 	.short	0x0002
        /*00c2*/ 	.short	0x0010
        /*00c4*/ 	.byte	0x00, 0xf4, 0x21, 0x00


	//----- nvinfo : EIATTR_KPARAM_INFO
	.align		4
.L_31:
        /*00c8*/ 	.byte	0x04, 0x17
        /*00ca*/ 	.short	(.L_33 - .L_32)
.L_32:
        /*00cc*/ 	.word	0x00000000
        /*00d0*/ 	.short	0x0001
        /*00d2*/ 	.short	0x0008
        /*00d4*/ 	.byte	0x00, 0xf4, 0x21, 0x00


	//----- nvinfo : EIATTR_KPARAM_INFO
	.align		4
.L_33:
        /*00d8*/ 	.byte	0x04, 0x17
        /*00da*/ 	.short	(.L_35 - .L_34)
.L_34:
        /*00dc*/ 	.word	0x00000000
        /*00e0*/ 	.short	0x0000
        /*00e2*/ 	.short	0x0000
        /*00e4*/ 	.byte	0x00, 0xf4, 0x21, 0x00


	//----- nvinfo : EIATTR_SPARSE_MMA_MASK
	.align		4
.L_35:
        /*00e8*/ 	.byte	0x03, 0x50
        /*00ea*/ 	.short	0x0000


	//----- nvinfo : EIATTR_MAXREG_COUNT
	.align		4
        /*00ec*/ 	.byte	0x03, 0x1b
        /*00ee*/ 	.short	0x00ff


	//----- nvinfo : EIATTR_NUM_BARRIERS
	.align		4
        /*00f0*/ 	.byte	0x02, 0x4c
        /*00f2*/ 	.byte	0x01
	.zero		1


	//----- nvinfo : EIATTR_ANNOTATIONS
	.align		4
        /*00f4*/ 	.byte	0x04, 0x55
        /*00f6*/ 	.short	(.L_37 - .L_36)


	//   ....[0]....
.L_36:
        /*00f8*/ 	.word	0x00000001
        /*00fc*/ 	.byte	0x40, 0x05, 0x00, 0x00, 0x01, 0x00, 0x00, 0x00, 0x70, 0x05, 0x00, 0x00, 0x01, 0x00, 0x00, 0x00
        /* <DEDUP_REMOVED lines=1386> */
        /*57ac*/ 	.byte	0x20, 0x43, 0x01, 0x00, 0x01, 0x00, 0x00, 0x00, 0x30, 0x43, 0x01, 0x00


	//----- nvinfo : EIATTR_MERCURY_ISA_VERSION
	.align		4
.L_37:
        /*57b8*/ 	.byte	0x03, 0x5f
        /*57ba*/ 	.short	0x0101


	//----- nvinfo : EIATTR_EXIT_INSTR_OFFSETS
	.align		4
        /*57bc*/ 	.byte	0x04, 0x1c
        /*57be*/ 	.short	(.L_39 - .L_38)


	//   ....[0]....
.L_38:
        /*57c0*/ 	.word	0x00050eb0


	//   ....[1]....
        /*57c4*/ 	.word	0x00050ed0


	//----- nvinfo : EIATTR_REQNTID
	.align		4
.L_39:
        /*57c8*/ 	.byte	0x04, 0x10
        /*57ca*/ 	.short	(.L_41 - .L_40)
.L_40:
        /*57cc*/ 	.word	0x00000040
        /*57d0*/ 	.word	0x00000001
        /*57d4*/ 	.word	0x00000001


	//----- nvinfo : EIATTR_CBANK_PARAM_SIZE
	.align		4
.L_41:
        /*57d8*/ 	.byte	0x03, 0x19
        /*57da*/ 	.short	0x0050


	//----- nvinfo : EIATTR_PARAM_CBANK
	.align		4
        /*57dc*/ 	.byte	0x04, 0x0a
        /*57de*/ 	.short	(.L_43 - .L_42)
	.align		4
.L_42:
        /*57e0*/ 	.word	index@(.nv.constant0.matmul_kernel)
        /*57e4*/ 	.short	0x0210
        /*57e6*/ 	.short	0x0050


	//----- nvinfo : EIATTR_SW_WAR
	.align		4
.L_43:
        /*57e8*/ 	.byte	0x04, 0x36
        /*57ea*/ 	.short	(.L_45 - .L_44)
.L_44:
        /*57ec*/ 	.word	0x00000008
.L_45:


//--------------------- .nv.callgraph             --------------------------
	.section	.nv.callgraph,"",@"SHT_CUDA_CALLGRAPH"
	.align	4
	.sectionentsize	8
	.align		4
        /*0000*/ 	.word	0x00000000
	.align		4
        /*0004*/ 	.word	0xffffffff
	.align		4
        /*0008*/ 	.word	0x00000000
	.align		4
        /*000c*/ 	.word	0xfffffffe
	.align		4
        /*0010*/ 	.word	0x00000000
	.align		4
        /*0014*/ 	.word	0xfffffffd
	.align		4
        /*0018*/ 	.word	0x00000000
	.align		4
        /*001c*/ 	.word	0xfffffffc


//--------------------- .text.matmul_kernel       --------------------------
	.section	.text.matmul_kernel,"ax",@progbits
	.align	128
        .global         matmul_kernel
        .type           matmul_kernel,@function
        .size           matmul_kernel,(.L_x_4 - matmul_kernel)
        .other          matmul_kernel,@"STO_CUDA_ENTRY STV_DEFAULT"
matmul_kernel:
.text.matmul_kernel:
[----:B------:R-:W0:Y:S08]  /*0000*/  LDC R1, c[0x0][0x28] ;  /* 0x00000a00ff017b82 */ /* 0x000e300000000800 */
[----:B------:R-:W1:Y:S01]  /*0010*/  LDC.64 R4, c[0x0][0x228] ;  /* 0x00008a00ff047b82 */ /* 0x000e620000000a00 */
[----:B------:R-:W2:Y:S01]  /*0020*/  S2R R14, SR_TID.X ;  /* 0x00000000000e7919 */ /* 0x000ea20000002100 */
[----:B0-----:R-:W-:Y:S01]  /*0030*/  VIADD R1, R1, 0xffffd8f8 ;  /* 0xffffd8f801017836 */ /* 0x001fe20000000000 */
[----:B------:R-:W-:Y:S01]  /*0040*/  UMOV UR4, 0x400 ;  /* 0x0000040000047882 */ /* 0x000fe20000000000 */
[----:B------:R-:W-:-:S04]  /*0050*/  ULDC.64 UR20, c[0x0][0x208] ;  /* 0x0000820000147ab9 */ /* 0x000fc80000000a00 */
[----:B------:R-:W0:Y:S01]  /*0060*/  S2UR UR5, SR_CgaCtaId ;  /* 0x00000000000579c3 */ /* 0x000e220000008800 */
[----:B-1----:R-:W-:-:S05]  /*0070*/  VIADD R0, R5, 0x3f ;  /* 0x0000003f05007836 */ /* 0x002fca0000000000 */
[----:B------:R-:W-:Y:S01]  /*0080*/  SHF.R.S32.HI R3, RZ, 0x1f, R0 ;  /* 0x0000001fff037819 */ /* 0x000fe20000011400 */
[----:B0-----:R-:W-:-:S03]  /*0090*/  ULEA UR4, UR5, UR4, 0x18 ;  /* 0x0000000405047291 */ /* 0x001fc6000f8ec03f */
[----:B------:R-:W-:Y:S02]  /*00a0*/  LEA.HI R3, R3, R0, RZ, 0x6 ;  /* 0x0000000003037211 */ /* 0x000fe400078f30ff */
[C---:B--2---:R-:W-:Y:S02]  /*00b0*/  LOP3.LUT R16, R14.reuse, 0x3f, RZ, 0xc0, !PT ;  /* 0x0000003f0e107812 */ /* 0x044fe400078ec0ff */
[----:B------:R-:W-:Y:S02]  /*00c0*/  SHF.R.S32.HI R0, RZ, 0x6, R3 ;  /* 0x00000006ff007819 */ /* 0x000fe40000011403 */
[----:B------:R-:W0:Y:S01]  /*00d0*/  S2R R3, SR_CTAID.X ;  /* 0x0000000000037919 */ /* 0x000e220000002500 */
[----:B------:R-:W-:Y:S02]  /*00e0*/  LOP3.LUT R18, R14, 0x20, RZ, 0xc0, !PT ;  /* 0x000000200e127812 */ /* 0x000fe400078ec0ff */
[----:B------:R-:W-:-:S05]  /*00f0*/  IMAD.SHL.U32 R0, R0, 0x8, RZ ;  /* 0x0000000800007824 */ /* 0x000fca00078e00ff */
[-C--:B------:R-:W-:Y:S02]  /*0100*/  IABS R9, R0.reuse ;  /* 0x0000000000097213 */ /* 0x080fe40000000000 */
[----:B------:R-:W-:Y:S02]  /*0110*/  IABS R12, R0 ;  /* 0x00000000000c7213 */ /* 0x000fe40000000000 */
[----:B------:R-:W1:Y:S08]  /*0120*/  I2F.RP R2, R9 ;  /* 0x0000000900027306 */ /* 0x000e700000209400 */
[----:B-1----:R-:W1:Y:S01]  /*0130*/  MUFU.RCP R2, R2 ;  /* 0x0000000200027308 */ /* 0x002e620000001000 */
[----:B0-----:R-:W-:Y:S01]  /*0140*/  IABS R10, R3 ;  /* 0x00000003000a7213 */ /* 0x001fe20000000000 */
[----:B-1----:R-:W-:-:S02]  /*0150*/  VIADD R6, R2, 0xffffffe ;  /* 0x0ffffffe02067836 */ /* 0x002fc40000000000 */
[----:B------:R-:W-:-:S04]  /*0160*/  IMAD.MOV R2, RZ, RZ, -R12 ;  /* 0x000000ffff027224 */ /* 0x000fc800078e0a0c */
[----:B------:R0:W1:Y:S02]  /*0170*/  F2I.FTZ.U32.TRUNC.NTZ R7, R6 ;  /* 0x0000000600077305 */ /* 0x000064000021f000 */
[----:B0-----:R-:W-:Y:S02]  /*0180*/  IMAD.MOV.U32 R6, RZ, RZ, RZ ;  /* 0x000000ffff067224 */ /* 0x001fe400078e00ff */
[----:B-1----:R-:W-:-:S04]  /*0190*/  IMAD.MOV R8, RZ, RZ, -R7 ;  /* 0x000000ffff087224 */ /* 0x002fc800078e0a07 */
[----:B------:R-:W-:Y:S02]  /*01a0*/  IMAD R11, R8, R9, RZ ;  /* 0x00000009080b7224 */ /* 0x000fe400078e02ff */
[----:B------:R-:W-:Y:S02]  /*01b0*/  IMAD.MOV.U32 R8, RZ, RZ, R10 ;  /* 0x000000ffff087224 */ /* 0x000fe400078e000a */
[----:B------:R-:W-:-:S06]  /*01c0*/  IMAD.HI.U32 R7, R7, R11, R6 ;  /* 0x0000000b07077227 */ /* 0x000fcc00078e0006 */
[----:B------:R-:W-:-:S04]  /*01d0*/  IMAD.HI.U32 R7, R7, R8, RZ ;  /* 0x0000000807077227 */ /* 0x000fc800078e00ff */
[----:B------:R-:W-:-:S05]  /*01e0*/  IMAD R2, R7, R2, R8 ;  /* 0x0000000207027224 */ /* 0x000fca00078e0208 */
[----:B------:R-:W-:-:S13]  /*01f0*/  ISETP.GT.U32.AND P1, PT, R9, R2, PT ;  /* 0x000000020900720c */ /* 0x000fda0003f24070 */
[----:B------:R-:W-:Y:S02]  /*0200*/  @!P1 IMAD.IADD R2, R2, 0x1, -R9 ;  /* 0x0000000102029824 */ /* 0x000fe400078e0a09 */
[----:B------:R-:W-:Y:S01]  /*0210*/  @!P1 VIADD R7, R7, 0x1 ;  /* 0x0000000107079836 */ /* 0x000fe20000000000 */
[----:B------:R-:W-:Y:S02]  /*0220*/  ISETP.NE.AND P1, PT, R0, RZ, PT ;  /* 0x000000ff0000720c */ /* 0x000fe40003f25270 */
[----:B------:R-:W-:Y:S02]  /*0230*/  ISETP.GE.U32.AND P0, PT, R2, R9, PT ;  /* 0x000000090200720c */ /* 0x000fe40003f06070 */
[----:B------:R-:W-:-:S04]  /*0240*/  LOP3.LUT R2, R3, R0, RZ, 0x3c, !PT ;  /* 0x0000000003027212 */ /* 0x000fc800078e3cff */
[----:B------:R-:W-:Y:S01]  /*0250*/  ISETP.GE.AND P2, PT, R2, RZ, PT ;  /* 0x000000ff0200720c */ /* 0x000fe20003f46270 */
[----:B------:R-:W-:-:S06]  /*0260*/  VIADD R2, R4, 0x1ff ;  /* 0x000001ff04027836 */ /* 0x000fcc0000000000 */
[----:B------:R-:W-:-:S04]  /*0270*/  @P0 VIADD R7, R7, 0x1 ;  /* 0x0000000107070836 */ /* 0x000fc80000000000 */
[----:B------:R-:W-:Y:S01]  /*0280*/  IMAD.MOV.U32 R6, RZ, RZ, R7 ;  /* 0x000000ffff067224 */ /* 0x000fe200078e0007 */
[----:B------:R-:W-:-:S03]  /*0290*/  SHF.R.S32.HI R7, RZ, 0x1f, R2 ;  /* 0x0000001fff077819 */ /* 0x000fc60000011402 */
[----:B------:R-:W-:Y:S01]  /*02a0*/  @!P2 IMAD.MOV R6, RZ, RZ, -R6 ;  /* 0x000000ffff06a224 */ /* 0x000fe200078e0a06 */
[----:B------:R-:W-:Y:S02]  /*02b0*/  @!P1 LOP3.LUT R6, RZ, R0, RZ, 0x33, !PT ;  /* 0x00000000ff069212 */ /* 0x000fe400078e33ff */
[----:B------:R-:W-:-:S03]  /*02c0*/  LEA.HI R7, R7, R2, RZ, 0x9 ;  /* 0x0000000207077211 */ /* 0x000fc600078f48ff */
[----:B------:R-:W-:Y:S02]  /*02d0*/  IMAD.SHL.U32 R2, R6, 0x8, RZ ;  /* 0x0000000806027824 */ /* 0x000fe400078e00ff */
[----:B------:R-:W-:-:S03]  /*02e0*/  IMAD.MOV R6, RZ, RZ, -R6 ;  /* 0x000000ffff067224 */ /* 0x000fc600078e0a06 */
[----:B------:R-:W-:Y:S01]  /*02f0*/  LEA.HI.SX32 R7, R7, -R2, 0x17 ;  /* 0x8000000207077211 */ /* 0x000fe200078fbaff */
[----:B------:R-:W-:Y:S02]  /*0300*/  IMAD R15, R0, R6, R3 ;  /* 0x00000006000f7224 */ /* 0x000fe400078e0203 */
[----:B------:R-:W-:Y:S01]  /*0310*/  IMAD.MOV.U32 R6, RZ, RZ, RZ ;  /* 0x000000ffff067224 */ /* 0x000fe200078e00ff */
[----:B------:R-:W-:Y:S02]  /*0320*/  VIMNMX R8, R7, 0x8, PT ;  /* 0x0000000807087848 */ /* 0x000fe40003fe0100 */
[----:B------:R-:W-:Y:S02]  /*0330*/  IABS R13, R15 ;  /* 0x0000000f000d7213 */ /* 0x000fe40000000000 */
[----:B------:R-:W-:-:S04]  /*0340*/  IABS R11, R8 ;  /* 0x00000008000b7213 */ /* 0x000fc80000000000 */
[----:B------:R-:W0:Y:S08]  /*0350*/  I2F.RP R9, R11 ;  /* 0x0000000b00097306 */ /* 0x000e300000209400 */
[----:B0-----:R-:W0:Y:S02]  /*0360*/  MUFU.RCP R9, R9 ;  /* 0x0000000900097308 */ /* 0x001e240000001000 */
[----:B0-----:R-:W-:-:S06]  /*0370*/  VIADD R7, R9, 0xffffffe ;  /* 0x0ffffffe09077836 */ /* 0x001fcc0000000000 */
[----:B------:R-:W0:Y:S02]  /*0380*/  F2I.FTZ.U32.TRUNC.NTZ R7, R7 ;  /* 0x0000000700077305 */ /* 0x000e24000021f000 */
[----:B0-----:R-:W-:-:S04]  /*0390*/  IMAD.MOV R10, RZ, RZ, -R7 ;  /* 0x000000ffff0a7224 */ /* 0x001fc800078e0a07 */
[----:B------:R-:W-:-:S04]  /*03a0*/  IMAD.MOV.U32 R0, RZ, RZ, R10 ;  /* 0x000000ffff007224 */ /* 0x000fc800078e000a */
[----:B------:R-:W-:Y:S01]  /*03b0*/  IMAD R3, R0, R11, RZ ;  /* 0x0000000b00037224 */ /* 0x000fe200078e02ff */
[----:B------:R-:W-:-:S03]  /*03c0*/  IABS R0, R8 ;  /* 0x0000000800007213 */ /* 0x000fc60000000000 */
[----:B------:R-:W-:-:S04]  /*03d0*/  IMAD.HI.U32 R6, R7, R3, R6 ;  /* 0x0000000307067227 */ /* 0x000fc800078e0006 */
[----:B------:R-:W-:Y:S02]  /*03e0*/  IMAD.MOV R0, RZ, RZ, -R0 ;  /* 0x000000ffff007224 */ /* 0x000fe400078e0a00 */
        /* <DEDUP_REMOVED lines=8> */
[----:B------:R-:W-:Y:S02]  /*0470*/  ISETP.GE.AND P2, PT, R0, RZ, PT ;  /* 0x000000ff0000720c */ /* 0x000fe40003f46270 */
[----:B------:R-:W0:Y:S05]  /*0480*/  LDC R0, c[0x0][0x230] ;  /* 0x00008c00ff007b82 */ /* 0x000e2a0000000800 */
[----:B------:R-:W-:-:S06]  /*0490*/  @P0 VIADD R6, R6, 0x1 ;  /* 0x0000000106060836 */ /* 0x000fcc0000000000 */
[----:B------:R-:W-:Y:S01]  /*04a0*/  @!P2 IMAD.MOV R6, RZ, RZ, -R6 ;  /* 0x000000ffff06a224 */ /* 0x000fe200078e0a06 */
[----:B------:R-:W-:-:S05]  /*04b0*/  @!P1 LOP3.LUT R6, RZ, R8, RZ, 0x33, !PT ;  /* 0x00000008ff069212 */ /* 0x000fca00078e33ff */
[----:B------:R-:W-:Y:S02]  /*04c0*/  IMAD.MOV R3, RZ, RZ, -R6 ;  /* 0x000000ffff037224 */ /* 0x000fe400078e0a06 */
[----:B------:R-:W-:Y:S02]  /*04d0*/  IMAD.SHL.U32 R28, R6, 0x40, RZ ;  /* 0x00000040061c7824 */ /* 0x000fe400078e00ff */
[----:B------:R-:W-:Y:S02]  /*04e0*/  IMAD R3, R8, R3, R15 ;  /* 0x0000000308037224 */ /* 0x000fe400078e020f */
[----:B0-----:R-:W-:Y:S02]  /*04f0*/  VIADD R0, R0, 0x1f ;  /* 0x0000001f00007836 */ /* 0x001fe40000000000 */
[----:B------:R-:W-:-:S03]  /*0500*/  IMAD.IADD R3, R2, 0x1, R3 ;  /* 0x0000000102037824 */ /* 0x000fc600078e0203 */
[----:B------:R-:W-:Y:S01]  /*0510*/  ISETP.GT.AND P0, PT, R0, 0x1f, PT ;  /* 0x0000001f0000780c */ /* 0x000fe20003f04270 */
[----:B------:R-:W-:-:S04]  /*0520*/  IMAD R20, R3, 0x200, R16 ;  /* 0x0000020003147824 */ /* 0x000fc800078e0210 */
[C---:B------:R-:W-:Y:S01]  /*0530*/  VIADD R21, R20.reuse, 0x40 ;  /* 0x0000004014157836 */ /* 0x040fe20000000000 */
[----:B------:R0:W-:Y:S01]  /*0540*/  STL [R1+0xc04], R20 ;  /* 0x000c041401007387 */ /* 0x0001e20000100800 */
[C---:B------:R-:W-:Y:S02]  /*0550*/  VIADD R22, R20.reuse, 0x80 ;  /* 0x0000008014167836 */ /* 0x040fe40000000000 */
[C---:B------:R-:W-:Y:S01]  /*0560*/  VIADD R23, R20.reuse, 0xc0 ;  /* 0x000000c014177836 */ /* 0x040fe20000000000 */
[----:B------:R0:W-:Y:S01]  /*0570*/  STL [R1+0xc08], R28 ;  /* 0x000c081c01007387 */ /* 0x0001e20000100800 */
[C---:B------:R-:W-:Y:S02]  /*0580*/  VIADD R24, R20.reuse, 0x100 ;  /* 0x0000010014187836 */ /* 0x040fe40000000000 */
[C---:B------:R-:W-:Y:S01]  /*0590*/  VIADD R25, R20.reuse, 0x140 ;  /* 0x0000014014197836 */ /* 0x040fe20000000000 */
[----:B------:R0:W-:Y:S01]  /*05a0*/  STL [R1+0x14fc], R21 ;  /* 0x0014fc1501007387 */ /* 0x0001e20000100800 */
[----:B------:R-:W-:-:S02]  /*05b0*/  VIADD R26, R20, 0x180 ;  /* 0x00000180141a7836 */ /* 0x000fc40000000000 */
[----:B------:R-:W-:Y:S01]  /*05c0*/  VIADD R27, R20, 0x1c0 ;  /* 0x000001c0141b7836 */ /* 0x000fe20000000000 */
[----:B------:R0:W-:Y:S04]  /*05d0*/  STL [R1+0x14f8], R22 ;  /* 0x0014f81601007387 */ /* 0x0001e80000100800 */
[----:B------:R0:W-:Y:S04]  /*05e0*/  STL [R1+0x14f4], R23 ;  /* 0x0014f41701007387 */ /* 0x0001e80000100800 */
[----:B------:R0:W-:Y:S04]  /*05f0*/  STL [R1+0x14d4], R24 ;  /* 0x0014d41801007387 */ /* 0x0001e80000100800 */
[----:B------:R0:W-:Y:S04]  /*0600*/  STL [R1+0x1454], R25 ;  /* 0x0014541901007387 */ /* 0x0001e80000100800 */
[----:B------:R0:W-:Y:S04]  /*0610*/  STL [R1+0x13e4], R26 ;  /* 0x0013e41a01007387 */ /* 0x0001e80000100800 */
[----:B------:R0:W-:Y:S01]  /*0620*/  STL [R1+0x13d0], R27 ;  /* 0x0013d01b01007387 */ /* 0x0001e20000100800 */
[----:B------:R-:W-:Y:S05]  /*0630*/  @P0 BRA `(.L_x_0) ;  /* 0x00000020000c0947 */ /* 0x000fea0003800000 */
[----:B------:R-:W-:Y:S01]  /*0640*/  IMAD.SHL.U32 R0, R14, 0x10, RZ ;  /* 0x000000100e007824 */ /* 0x000fe200078e00ff */
[----:B------:R2:W-:Y:S04]  /*0650*/  STL [R1+0x90], RZ ;  /* 0x000090ff01007387 */ /* 0x0005e80000100800 */
[----:B------:R2:W-:Y:S04]  /*0660*/  STL [R1+0x1590], R0 ;  /* 0x0015900001007387 */ /* 0x0005e80000100800 */
[----:B------:R2:W-:Y:S04]  /*0670*/  STL [R1+0x94], RZ ;  /* 0x000094ff01007387 */ /* 0x0005e80000100800 */
        /* <DEDUP_REMOVED lines=509> */
[----:B------:R2:W-:Y:S01]  /*2650*/  STL [R1+0x6c], RZ ;  /* 0x00006cff01007387 */ /* 0x0005e20000100800 */
[----:B------:R-:W-:Y:S05]  /*2660*/  BRA `(.L_x_1) ;  /* 0x000002c000487947 */ /* 0x000fea0003800000 */
.L_x_0:
[----:B------:R-:W-:Y:S01]  /*2670*/  IABS R3, R4 ;  /* 0x0000000400037213 */ /* 0x000fe20000000000 */
[----:B------:R1:W-:Y:S01]  /*2680*/  STL [R1+0x15d4], R5 ;  /* 0x0015d40501007387 */ /* 0x0003e20000100800 */
[----:B------:R-:W-:Y:S01]  /*2690*/  IABS R2, R5 ;  /* 0x0000000500027213 */ /* 0x000fe20000000000 */
[----:B------:R-:W-:Y:S01]  /*26a0*/  ULDC UR5, c[0x0][0x23c] ;  /* 0x00008f0000057ab9 */ /* 0x000fe20000000800 */
[----:B------:R-:W2:Y:S01]  /*26b0*/  I2F.RP R11, R3 ;  /* 0x00000003000b7306 */ /* 0x000ea20000209400 */
[----:B------:R-:W-:Y:S01]  /*26c0*/  IABS R16, R26 ;  /* 0x0000001a00107213 */ /* 0x000fe20000000000 */
[----:B------:R-:W-:Y:S01]  /*26d0*/  ULDC.64 UR6, c[0x0][0x218] ;  /* 0x0000860000067ab9 */ /* 0x000fe20000000a00 */
[----:B------:R-:W-:Y:S01]  /*26e0*/  IABS R14, R25 ;  /* 0x00000019000e7213 */ /* 0x000fe20000000000 */
[----:B------:R-:W-:Y:S01]  /*26f0*/  ULDC.64 UR8, c[0x0][0x210] ;  /* 0x0000840000087ab9 */ /* 0x000fe20000000a00 */
[----:B------:R-:W-:Y:S01]  /*2700*/  IABS R12, R22 ;  /* 0x00000016000c7213 */ /* 0x000fe20000000000 */
[----:B------:R-:W-:Y:S01]  /*2710*/  ULDC UR10, c[0x0][0x238] ;  /* 0x00008e00000a7ab9 */ /* 0x000fe20000000800 */
[----:B------:R-:W-:Y:S01]  /*2720*/  IABS R19, R20 ;  /* 0x0000001400137213 */ /* 0x000fe20000000000 */
[----:B------:R-:W3:Y:S01]  /*2730*/  I2F.RP R10, R2 ;  /* 0x00000002000a7306 */ /* 0x000ee20000209400 */
[----:B------:R-:W-:Y:S01]  /*2740*/  ULDC UR11, c[0x0][0x238] ;  /* 0x00008e00000b7ab9 */ /* 0x000fe20000000800 */
[----:B------:R-:W-:Y:S01]  /*2750*/  ULDC UR12, c[0x0][0x238] ;  /* 0x00008e00000c7ab9 */ /* 0x000fe20000000800 */
[----:B------:R-:W-:Y:S01]  /*2760*/  ULDC UR13, c[0x0][0x238] ;  /* 0x00008e00000d7ab9 */ /* 0x000fe20000000800 */
[----:B------:R-:W-:Y:S01]  /*2770*/  ULDC UR14, c[0x0][0x238] ;  /* 0x00008e00000e7ab9 */ /* 0x000fe20000000800 */
[----:B------:R-:W-:Y:S01]  /*2780*/  ULDC UR15, c[0x0][0x238] ;  /* 0x00008e00000f7ab9 */ /* 0x000fe20000000800 */
[----:B------:R-:W-:Y:S01]  /*2790*/  ULDC UR16, c[0x0][0x238] ;  /* 0x00008e0000107ab9 */ /* 0x000fe20000000800 */
[----:B------:R-:W-:Y:S01]  /*27a0*/  ULDC UR17, c[0x0][0x238] ;  /* 0x00008e0000117ab9 */ /* 0x000fe20000000800 */
[----:B--2---:R-:W2:Y:S01]  /*27b0*/  MUFU.RCP R11, R11 ;  /* 0x0000000b000b7308 */ /* 0x004ea20000001000 */
[----:B------:R-:W-:Y:S01]  /*27c0*/  ULDC UR18, c[0x0][0x238] ;  /* 0x00008e0000127ab9 */ /* 0x000fe20000000800 */
[----:B------:R-:W-:Y:S01]  /*27d0*/  ULDC UR29, c[0x0][0x238] ;  /* 0x00008e00001d7ab9 */ /* 0x000fe20000000800 */
[----:B------:R-:W-:Y:S01]  /*27e0*/  ULDC UR28, c[0x0][0x238] ;  /* 0x00008e00001c7ab9 */ /* 0x000fe20000000800 */
[----:B------:R-:W-:Y:S01]  /*27f0*/  ULDC UR27, c[0x0][0x238] ;  /* 0x00008e00001b7ab9 */ /* 0x000fe20000000800 */
[----:B------:R-:W-:Y:S01]  /*2800*/  ULDC UR26, c[0x0][0x238] ;  /* 0x00008e00001a7ab9 */ /* 0x000fe20000000800 */
[----:B------:R-:W-:Y:S01]  /*2810*/  ULDC UR25, c[0x0][0x238] ;  /* 0x00008e0000197ab9 */ /* 0x000fe20000000800 */
[----:B------:R-:W-:Y:S01]  /*2820*/  ULDC UR19, c[0x0][0x238] ;  /* 0x00008e0000137ab9 */ /* 0x000fe20000000800 */
[----:B---3--:R-:W3:Y:S01]  /*2830*/  MUFU.RCP R10, R10 ;  /* 0x0000000a000a7308 */ /* 0x008ee20000001000 */
[----:B------:R-:W-:Y:S01]  /*2840*/  ULDC UR24, c[0x0][0x238] ;  /* 0x00008e0000187ab9 */ /* 0x000fe20000000800 */
[----:B------:R-:W-:Y:S01]  /*2850*/  ULDC UR23, c[0x0][0x238] ;  /* 0x00008e0000177ab9 */ /* 0x000fe20000000800 */
[----:B------:R-:W-:Y:S01]  /*2860*/  ULDC UR22, c[0x0][0x238] ;  /* 0x00008e0000167ab9 */ /* 0x000fe20000000800 */
[----:B--2---:R-:W-:Y:S01]  /*2870*/  VIADD R7, R11, 0xffffffe ;  /* 0x0ffffffe0b077836 */ /* 0x004fe20000000000 */
[----:B------:R-:W-:-:S05]  /*2880*/  IABS R11, R27 ;  /* 0x0000001b000b7213 */ /* 0x000fca0000000000 */
[----:B------:R-:W2:Y:S01]  /*2890*/  F2I.FTZ.U32.TRUNC.NTZ R7, R7 ;  /* 0x0000000700077305 */ /* 0x000ea2000021f000 */
[----:B---3--:R-:W-:-:S07]  /*28a0*/  VIADD R8, R10, 0xffffffe ;  /* 0x0ffffffe0a087836 */ /* 0x008fce0000000000 */
[----:B------:R3:W4:Y:S01]  /*28b0*/  F2I.FTZ.U32.TRUNC.NTZ R9, R8 ;  /* 0x0000000800097305 */ /* 0x000722000021f000 */
[----:B--2---:R-:W-:Y:S02]  /*28c0*/  IMAD.MOV R6, RZ, RZ, -R7 ;  /* 0x000000ffff067224 */ /* 0x004fe400078e0a07 */
[----:B---3--:R-:W-:Y:S02]  /*28d0*/  IMAD.MOV.U32 R8, RZ, RZ, RZ ;  /* 0x000000ffff087224 */ /* 0x008fe400078e00ff */
[----:B------:R-:W-:Y:S02]  /*28e0*/  IMAD R13, R6, R3, RZ ;  /* 0x00000003060d7224 */ /* 0x000fe400078e02ff */
[----:B------:R-:W-:Y:S02]  /*28f0*/  IMAD.MOV.U32 R6, RZ, RZ, RZ ;  /* 0x000000ffff067224 */ /* 0x000fe400078e00ff */
[----:B----4-:R-:W-:Y:S02]  /*2900*/  IMAD.MOV R15, RZ, RZ, -R9 ;  /* 0x000000ffff0f7224 */ /* 0x010fe400078e0a09 */
[----:B------:R-:W-:Y:S01]  /*2910*/  IMAD.HI.U32 R6, R7, R13, R6 ;  /* 0x0000000d07067227 */ /* 0x000fe200078e0006 */
[----:B------:R-:W-:-:S04]  /*2920*/  SHF.R.S32.HI R13, RZ, 0x1f, R0 ;  /* 0x0000001fff0d7819 */ /* 0x000fc80000011400 */
[----:B-1----:R-:W-:Y:S01]  /*2930*/  LEA.HI R5, R13, R0, RZ, 0x5 ;  /* 0x000000000d057211 */ /* 0x002fe200078f28ff */
[----:B------:R-:W-:-:S04]  /*2940*/  IMAD.HI.U32 R7, R6, R11, RZ ;  /* 0x0000000b06077227 */ /* 0x000fc800078e00ff */
[----:B------:R-:W-:Y:S01]  /*2950*/  IMAD.HI.U32 R0, R6, R16, RZ ;  /* 0x0000001006007227 */ /* 0x000fe200078e00ff */
[----:B------:R-:W-:Y:S03]  /*2960*/  STL [R1+0x860], R5 ;  /* 0x0008600501007387 */ /* 0x000fe60000100800 */
[----:B------:R-:W-:Y:S01]  /*2970*/  IMAD R13, R15, R2, RZ ;  /* 0x000000020f0d7224 */ /* 0x000fe200078e02ff */
[----:B------:R-:W-:Y:S01]  /*2980*/  IABS R15, R23 ;  /* 0x00000017000f7213 */ /* 0x000fe20000000000 */
[----:B------:R-:W-:Y:S02]  /*2990*/  IMAD.MOV R10, RZ, RZ, -R7 ;  /* 0x000000ffff0a7224 */ /* 0x000fe400078e0a07 */
[----:B------:R-:W-:Y:S02]  /*29a0*/  IMAD.MOV R7, RZ, RZ, -R0 ;  /* 0x000000ffff077224 */ /* 0x000fe400078e0a00 */
[----:B------:R-:W-:Y:S01]  /*29b0*/  IMAD.HI.U32 R0, R9, R13, R8 ;  /* 0x0000000d09007227 */ /* 0x000fe200078e0008 */
[----:B------:R-:W-:-:S02]  /*29c0*/  IABS R13, R24 ;  /* 0x00000018000d7213 */ /* 0x000fc40000000000 */
[----:B------:R-:W-:Y:S01]  /*29d0*/  IABS R9, R21 ;  /* 0x0000001500097213 */ /* 0x000fe20000000000 */
[----:B------:R-:W-:Y:S02]  /*29e0*/  IMAD R11, R3, R10, R11 ;  /* 0x0000000a030b7224 */ /* 0x000fe400078e020b */
[----:B------:R-:W-:-:S03]  /*29f0*/  IMAD.HI.U32 R8, R6, R14, RZ ;  /* 0x0000000e06087227 */ /* 0x000fc600078e00ff */
[----:B------:R-:W-:Y:S01]  /*2a00*/  ISETP.GT.U32.AND P1, PT, R3, R11, PT ;  /* 0x0000000b0300720c */ /* 0x000fe20003f24070 */
[----:B------:R-:W-:-:S04]  /*2a10*/  IMAD.HI.U32 R10, R6, R12, RZ ;  /* 0x0000000c060a7227 */ /* 0x000fc800078e00ff */
[C---:B------:R-:W-:Y:S02]  /*2a20*/  IMAD R16, R3.reuse, R7, R16 ;  /* 0x0000000703107224 */ /* 0x040fe400078e0210 */
[----:B------:R-:W-:Y:S02]  /*2a30*/  IMAD.MOV R7, RZ, RZ, -R8 ;  /* 0x000000ffff077224 */ /* 0x000fe400078e0a08 */
[----:B------:R-:W-:Y:S01]  /*2a40*/  IMAD.MOV R10, RZ, RZ, -R10 ;  /* 0x000000ffff0a7224 */ /* 0x000fe200078e0a0a */
[C---:B------:R-:W-:Y:S01]  /*2a50*/  ISETP.GT.U32.AND P3, PT, R3.reuse, R16, PT ;  /* 0x000000100300720c */ /* 0x040fe20003f64070 */
[C---:B------:R-:W-:Y:S02]  /*2a60*/  IMAD R14, R3.reuse, R7, R14 ;  /* 0x00000007030e7224 */ /* 0x040fe400078e020e */
[C---:B------:R-:W-:Y:S02]  /*2a70*/  IMAD R12, R3.reuse, R10, R12 ;  /* 0x0000000a030c7224 */ /* 0x040fe400078e020c */
[----:B------:R-:W-:Y:S01]  /*2a80*/  IMAD.HI.U32 R10, R6, R19, RZ ;  /* 0x00000013060a7227 */ /* 0x000fe200078e00ff */
[----:B------:R-:W-:-:S02]  /*2a90*/  ISETP.GT.U32.AND P6, PT, R3, R14, PT ;  /* 0x0000000e0300720c */ /* 0x000fc40003fc4070 */
[----:B------:R-:W-:Y:S01]  /*2aa0*/  ISETP.GT.U32.AND P5, PT, R3, R12, PT ;  /* 0x0000000c0300720c */ /* 0x000fe20003fa4070 */
[----:B------:R-:W-:Y:S02]  /*2ab0*/  IMAD.MOV R10, RZ, RZ, -R10 ;  /* 0x000000ffff0a7224 */ /* 0x000fe400078e0a0a */
[----:B------:R-:W-:Y:S02]  /*2ac0*/  @!P1 IMAD.IADD R11, R11, 0x1, -R3 ;  /* 0x000000010b0b9824 */ /* 0x000fe400078e0a03 */
[----:B------:R-:W-:Y:S02]  /*2ad0*/  IMAD R19, R3, R10, R19 ;  /* 0x0000000a03137224 */ /* 0x000fe400078e0213 */
[----:B------:R-:W-:-:S03]  /*2ae0*/  IMAD.HI.U32 R8, R6, R15, RZ ;  /* 0x0000000f06087227 */ /* 0x000fc600078e00ff */
[C---:B------:R-:W-:Y:S01]  /*2af0*/  ISETP.GT.U32.AND P1, PT, R3.reuse, R19, PT ;  /* 0x000000130300720c */ /* 0x040fe20003f24070 */
[----:B------:R-:W-:Y:S01]  /*2b00*/  @!P6 IMAD.IADD R14, R14, 0x1, -R3 ;  /* 0x000000010e0ee824 */ /* 0x000fe200078e0a03 */
[----:B------:R-:W-:Y:S01]  /*2b10*/  ISETP.GT.U32.AND P6, PT, R3, R11, PT ;  /* 0x0000000b0300720c */ /* 0x000fe20003fc4070 */
[----:B------:R-:W-:-:S04]  /*2b20*/  IMAD.HI.U32 R17, R6, R13, RZ ;  /* 0x0000000d06117227 */ /* 0x000fc800078e00ff */
[----:B------:R-:W-:Y:S02]  /*2b30*/  IMAD.MOV R8, RZ, RZ, -R8 ;  /* 0x000000ffff087224 */ /* 0x000fe400078e0a08 */
[----:B------:R-:W-:Y:S02]  /*2b40*/  IMAD.MOV R17, RZ, RZ, -R17 ;  /* 0x000000ffff117224 */ /* 0x000fe400078e0a11 */
[C---:B------:R-:W-:Y:S01]  /*2b50*/  IMAD R15, R3.reuse, R8, R15 ;  /* 0x00000008030f7224 */ /* 0x040fe200078e020f */
[----:B------:R-:W-:Y:S01]  /*2b60*/  LEA.HI R8, R18, R28, RZ, 0x1b ;  /* 0x0000001c12087211 */ /* 0x000fe200078fd8ff */
[----:B------:R-:W-:Y:S02]  /*2b70*/  IMAD R13, R3, R17, R13 ;  /* 0x00000011030d7224 */ /* 0x000fe400078e020d */
[----:B------:R-:W-:Y:S01]  /*2b80*/  @!P1 IMAD.IADD R19, R19, 0x1, -R3 ;  /* 0x0000000113139824 */ /* 0x000fe200078e0a03 */
[C---:B------:R-:W-:Y:S01]  /*2b90*/  ISETP.GT.U32.AND P0, PT, R3.reuse, R15, PT ;  /* 0x0000000f0300720c */ /* 0x040fe20003f04070 */
[----:B------:R-:W-:Y:S01]  /*2ba0*/  IMAD.HI.U32 R7, R6, R9, RZ ;  /* 0x0000000906077227 */ /* 0x000fe200078e00ff */
[----:B------:R-:W-:-:S03]  /*2bb0*/  ISETP.GT.U32.AND P2, PT, R3, R13, PT ;  /* 0x0000000d0300720c */ /* 0x000fc60003f44070 */
[----:B------:R-:W-:Y:S01]  /*2bc0*/  @!P6 IMAD.IADD R11, R11, 0x1, -R3 ;  /* 0x000000010b0be824 */ /* 0x000fe200078e0a03 */
[C---:B------:R-:W-:Y:S01]  /*2bd0*/  ISETP.GT.U32.AND P6, PT, R3.reuse, R19, PT ;  /* 0x000000130300720c */ /* 0x040fe20003fc4070 */
[----:B------:R-:W-:Y:S02]  /*2be0*/  IMAD.MOV R7, RZ, RZ, -R7 ;  /* 0x000000ffff077224 */ /* 0x000fe400078e0a07 */
[----:B------:R-:W-:Y:S02]  /*2bf0*/  VIADD R6, R8, 0x3e ;  /* 0x0000003e08067836 */ /* 0x000fe40000000000 */
[----:B------:R-:W-:Y:S02]  /*2c00*/  IMAD R9, R3, R7, R9 ;  /* 0x0000000703097224 */ /* 0x000fe400078e0209 */
[--C-:B------:R-:W-:Y:S01]  /*2c10*/  @!P3 IMAD.IADD R16, R16, 0x1, -R3.reuse ;  /* 0x000000011010b824 */ /* 0x100fe200078e0a03 */
[----:B------:R-:W-:Y:S01]  /*2c20*/  IABS R18, R6 ;  /* 0x0000000600127213 */ /* 0x000fe20000000000 */
[--C-:B------:R-:W-:Y:S01]  /*2c30*/  @!P0 IMAD.IADD R15, R15, 0x1, -R3.reuse ;  /* 0x000000010f0f8824 */ /* 0x100fe200078e0a03 */
[----:B------:R-:W-:Y:S01]  /*2c40*/  ISETP.GT.U32.AND P4, PT, R3, R9, PT ;  /* 0x000000090300720c */ /* 0x000fe20003f84070 */
[--C-:B------:R-:W-:Y:S01]  /*2c50*/  @!P2 IMAD.IADD R13, R13, 0x1, -R3.reuse ;  /* 0x000000010d0da824 */ /* 0x100fe200078e0a03 */
[----:B------:R-:W-:Y:S01]  /*2c60*/  ISETP.GT.U32.AND P0, PT, R3, R14, PT ;  /* 0x0000000e0300720c */ /* 0x000fe20003f04070 */
[----:B------:R-:W-:Y:S01]  /*2c70*/  @!P6 IMAD.IADD R19, R19, 0x1, -R3 ;  /* 0x000000011313e824 */ /* 0x000fe200078e0a03 */
[----:B------:R-:W-:Y:S01]  /*2c80*/  ISETP.GT.U32.AND P2, PT, R3, R16, PT ;  /* 0x000000100300720c */ /* 0x000fe20003f44070 */
[----:B------:R-:W-:Y:S01]  /*2c90*/  IMAD.HI.U32 R10, R0, R18, RZ ;  /* 0x00000012000a7227 */ /* 0x000fe200078e00ff */
[----:B------:R-:W-:-:S02]  /*2ca0*/  ISETP.GE.AND P6, PT, R25, RZ, PT ;  /* 0x000000ff1900720c */ /* 0x000fc40003fc6270 */
[----:B------:R-:W-:Y:S01]  /*2cb0*/  ISETP.GE.AND P3, PT, R6, RZ, PT ;  /* 0x000000ff0600720c */ /* 0x000fe20003f66270 */
[--C-:B------:R-:W-:Y:S01]  /*2cc0*/  @!P5 IMAD.IADD R12, R12, 0x1, -R3.reuse ;  /* 0x000000010c0cd824 */ /* 0x100fe200078e0a03 */
[----:B------:R-:W-:Y:S01]  /*2cd0*/  ISETP.GT.U32.AND P5, PT, R3, R13, PT ;  /* 0x0000000d0300720c */ /* 0x000fe20003fa4070 */
[----:B------:R-:W-:Y:S02]  /*2ce0*/  IMAD.MOV R10, RZ, RZ, -R10 ;  /* 0x000000ffff0a7224 */ /* 0x000fe400078e0a0a */
[--C-:B------:R-:W-:Y:S01]  /*2cf0*/  @!P4 IMAD.IADD R9, R9, 0x1, -R3.reuse ;  /* 0x000000010909c824 */ /* 0x100fe200078e0a03 */
[C---:B------:R-:W-:Y:S01]  /*2d00*/  ISETP.GT.U32.AND P4, PT, R3.reuse, R15, PT ;  /* 0x0000000f0300720c */ /* 0x040fe20003f84070 */
[--C-:B------:R-:W-:Y:S01]  /*2d10*/  @!P0 IMAD.IADD R14, R14, 0x1, -R3.reuse ;  /* 0x000000010e0e8824 */ /* 0x100fe200078e0a03 */
[C---:B------:R-:W-:Y:S01]  /*2d20*/  ISETP.GT.U32.AND P1, PT, R3.reuse, R12, PT ;  /* 0x0000000c0300720c */ /* 0x040fe20003f24070 */
[----:B------:R-:W-:Y:S02]  /*2d30*/  IMAD R18, R2, R10, R18 ;  /* 0x0000000a02127224 */ /* 0x000fe400078e0212 */
[--C-:B------:R-:W-:Y:S01]  /*2d40*/  @!P2 IMAD.IADD R16, R16, 0x1, -R3.reuse ;  /* 0x000000011010a824 */ /* 0x100fe200078e0a03 */
[----:B------:R-:W-:Y:S01]  /*2d50*/  ISETP.GT.U32.AND P2, PT, R3, R9, PT ;  /* 0x000000090300720c */ /* 0x000fe20003f44070 */
[----:B------:R-:W-:Y:S01]  /*2d60*/  @!P6 IMAD.MOV R14, RZ, RZ, -R14 ;  /* 0x000000ffff0ee224 */ /* 0x000fe200078e0a0e */
[----:B------:R-:W-:Y:S01]  /*2d70*/  ISETP.GT.U32.AND P6, PT, R2, R18, PT ;  /* 0x000000120200720c */ /* 0x000fe20003fc4070 */
[----:B------:R-:W-:Y:S01]  /*2d80*/  @!P5 IMAD.IADD R13, R13, 0x1, -R3 ;  /* 0x000000010d0dd824 */ /* 0x000fe200078e0a03 */
[----:B------:R-:W-:Y:S01]  /*2d90*/  ISETP.GE.AND P5, PT, R27, RZ, PT ;  /* 0x000000ff1b00720c */ /* 0x000fe20003fa6270 */
[----:B------:R-:W-:-:S02]  /*2da0*/  VIADD R7, R8, 0x3c ;  /* 0x0000003c08077836 */ /* 0x000fc40000000000 */
[--C-:B------:R-:W-:Y:S01]  /*2db0*/  @!P4 IMAD.IADD R15, R15, 0x1, -R3.reuse ;  /* 0x000000010f0fc824 */ /* 0x100fe200078e0a03 */
[----:B------:R-:W-:Y:S01]  /*2dc0*/  ISETP.GE.AND P4, PT, R26, RZ, PT ;  /* 0x000000ff1a00720c */ /* 0x000fe20003f86270 */
[--C-:B------:R-:W-:Y:S01]  /*2dd0*/  @!P1 IMAD.IADD R12, R12, 0x1, -R3.reuse ;  /* 0x000000010c0c9824 */ /* 0x100fe200078e0a03 */
[----:B------:R-:W-:Y:S01]  /*2de0*/  IABS R17, R7 ;  /* 0x0000000700117213 */ /* 0x000fe20000000000 */
[----:B------:R-:W-:Y:S01]  /*2df0*/  VIADD R10, R8, 0x36 ;  /* 0x00000036080a7836 */ /* 0x000fe20000000000 */
[----:B------:R-:W-:Y:S01]  /*2e00*/  ISETP.GE.AND P1, PT, R23, RZ, PT ;  /* 0x000000ff1700720c */ /* 0x000fe20003f26270 */
[----:B------:R-:W-:Y:S01]  /*2e10*/  @!P2 IMAD.IADD R9, R9, 0x1, -R3 ;  /* 0x000000010909a824 */ /* 0x000fe200078e0a03 */
[----:B------:R-:W-:Y:S01]  /*2e20*/  ISETP.GE.AND P2, PT, R24, RZ, PT ;  /* 0x000000ff1800720c */ /* 0x000fe20003f46270 */
[----:B------:R-:W-:Y:S01]  /*2e30*/  @!P6 IMAD.IADD R18, R18, 0x1, -R2 ;  /* 0x000000011212e824 */ /* 0x000fe200078e0a02 */
[----:B------:R-:W-:Y:S01]  /*2e40*/  ISETP.GE.AND P0, PT, R7, RZ, PT ;  /* 0x000000ff0700720c */ /* 0x000fe20003f06270 */
[----:B------:R-:W-:Y:S01]  /*2e50*/  @!P5 IMAD.MOV R11, RZ, RZ, -R11 ;  /* 0x000000ffff0bd224 */ /* 0x000fe200078e0a0b */
[----:B------:R-:W-:Y:S01]  /*2e60*/  ISETP.GE.AND P5, PT, R22, RZ, PT ;  /* 0x000000ff1600720c */ /* 0x000fe20003fa6270 */
[----:B------:R-:W-:Y:S01]  /*2e70*/  IMAD.HI.U32 R6, R0, R17, RZ ;  /* 0x0000001100067227 */ /* 0x000fe200078e00ff */
[----:B------:R-:W-:-:S02]  /*2e80*/  ISETP.GT.U32.AND P6, PT, R2, R18, PT ;  /* 0x000000120200720c */ /* 0x000fc40003fc4070 */
[----:B------:R-:W-:Y:S01]  /*2e90*/  IABS R3, R10 ;  /* 0x0000000a00037213 */ /* 0x000fe20000000000 */
[----:B------:R-:W-:Y:S02]  /*2ea0*/  IMAD.MOV R6, RZ, RZ, -R6 ;  /* 0x000000ffff067224 */ /* 0x000fe400078e0a06 */
[----:B0-----:R-:W-:Y:S02]  /*2eb0*/  VIADD R22, R8, 0x3a ;  /* 0x0000003a08167836 */ /* 0x001fe40000000000 */
[----:B------:R-:W-:Y:S02]  /*2ec0*/  IMAD R17, R2, R6, R17 ;  /* 0x0000000602117224 */ /* 0x000fe400078e0211 */
[----:B------:R-:W-:Y:S01]  /*2ed0*/  @!P4 IMAD.MOV R16, RZ, RZ, -R16 ;  /* 0x000000ffff10c224 */ /* 0x000fe200078e0a10 */
[----:B------:R-:W-:Y:S01]  /*2ee0*/  ISETP.GE.AND P4, PT, R21, RZ, PT ;  /* 0x000000ff1500720c */ /* 0x000fe20003f86270 */
[----:B------:R-:W-:Y:S01]  /*2ef0*/  @!P2 IMAD.MOV R13, RZ, RZ, -R13 ;  /* 0x000000ffff0da224 */ /* 0x000fe200078e0a0d */
[----:B------:R-:W-:Y:S01]  /*2f00*/  ISETP.GE.AND P2, PT, R22, RZ, PT ;  /* 0x000000ff1600720c */ /* 0x000fe20003f46270 */
[----:B------:R-:W-:Y:S01]  /*2f10*/  VIADD R7, R8, 0x38 ;  /* 0x0000003808077836 */ /* 0x000fe20000000000 */
[----:B------:R-:W-:Y:S01]  /*2f20*/  IABS R22, R22 ;  /* 0x0000001600167213 */ /* 0x000fe20000000000 */
[----:B------:R-:W-:Y:S01]  /*2f30*/  @!P5 IMAD.MOV R12, RZ, RZ, -R12 ;  /* 0x000000ffff0cd224 */ /* 0x000fe200078e0a0c */
[----:B------:R-:W-:Y:S01]  /*2f40*/  ISETP.GT.U32.AND P5, PT, R2, R17, PT ;  /* 0x000000110200720c */ /* 0x000fe20003fa4070 */
[----:B------:R-:W-:Y:S01]  /*2f50*/  @!P1 IMAD.MOV R15, RZ, RZ, -R15 ;  /* 0x000000ffff0f9224 */ /* 0x000fe200078e0a0f */
[----:B------:R-:W-:Y:S01]  /*2f60*/  ISETP.GE.AND P1, PT, R20, RZ, PT ;  /* 0x000000ff1400720c */ /* 0x000fe20003f26270 */
[----:B------:R-:W-:Y:S01]  /*2f70*/  @!P6 IMAD.IADD R18, R18, 0x1, -R2 ;  /* 0x000000011212e824 */ /* 0x000fe200078e0a02 */
[----:B------:R-:W-:Y:S01]  /*2f80*/  ISETP.NE.AND P6, PT, R4, RZ, PT ;  /* 0x000000ff0400720c */ /* 0x000fe20003fc5270 */
[----:B------:R-:W-:Y:S01]  /*2f90*/  IMAD.HI.U32 R23, R0, R22, RZ ;  /* 0x0000001600177227 */ /* 0x000fe200078e00ff */
[----:B------:R-:W-:-:S02]  /*2fa0*/  IABS R6, R7 ;  /* 0x0000000700067213 */ /* 0x000fc40000000000 */
[----:B------:R-:W-:Y:S01]  /*2fb0*/  LOP3.LUT R4, RZ, R4, RZ, 0x33, !PT ;  /* 0x00000004ff047212 */ /* 0x000fe200078e33ff */
[----:B------:R-:W-:Y:S02]  /*2fc0*/  IMAD.MOV R23, RZ, RZ, -R23 ;  /* 0x000000ffff177224 */ /* 0x000fe400078e0a17 */
[----:B------:R-:W-:Y:S01]  /*2fd0*/  IMAD.HI.U32 R21, R0, R6, RZ ;  /* 0x0000000600157227 */ /* 0x000fe200078e00ff */
[C---:B------:R-:W-:Y:S02]  /*2fe0*/  SEL R11, R4.reuse, R11, !P6 ;  /* 0x0000000b040b7207 */ /* 0x040fe40007000000 */
[C---:B------:R-:W-:Y:S01]  /*2ff0*/  SEL R16, R4.reuse, R16, !P6 ;  /* 0x0000001004107207 */ /* 0x040fe20007000000 */
[----:B------:R-:W-:Y:S01]  /*3000*/  @!P4 IMAD.MOV R9, RZ, RZ, -R9 ;  /* 0x000000ffff09c224 */ /* 0x000fe200078e0a09 */
[----:B------:R-:W-:Y:S01]  /*3010*/  ISETP.GE.AND P4, PT, R7, RZ, PT ;  /* 0x000000ff0700720c */ /* 0x000fe20003f86270 */
[----:B------:R-:W-:Y:S01]  /*3020*/  IMAD.MOV R21, RZ, RZ, -R21 ;  /* 0x000000ffff157224 */ /* 0x000fe200078e0a15 */
[----:B------:R-:W-:Y:S01]  /*3030*/  SEL R14, R4, R14, !P6 ;  /* 0x0000000e040e7207 */ /* 0x000fe20007000000 */
[----:B------:R-:W-:Y:S01]  /*3040*/  IMAD R7, R2, R23, R22 ;  /* 0x0000001702077224 */ /* 0x000fe200078e0216 */
[----:B------:R0:W-:Y:S01]  /*3050*/  STL [R1+0x60], R11 ;  /* 0x0000600b01007387 */ /* 0x0001e20000100800 */
[----:B------:R-:W-:Y:S01]  /*3060*/  @!P5 IMAD.IADD R17, R17, 0x1, -R2 ;  /* 0x000000011111d824 */ /* 0x000fe200078e0a02 */
[----:B------:R-:W-:Y:S01]  /*3070*/  SEL R12, R4, R12, !P6 ;  /* 0x0000000c040c7207 */ /* 0x000fe20007000000 */
[----:B------:R-:W-:Y:S01]  /*3080*/  @!P1 IMAD.MOV R19, RZ, RZ, -R19 ;  /* 0x000000ffff139224 */ /* 0x000fe200078e0a13 */
[----:B------:R-:W-:Y:S01]  /*3090*/  STL [R1+0x5c], R16 ;  /* 0x00005c1001007387 */ /* 0x000fe20000100800 */
[C---:B------:R-:W-:Y:S01]  /*30a0*/  IMAD R6, R2.reuse, R21, R6 ;  /* 0x0000001502067224 */ /* 0x040fe200078e0206 */
[----:B------:R-:W-:Y:S01]  /*30b0*/  ISETP.GT.U32.AND P5, PT, R2, R7, PT ;  /* 0x000000070200720c */ /* 0x000fe20003fa4070 */
[----:B------:R-:W-:Y:S01]  /*30c0*/  IMAD.HI.U32 R20, R0, R3, RZ ;  /* 0x0000000300147227 */ /* 0x000fe200078e00ff */
[----:B------:R-:W-:Y:S01]  /*30d0*/  STL [R1+0x58], R14 ;  /* 0x0000580e01007387 */ /* 0x000fe20000100800 */
[----:B------:R-:W-:-:S02]  /*30e0*/  ISETP.GT.U32.AND P1, PT, R2, R17, PT ;  /* 0x000000110200720c */ /* 0x000fc40003f24070 */
[C---:B0-----:R-:W-:Y:S01]  /*30f0*/  SEL R11, R4.reuse, R13, !P6 ;  /* 0x0000000d040b7207 */ /* 0x041fe20007000000 */
[----:B------:R-:W-:Y:S01]  /*3100*/  IMAD.MOV R20, RZ, RZ, -R20 ;  /* 0x000000ffff147224 */ /* 0x000fe200078e0a14 */
[----:B------:R-:W-:Y:S01]  /*3110*/  SEL R13, R4, R15, !P6 ;  /* 0x0000000f040d7207 */ /* 0x000fe20007000000 */
[----:B------:R-:W-:Y:S02]  /*3120*/  IMAD.MOV.U32 R5, RZ, RZ, R18 ;  /* 0x000000ffff057224 */ /* 0x000fe400078e0012 */
[----:B------:R0:W-:Y:S01]  /*3130*/  STL [R1+0x54], R11 ;  /* 0x0000540b01007387 */ /* 0x0001e20000100800 */
[----:B------:R-:W-:Y:S02]  /*3140*/  IMAD R3, R2, R20, R3 ;  /* 0x0000001402037224 */ /* 0x000fe400078e0203 */
[----:B------:R-:W-:Y:S01]  /*3150*/  @!P3 IMAD.MOV R5, RZ, RZ, -R5 ;  /* 0x000000ffff05b224 */ /* 0x000fe200078e0a05 */
[----:B------:R-:W-:Y:S01]  /*3160*/  ISETP.GE.AND P3, PT, R10, RZ, PT ;  /* 0x000000ff0a00720c */ /* 0x000fe20003f66270 */
[--C-:B------:R-:W-:Y:S01]  /*3170*/  @!P5 IMAD.IADD R7, R7, 0x1, -R2.reuse ;  /* 0x000000010707d824 */ /* 0x100fe200078e0a02 */
[----:B------:R-:W-:Y:S01]  /*3180*/  STL [R1+0x50], R13 ;  /* 0x0000500d01007387 */ /* 0x000fe20000100800 */
[----:B------:R-:W-:Y:S01]  /*3190*/  @!P1 IMAD.IADD R17, R17, 0x1, -R2 ;  /* 0x0000000111119824 */ /* 0x000fe200078e0a02 */
[----:B------:R-:W-:Y:S01]  /*31a0*/  ISETP.GT.U32.AND P1, PT, R2, R3, PT ;  /* 0x000000030200720c */ /* 0x000fe20003f24070 */
[----:B------:R-:W-:Y:S01]  /*31b0*/  VIADD R15, R8, 0x32 ;  /* 0x00000032080f7836 */ /* 0x000fe20000000000 */
[C---:B0-----:R-:W-:Y:S01]  /*31c0*/  SEL R11, R4.reuse, R9, !P6 ;  /* 0x00000009040b7207 */ /* 0x041fe20007000000 */
[----:B------:R0:W-:Y:S01]  /*31d0*/  STL [R1+0x4c], R12 ;  /* 0x00004c0c01007387 */ /* 0x0001e20000100800 */
[----:B------:R-:W-:Y:S01]  /*31e0*/  SEL R9, R4, R19, !P6 ;  /* 0x0000001304097207 */ /* 0x000fe20007000000 */
[----:B------:R-:W-:Y:S01]  /*31f0*/  VIADD R4, R8, 0x34 ;  /* 0x0000003408047836 */ /* 0x000fe20000000000 */
[----:B------:R-:W-:Y:S01]  /*3200*/  ISETP.GT.U32.AND P6, PT, R2, R6, PT ;  /* 0x000000060200720c */ /* 0x000fe20003fc4070 */
[----:B------:R1:W-:Y:S01]  /*3210*/  STL [R1+0x48], R11 ;  /* 0x0000480b01007387 */ /* 0x0003e20000100800 */
[----:B------:R-:W-:-:S02]  /*3220*/  VIADD R14, R8, 0x30 ;  /* 0x00000030080e7836 */ /* 0x000fc40000000000 */
[----:B------:R-:W-:Y:S01]  /*3230*/  IABS R10, R4 ;  /* 0x00000004000a7213 */ /* 0x000fe20000000000 */
[----:B------:R2:W-:Y:S01]  /*3240*/  STL [R1+0x44], R9 ;  /* 0x0000440901007387 */ /* 0x0005e20000100800 */
[----:B------:R-:W-:Y:S01]  /*3250*/  ISETP.GE.AND P5, PT, R4, RZ, PT ;  /* 0x000000ff0400720c */ /* 0x000fe20003fa6270 */
[--C-:B------:R-:W-:Y:S01]  /*3260*/  @!P1 IMAD.IADD R3, R3, 0x1, -R2.reuse ;  /* 0x0000000103039824 */ /* 0x100fe200078e0a02 */
[----:B0-----:R-:W-:Y:S01]  /*3270*/  IABS R12, R14 ;  /* 0x0000000e000c7213 */ /* 0x001fe20000000000 */
[----:B------:R-:W-:Y:S01]  /*3280*/  IMAD.HI.U32 R4, R0, R10, RZ ;  /* 0x0000000a00047227 */ /* 0x000fe200078e00ff */
[----:B------:R0:W-:Y:S01]  /*3290*/  STL [R1+0x1c], R5 ;  /* 0x00001c0501007387 */ /* 0x0001e20000100800 */
[----:B-1----:R-:W-:Y:S02]  /*32a0*/  IABS R11, R15 ;  /* 0x0000000f000b7213 */ /* 0x002fe40000000000 */
[----:B------:R-:W-:Y:S01]  /*32b0*/  @!P6 IMAD.IADD R6, R6, 0x1, -R2 ;  /* 0x000000010606e824 */ /* 0x000fe200078e0a02 */
[C---:B------:R-:W-:Y:S01]  /*32c0*/  ISETP.GT.U32.AND P6, PT, R2.reuse, R7, PT ;  /* 0x000000070200720c */ /* 0x040fe20003fc4070 */
[----:B------:R-:W-:Y:S01]  /*32d0*/  IMAD.MOV R4, RZ, RZ, -R4 ;  /* 0x000000ffff047224 */ /* 0x000fe200078e0a04 */
[----:B------:R-:W-:Y:S01]  /*32e0*/  ISETP.GT.U32.AND P1, PT, R2, R3, PT ;  /* 0x000000030200720c */ /* 0x000fe20003f24070 */
[----:B--2---:R-:W-:-:S04]  /*32f0*/  IMAD.HI.U32 R9, R0, R11, RZ ;  /* 0x0000000b00097227 */ /* 0x004fc800078e00ff */
[----:B0-----:R-:W-:Y:S02]  /*3300*/  IMAD.MOV.U32 R5, RZ, RZ, R17 ;  /* 0x000000ffff057224 */ /* 0x001fe400078e0011 */
[C---:B------:R-:W-:Y:S02]  /*3310*/  IMAD R10, R2.reuse, R4, R10 ;  /* 0x00000004020a7224 */ /* 0x040fe400078e020a */
[----:B------:R-:W-:Y:S01]  /*3320*/  @!P0 IMAD.MOV R5, RZ, RZ, -R5 ;  /* 0x000000ffff058224 */ /* 0x000fe200078e0a05 */
[C---:B------:R-:W-:Y:S01]  /*3330*/  ISETP.GT.U32.AND P0, PT, R2.reuse, R6, PT ;  /* 0x000000060200720c */ /* 0x040fe20003f04070 */
[----:B------:R-:W-:Y:S01]  /*3340*/  @!P6 IMAD.IADD R7, R7, 0x1, -R2 ;  /* 0x000000010707e824 */ /* 0x000fe200078e0a02 */
[----:B------:R-:W-:Y:S01]  /*3350*/  ISETP.GT.U32.AND P6, PT, R2, R10, PT ;  /* 0x0000000a0200720c */ /* 0x000fe20003fc4070 */
[----:B------:R-:W-:Y:S01]  /*3360*/  IMAD.MOV R9, RZ, RZ, -R9 ;  /* 0x000000ffff097224 */ /* 0x000fe200078e0a09 */
[----:B------:R0:W-:Y:S01]  /*3370*/  STL [R1+0x18], R5 ;  /* 0x0000180501007387 */ /* 0x0001e20000100800 */
[----:B------:R-:W-:-:S04]  /*3380*/  IMAD.HI.U32 R16, R0, R12, RZ ;  /* 0x0000000c00107227 */ /* 0x000fc800078e00ff */
[----:B------:R-:W-:Y:S02]  /*3390*/  IMAD R11, R2, R9, R11 ;  /* 0x00000009020b7224 */ /* 0x000fe400078e020b */
[----:B------:R-:W-:Y:S02]  /*33a0*/  VIADD R9, R8, 0x2c ;  /* 0x0000002c08097836 */ /* 0x000fe40000000000 */
[----:B------:R-:W-:Y:S01]  /*33b0*/  @!P0 IMAD.IADD R6, R6, 0x1, -R2 ;  /* 0x0000000106068824 */ /* 0x000fe200078e0a02 */
[----:B------:R-:W-:Y:S01]  /*33c0*/  ISETP.GT.U32.AND P0, PT, R2, R11, PT ;  /* 0x0000000b0200720c */ /* 0x000fe20003f04070 */
[----:B0-----:R-:W-:Y:S02]  /*33d0*/  IMAD.MOV.U32 R5, RZ, RZ, R7 ;  /* 0x000000ffff057224 */ /* 0x001fe400078e0007 */
[----:B------:R-:W-:Y:S02]  /*33e0*/  IMAD.MOV R7, RZ, RZ, -R16 ;  /* 0x000000ffff077224 */ /* 0x000fe400078e0a10 */
[----:B------:R-:W-:-:S02]  /*33f0*/  @!P2 IMAD.MOV R5, RZ, RZ, -R5 ;  /* 0x000000ffff05a224 */ /* 0x000fc400078e0a05 */
[----:B------:R-:W-:Y:S02]  /*3400*/  VIADD R4, R8, 0x2e ;  /* 0x0000002e08047836 */ /* 0x000fe40000000000 */
[--C-:B------:R-:W-:Y:S01]  /*3410*/  @!P6 IMAD.IADD R10, R10, 0x1, -R2.reuse ;  /* 0x000000010a0ae824 */ /* 0x100fe200078e0a02 */
[----:B------:R0:W-:Y:S01]  /*3420*/  STL [R1+0x8], R5 ;  /* 0x0000080501007387 */ /* 0x0001e20000100800 */
[----:B------:R-:W-:Y:S01]  /*3430*/  @!P1 IMAD.IADD R3, R3, 0x1, -R2 ;  /* 0x0000000103039824 */ /* 0x000fe200078e0a02 */
[----:B------:R-:W-:Y:S01]  /*3440*/  ISETP.GE.AND P1, PT, R15, RZ, PT ;  /* 0x000000ff0f00720c */ /* 0x000fe20003f26270 */
[C---:B------:R-:W-:Y:S01]  /*3450*/  IMAD R12, R2.reuse, R7, R12 ;  /* 0x00000007020c7224 */ /* 0x040fe200078e020c */
[----:B------:R-:W-:Y:S01]  /*3460*/  IABS R15, R9 ;  /* 0x00000009000f7213 */ /* 0x000fe20000000000 */
[----:B------:R-:W-:Y:S01]  /*3470*/  @!P0 IMAD.IADD R11, R11, 0x1, -R2 ;  /* 0x000000010b0b8824 */ /* 0x000fe200078e0a02 */
[----:B------:R-:W-:Y:S01]  /*3480*/  IABS R13, R4 ;  /* 0x00000004000d7213 */ /* 0x000fe20000000000 */
[----:B------:R-:W-:Y:S01]  /*3490*/  @!P3 IMAD.MOV R3, RZ, RZ, -R3 ;  /* 0x000000ffff03b224 */ /* 0x000fe200078e0a03 */
[----:B------:R-:W-:Y:S01]  /*34a0*/  ISETP.GT.U32.AND P2, PT, R2, R10, PT ;  /* 0x0000000a0200720c */ /* 0x000fe20003f44070 */
[----:B------:R-:W-:Y:S01]  /*34b0*/  VIADD R16, R8, 0x28 ;  /* 0x0000002808107836 */ /* 0x000fe20000000000 */
[----:B------:R-:W-:Y:S01]  /*34c0*/  ISETP.GE.AND P6, PT, R14, RZ, PT ;  /* 0x000000ff0e00720c */ /* 0x000fe20003fc6270 */
[----:B0-----:R-:W-:Y:S01]  /*34d0*/  IMAD.MOV.U32 R5, RZ, RZ, R6 ;  /* 0x000000ffff057224 */ /* 0x001fe200078e0006 */
[----:B------:R-:W-:Y:S01]  /*34e0*/  ISETP.GT.U32.AND P0, PT, R2, R11, PT ;  /* 0x0000000b0200720c */ /* 0x000fe20003f04070 */
[----:B------:R-:W-:Y:S01]  /*34f0*/  IMAD.MOV.U32 R14, RZ, RZ, R15 ;  /* 0x000000ffff0e7224 */ /* 0x000fe200078e000f */
[----:B------:R-:W-:Y:S01]  /*3500*/  ISETP.GE.AND P3, PT, R4, RZ, PT ;  /* 0x000000ff0400720c */ /* 0x000fe20003f66270 */
[----:B------:R-:W-:Y:S01]  /*3510*/  @!P4 IMAD.MOV R5, RZ, RZ, -R5 ;  /* 0x000000ffff05c224 */ /* 0x000fe200078e0a05 */
[----:B------:R-:W-:Y:S01]  /*3520*/  ISETP.GT.U32.AND P4, PT, R2, R12, PT ;  /* 0x0000000c0200720c */ /* 0x000fe20003f84070 */
[----:B------:R-:W-:-:S03]  /*3530*/  IMAD.HI.U32 R15, R0, R13, RZ ;  /* 0x0000000d000f7227 */ /* 0x000fc600078e00ff */
[----:B------:R-:W-:Y:S01]  /*3540*/  STL [R1+0x4], R5 ;  /* 0x0000040501007387 */ /* 0x000fe20000100800 */
[----:B------:R-:W-:Y:S02]  /*3550*/  IMAD.MOV R15, RZ, RZ, -R15 ;  /* 0x000000ffff0f7224 */ /* 0x000fe400078e0a0f */
[----:B------:R-:W-:Y:S01]  /*3560*/  @!P2 IMAD.IADD R10, R10, 0x1, -R2 ;  /* 0x000000010a0aa824 */ /* 0x000fe200078e0a02 */
[----:B------:R0:W-:Y:S01]  /*3570*/  STL [R1], R3 ;  /* 0x0000000301007387 */ /* 0x0001e20000100800 */
[----:B------:R-:W-:Y:S01]  /*3580*/  IMAD R13, R2, R15, R13 ;  /* 0x0000000f020d7224 */ /* 0x000fe200078e020d */
[----:B------:R-:W-:Y:S01]  /*3590*/  ISETP.GE.AND P2, PT, R9, RZ, PT ;  /* 0x000000ff0900720c */ /* 0x000fe20003f46270 */
[----:B------:R-:W-:Y:S02]  /*35a0*/  @!P5 IMAD.MOV R10, RZ, RZ, -R10 ;  /* 0x000000ffff0ad224 */ /* 0x000fe400078e0a0a */
[----:B------:R-:W-:Y:S01]  /*35b0*/  @!P4 IMAD.IADD R12, R12, 0x1, -R2 ;  /* 0x000000010c0cc824 */ /* 0x000fe200078e0a02 */
[----:B------:R-:W-:Y:S01]  /*35c0*/  ISETP.GT.U32.AND P5, PT, R2, R13, PT ;  /* 0x0000000d0200720c */ /* 0x000fe20003fa4070 */
[----:B------:R-:W-:Y:S01]  /*35d0*/  IMAD.HI.U32 R7, R0, R14, RZ ;  /* 0x0000000e00077227 */ /* 0x000fe200078e00ff */
[----:B------:R-:W-:Y:S02]  /*35e0*/  STL [R1+0x15c4], R10 ;  /* 0x0015c40a01007387 */ /* 0x000fe40000100800 */
[----:B------:R-:W-:Y:S01]  /*35f0*/  ISETP.GT.U32.AND P4, PT, R2, R12, PT ;  /* 0x0000000c0200720c */ /* 0x000fe20003f84070 */
[----:B------:R-:W-:-:S02]  /*3600*/  IMAD.MOV R7, RZ, RZ, -R7 ;  /* 0x000000ffff077224 */ /* 0x000fc400078e0a07 */
[----:B------:R-:W-:Y:S02]  /*3610*/  VIADD R15, R8, 0x2a ;  /* 0x0000002a080f7836 */ /* 0x000fe40000000000 */
[----:B------:R-:W-:Y:S02]  /*3620*/  IMAD R14, R2, R7, R14 ;  /* 0x00000007020e7224 */ /* 0x000fe400078e020e */
[----:B0-----:R-:W-:Y:S02]  /*3630*/  VIADD R3, R8, 0x26 ;  /* 0x0000002608037836 */ /* 0x001fe40000000000 */
[--C-:B------:R-:W-:Y:S02]  /*3640*/  @!P5 IMAD.IADD R13, R13, 0x1, -R2.reuse ;  /* 0x000000010d0dd824 */ /* 0x100fe400078e0a02 */
[--C-:B------:R-:W-:Y:S01]  /*3650*/  @!P0 IMAD.IADD R11, R11, 0x1, -R2.reuse ;  /* 0x000000010b0b8824 */ /* 0x100fe200078e0a02 */
[----:B------:R-:W-:Y:S01]  /*3660*/  ISETP.GE.AND P0, PT, R15, RZ, PT ;  /* 0x000000ff0f00720c */ /* 0x000fe20003f06270 */
[----:B------:R-:W-:Y:S01]  /*3670*/  @!P4 IMAD.IADD R12, R12, 0x1, -R2 ;  /* 0x000000010c0cc824 */ /* 0x000fe200078e0a02 */
[----:B------:R-:W-:Y:S01]  /*3680*/  IABS R15, R15 ;  /* 0x0000000f000f7213 */ /* 0x000fe20000000000 */
[----:B------:R-:W-:Y:S01]  /*3690*/  VIADD R21, R8, 0x24 ;  /* 0x0000002408157836 */ /* 0x000fe20000000000 */
[----:B------:R-:W-:Y:S01]  /*36a0*/  ISETP.GT.U32.AND P4, PT, R2, R14, PT ;  /* 0x0000000e0200720c */ /* 0x000fe20003f84070 */
[----:B------:R-:W-:Y:S01]  /*36b0*/  @!P1 IMAD.MOV R11, RZ, RZ, -R11 ;  /* 0x000000ffff0b9224 */ /* 0x000fe200078e0a0b */
[----:B------:R-:W-:Y:S01]  /*36c0*/  IABS R17, R3 ;  /* 0x0000000300117213 */ /* 0x000fe20000000000 */
[----:B------:R-:W-:Y:S01]  /*36d0*/  IMAD.HI.U32 R4, R0, R15, RZ ;  /* 0x0000000f00047227 */ /* 0x000fe200078e00ff */
[----:B------:R-:W-:-:S02]  /*36e0*/  ISETP.GT.U32.AND P5, PT, R2, R13, PT ;  /* 0x0000000d0200720c */ /* 0x000fc40003fa4070 */
[----:B------:R-:W-:Y:S01]  /*36f0*/  ISETP.GE.AND P1, PT, R16, RZ, PT ;  /* 0x000000ff1000720c */ /* 0x000fe20003f26270 */
[----:B------:R-:W-:Y:S01]  /*3700*/  IMAD.HI.U32 R6, R0, R17, RZ ;  /* 0x0000001100067227 */ /* 0x000fe200078e00ff */
[----:B------:R-:W-:Y:S01]  /*3710*/  IABS R16, R16 ;  /* 0x0000001000107213 */ /* 0x000fe20000000000 */
[----:B------:R0:W-:Y:S01]  /*3720*/  STL [R1+0x15c8], R11 ;  /* 0x0015c80b01007387 */ /* 0x0001e20000100800 */
[----:B------:R-:W-:Y:S01]  /*3730*/  IABS R18, R21 ;  /* 0x0000001500127213 */ /* 0x000fe20000000000 */
[----:B------:R-:W-:Y:S02]  /*3740*/  IMAD.MOV R4, RZ, RZ, -R4 ;  /* 0x000000ffff047224 */ /* 0x000fe400078e0a04 */
[----:B------:R-:W-:Y:S02]  /*3750*/  IMAD.MOV R6, RZ, RZ, -R6 ;  /* 0x000000ffff067224 */ /* 0x000fe400078e0a06 */
[----:B------:R-:W-:Y:S02]  /*3760*/  IMAD R15, R2, R4, R15 ;  /* 0x00000004020f7224 */ /* 0x000fe400078e020f */
[----:B------:R-:W-:-:S02]  /*3770*/  @!P4 IMAD.IADD R14, R14, 0x1, -R2 ;  /* 0x000000010e0ec824 */ /* 0x000fc400078e0a02 */
[C---:B------:R-:W-:Y:S02]  /*3780*/  IMAD R17, R2.reuse, R6, R17 ;  /* 0x0000000602117224 */ /* 0x040fe400078e0211 */
[----:B------:R-:W-:Y:S01]  /*3790*/  @!P5 IMAD.IADD R13, R13, 0x1, -R2 ;  /* 0x000000010d0dd824 */ /* 0x000fe200078e0a02 */
[----:B------:R-:W-:Y:S01]  /*37a0*/  ISETP.GT.U32.AND P4, PT, R2, R14, PT ;  /* 0x0000000e0200720c */ /* 0x000fe20003f84070 */
[----:B------:R-:W-:Y:S01]  /*37b0*/  IMAD.HI.U32 R7, R0, R16, RZ ;  /* 0x0000001000077227 */ /* 0x000fe200078e00ff */
[----:B------:R-:W-:-:S03]  /*37c0*/  ISETP.GT.U32.AND P5, PT, R2, R15, PT ;  /* 0x0000000f0200720c */ /* 0x000fc60003fa4070 */
[----:B------:R-:W-:Y:S01]  /*37d0*/  @!P3 IMAD.MOV R13, RZ, RZ, -R13 ;  /* 0x000000ffff0db224 */ /* 0x000fe200078e0a0d */
[----:B------:R-:W-:Y:S01]  /*37e0*/  ISETP.GT.U32.AND P3, PT, R2, R17, PT ;  /* 0x000000110200720c */ /* 0x000fe20003f64070 */
[----:B------:R-:W-:-:S04]  /*37f0*/  IMAD.HI.U32 R4, R0, R18, RZ ;  /* 0x0000001200047227 */ /* 0x000fc800078e00ff */
[----:B------:R-:W-:Y:S02]  /*3800*/  IMAD.MOV R7, RZ, RZ, -R7 ;  /* 0x000000ffff077224 */ /* 0x000fe400078e0a07 */
[----:B------:R-:W-:Y:S02]  /*3810*/  IMAD.MOV R6, RZ, RZ, -R4 ;  /* 0x000000ffff067224 */ /* 0x000fe400078e0a04 */
[C---:B------:R-:W-:Y:S02]  /*3820*/  IMAD R16, R2.reuse, R7, R16 ;  /* 0x0000000702107224 */ /* 0x040fe400078e0210 */
[----:B------:R-:W-:Y:S02]  /*3830*/  IMAD R18, R2, R6, R18 ;  /* 0x0000000602127224 */ /* 0x000fe400078e0212 */
[----:B------:R-:W-:Y:S02]  /*3840*/  VIADD R6, R8, 0x20 ;  /* 0x0000002008067836 */ /* 0x000fe40000000000 */
[----:B------:R-:W-:Y:S01]  /*3850*/  @!P6 IMAD.MOV R12, RZ, RZ, -R12 ;  /* 0x000000ffff0ce224 */ /* 0x000fe200078e0a0c */
[----:B------:R-:W-:Y:S01]  /*3860*/  ISETP.GT.U32.AND P6, PT, R2, R16, PT ;  /* 0x000000100200720c */ /* 0x000fe20003fc4070 */
[--C-:B------:R-:W-:Y:S01]  /*3870*/  @!P4 IMAD.IADD R14, R14, 0x1, -R2.reuse ;  /* 0x000000010e0ec824 */ /* 0x100fe200078e0a02 */
[----:B------:R-:W-:Y:S01]  /*3880*/  ISETP.GE.AND P4, PT, R3, RZ, PT ;  /* 0x000000ff0300720c */ /* 0x000fe20003f86270 */
[--C-:B------:R-:W-:Y:S01]  /*3890*/  @!P5 IMAD.IADD R15, R15, 0x1, -R2.reuse ;  /* 0x000000010f0fd824 */ /* 0x100fe200078e0a02 */
[----:B------:R-:W-:Y:S01]  /*38a0*/  ISETP.GT.U32.AND P5, PT, R2, R18, PT ;  /* 0x000000120200720c */ /* 0x000fe20003fa4070 */
[----:B------:R-:W-:Y:S01]  /*38b0*/  @!P3 IMAD.IADD R17, R17, 0x1, -R2 ;  /* 0x000000011111b824 */ /* 0x000fe200078e0a02 */
[----:B------:R-:W-:Y:S01]  /*38c0*/  IABS R3, R6 ;  /* 0x0000000600037213 */ /* 0x000fe20000000000 */
[----:B------:R-:W-:Y:S01]  /*38d0*/  @!P2 IMAD.MOV R14, RZ, RZ, -R14 ;  /* 0x000000ffff0ea224 */ /* 0x000fe200078e0a0e */
[----:B------:R-:W-:Y:S01]  /*38e0*/  STL [R1+0x15cc], R12 ;  /* 0x0015cc0c01007387 */ /* 0x000fe20000100800 */
[----:B------:R-:W-:Y:S01]  /*38f0*/  VIADD R23, R8, 0x22 ;  /* 0x0000002208177836 */ /* 0x000fe20000000000 */
[----:B------:R-:W-:Y:S01]  /*3900*/  ISETP.GT.U32.AND P2, PT, R2, R17, PT ;  /* 0x000000110200720c */ /* 0x000fe20003f44070 */
[----:B------:R-:W-:Y:S01]  /*3910*/  IMAD.HI.U32 R22, R0, R3, RZ ;  /* 0x0000000300167227 */ /* 0x000fe200078e00ff */
[----:B------:R-:W-:Y:S02]  /*3920*/  STL [R1+0x15d0], R13 ;  /* 0x0015d00d01007387 */ /* 0x000fe40000100800 */
[----:B------:R-:W-:Y:S01]  /*3930*/  IABS R19, R23 ;  /* 0x0000001700137213 */ /* 0x000fe20000000000 */
[----:B------:R-:W-:Y:S01]  /*3940*/  IMAD.MOV R22, RZ, RZ, -R22 ;  /* 0x000000ffff167224 */ /* 0x000fe200078e0a16 */
[----:B------:R-:W-:Y:S01]  /*3950*/  STL [R1+0x15d8], R14 ;  /* 0x0015d80e01007387 */ /* 0x000fe20000100800 */
[--C-:B------:R-:W-:Y:S01]  /*3960*/  @!P6 IMAD.IADD R16, R16, 0x1, -R2.reuse ;  /* 0x000000011010e824 */ /* 0x100fe200078e0a02 */
[----:B------:R-:W-:Y:S01]  /*3970*/  ISETP.GT.U32.AND P6, PT, R2, R15, PT ;  /* 0x0000000f0200720c */ /* 0x000fe20003fc4070 */
[----:B------:R-:W-:-:S02]  /*3980*/  @!P5 IMAD.IADD R18, R18, 0x1, -R2 ;  /* 0x000000011212d824 */ /* 0x000fc400078e0a02 */
[C---:B------:R-:W-:Y:S01]  /*3990*/  IMAD R3, R2.reuse, R22, R3 ;  /* 0x0000001602037224 */ /* 0x040fe200078e0203 */
[C---:B------:R-:W-:Y:S01]  /*39a0*/  ISETP.GT.U32.AND P3, PT, R2.reuse, R16, PT ;  /* 0x000000100200720c */ /* 0x040fe20003f64070 */
[----:B------:R-:W-:Y:S01]  /*39b0*/  @!P2 IMAD.IADD R17, R17, 0x1, -R2 ;  /* 0x000000011111a824 */ /* 0x000fe200078e0a02 */
[----:B------:R-:W-:Y:S01]  /*39c0*/  ISETP.GT.U32.AND P5, PT, R2, R18, PT ;  /* 0x000000120200720c */ /* 0x000fe20003fa4070 */
[----:B------:R-:W-:Y:S01]  /*39d0*/  VIADD R7, R8, 0x1e ;  /* 0x0000001e08077836 */ /* 0x000fe20000000000 */
[----:B------:R-:W-:Y:S01]  /*39e0*/  ISETP.GT.U32.AND P2, PT, R2, R3, PT ;  /* 0x000000030200720c */ /* 0x000fe20003f44070 */
[----:B------:R-:W-:-:S03]  /*39f0*/  IMAD.HI.U32 R4, R0, R19, RZ ;  /* 0x0000001300047227 */ /* 0x000fc600078e00ff */
[----:B------:R-:W-:Y:S01]  /*3a00*/  IABS R20, R7 ;  /* 0x0000000700147213 */ /* 0x000fe20000000000 */
[----:B------:R-:W-:Y:S02]  /*3a10*/  VIADD R9, R8, 0x1c ;  /* 0x0000001c08097836 */ /* 0x000fe40000000000 */
[----:B------:R-:W-:Y:S02]  /*3a20*/  IMAD.MOV R4, RZ, RZ, -R4 ;  /* 0x000000ffff047224 */ /* 0x000fe400078e0a04 */
[----:B------:R-:W-:-:S04]  /*3a30*/  IMAD.HI.U32 R24, R0, R20, RZ ;  /* 0x0000001400187227 */ /* 0x000fc800078e00ff */
[--C-:B------:R-:W-:Y:S01]  /*3a40*/  @!P3 IMAD.IADD R16, R16, 0x1, -R2.reuse ;  /* 0x000000011010b824 */ /* 0x100fe200078e0a02 */
[----:B------:R-:W-:Y:S01]  /*3a50*/  ISETP.GE.AND P3, PT, R21, RZ, PT ;  /* 0x000000ff1500720c */ /* 0x000fe20003f66270 */
[--C-:B------:R-:W-:Y:S01]  /*3a60*/  @!P5 IMAD.IADD R18, R18, 0x1, -R2.reuse ;  /* 0x000000011212d824 */ /* 0x100fe200078e0a02 */
[----:B------:R-:W-:Y:S01]  /*3a70*/  ISETP.GE.AND P5, PT, R23, RZ, PT ;  /* 0x000000ff1700720c */ /* 0x000fe20003fa6270 */
[----:B------:R-:W-:Y:S01]  /*3a80*/  @!P2 IMAD.IADD R3, R3, 0x1, -R2 ;  /* 0x000000010303a824 */ /* 0x000fe200078e0a02 */
[----:B------:R-:W-:Y:S01]  /*3a90*/  IABS R21, R9 ;  /* 0x0000000900157213 */ /* 0x000fe20000000000 */
[----:B------:R-:W-:Y:S02]  /*3aa0*/  IMAD.MOV R23, RZ, RZ, -R24 ;  /* 0x000000ffff177224 */ /* 0x000fe400078e0a18 */
[C---:B------:R-:W-:Y:S01]  /*3ab0*/  IMAD R19, R2.reuse, R4, R19 ;  /* 0x0000000402137224 */ /* 0x040fe200078e0213 */
[C---:B------:R-:W-:Y:S01]  /*3ac0*/  ISETP.GT.U32.AND P2, PT, R2.reuse, R3, PT ;  /* 0x000000030200720c */ /* 0x040fe20003f44070 */
[----:B------:R-:W-:-:S02]  /*3ad0*/  IMAD R20, R2, R23, R20 ;  /* 0x0000001702147224 */ /* 0x000fc400078e0214 */
[----:B------:R-:W-:-:S04]  /*3ae0*/  IMAD.HI.U32 R23, R0, R21, RZ ;  /* 0x0000001500177227 */ /* 0x000fc800078e00ff */
[--C-:B------:R-:W-:Y:S01]  /*3af0*/  @!P6 IMAD.IADD R15, R15, 0x1, -R2.reuse ;  /* 0x000000010f0fe824 */ /* 0x100fe200078e0a02 */
[C---:B------:R-:W-:Y:S01]  /*3b00*/  ISETP.GT.U32.AND P6, PT, R2.reuse, R19, PT ;  /* 0x000000130200720c */ /* 0x040fe20003fc4070 */
[----:B------:R-:W-:Y:S02]  /*3b10*/  IMAD.MOV R23, RZ, RZ, -R23 ;  /* 0x000000ffff177224 */ /* 0x000fe400078e0a17 */
[----:B------:R-:W-:Y:S02]  /*3b20*/  @!P0 IMAD.MOV R15, RZ, RZ, -R15 ;  /* 0x000000ffff0f8224 */ /* 0x000fe400078e0a0f */
[----:B------:R-:W-:Y:S02]  /*3b30*/  IMAD R21, R2, R23, R21 ;  /* 0x0000001702157224 */ /* 0x000fe400078e0215 */
[----:B------:R-:W-:Y:S01]  /*3b40*/  @!P2 IMAD.IADD R3, R3, 0x1, -R2 ;  /* 0x000000010303a824 */ /* 0x000fe200078e0a02 */
[----:B------:R-:W-:Y:S01]  /*3b50*/  STL [R1+0x15dc], R15 ;  /* 0x0015dc0f01007387 */ /* 0x000fe20000100800 */
[----:B------:R-:W-:Y:S01]  /*3b60*/  VIADD R4, R8, 0x1a ;  /* 0x0000001a08047836 */ /* 0x000fe20000000000 */
[----:B------:R-:W-:Y:S01]  /*3b70*/  ISETP.GT.U32.AND P2, PT, R2, R21, PT ;  /* 0x000000150200720c */ /* 0x000fe20003f44070 */
[----:B------:R-:W-:-:S02]  /*3b80*/  IMAD.MOV.U32 R5, RZ, RZ, R3 ;  /* 0x000000ffff057224 */ /* 0x000fc400078e0003 */
[----:B------:R-:W-:Y:S01]  /*3b90*/  @!P6 IMAD.IADD R19, R19, 0x1, -R2 ;  /* 0x000000011313e824 */ /* 0x000fe200078e0a02 */
[----:B------:R-:W-:Y:S01]  /*3ba0*/  ISETP.GE.AND P6, PT, R6, RZ, PT ;  /* 0x000000ff0600720c */ /* 0x000fe20003fc6270 */
[----:B------:R-:W-:Y:S01]  /*3bb0*/  @!P1 IMAD.MOV R16, RZ, RZ, -R16 ;  /* 0x000000ffff109224 */ /* 0x000fe200078e0a10 */
[----:B------:R-:W-:Y:S01]  /*3bc0*/  IABS R22, R4 ;  /* 0x0000000400167213 */ /* 0x000fe20000000000 */
[----:B------:R-:W-:Y:S01]  /*3bd0*/  @!P4 IMAD.MOV R17, RZ, RZ, -R17 ;  /* 0x000000ffff11c224 */ /* 0x000fe200078e0a11 */
[----:B------:R-:W-:Y:S01]  /*3be0*/  ISETP.GT.U32.AND P0, PT, R2, R19, PT ;  /* 0x000000130200720c */ /* 0x000fe20003f04070 */
[----:B0-----:R-:W-:Y:S01]  /*3bf0*/  VIADD R11, R8, 0x12 ;  /* 0x00000012080b7836 */ /* 0x001fe20000000000 */
[----:B------:R-:W-:Y:S01]  /*3c00*/  ISETP.GT.U32.AND P1, PT, R2, R20, PT ;  /* 0x000000140200720c */ /* 0x000fe20003f24070 */
[----:B------:R-:W-:Y:S01]  /*3c10*/  IMAD.HI.U32 R6, R0, R22, RZ ;  /* 0x0000001600067227 */ /* 0x000fe200078e00ff */
[----:B------:R-:W-:Y:S01]  /*3c20*/  STL [R1+0x15e0], R16 ;  /* 0x0015e01001007387 */ /* 0x000fe20000100800 */
[----:B------:R-:W-:-:S02]  /*3c30*/  ISETP.GE.AND P4, PT, R7, RZ, PT ;  /* 0x000000ff0700720c */ /* 0x000fc40003f86270 */
[----:B------:R-:W-:Y:S01]  /*3c40*/  @!P2 IMAD.IADD R21, R21, 0x1, -R2 ;  /* 0x000000011515a824 */ /* 0x000fe200078e0a02 */
[----:B------:R-:W-:Y:S01]  /*3c50*/  STL [R1+0x15e4], R17 ;  /* 0x0015e41101007387 */ /* 0x000fe20000100800 */
[----:B------:R-:W-:Y:S01]  /*3c60*/  @!P6 IMAD.MOV R5, RZ, RZ, -R5 ;  /* 0x000000ffff05e224 */ /* 0x000fe200078e0a05 */
[----:B------:R-:W-:Y:S01]  /*3c70*/  IABS R26, R11 ;  /* 0x0000000b001a7213 */ /* 0x000fe20000000000 */
[----:B------:R-:W-:Y:S01]  /*3c80*/  IMAD.MOV R6, RZ, RZ, -R6 ;  /* 0x000000ffff067224 */ /* 0x000fe200078e0a06 */
[----:B------:R-:W-:Y:S01]  /*3c90*/  ISETP.GT.U32.AND P6, PT, R2, R21, PT ;  /* 0x000000150200720c */ /* 0x000fe20003fc4070 */
[----:B------:R-:W-:Y:S01]  /*3ca0*/  @!P0 IMAD.IADD R19, R19, 0x1, -R2 ;  /* 0x0000000113138824 */ /* 0x000fe200078e0a02 */
[----:B------:R-:W-:Y:S01]  /*3cb0*/  ISETP.GE.AND P0, PT, R4, RZ, PT ;  /* 0x000000ff0400720c */ /* 0x000fe20003f06270 */
[----:B------:R-:W-:Y:S02]  /*3cc0*/  VIADD R4, R8, 0x18 ;  /* 0x0000001808047836 */ /* 0x000fe40000000000 */
[----:B------:R-:W-:-:S02]  /*3cd0*/  IMAD R22, R2, R6, R22 ;  /* 0x0000000602167224 */ /* 0x000fc400078e0216 */
[----:B------:R-:W-:Y:S01]  /*3ce0*/  @!P1 IMAD.IADD R20, R20, 0x1, -R2 ;  /* 0x0000000114149824 */ /* 0x000fe200078e0a02 */
[----:B------:R-:W-:Y:S01]  /*3cf0*/  IABS R23, R4 ;  /* 0x0000000400177213 */ /* 0x000fe20000000000 */
[----:B------:R-:W-:Y:S02]  /*3d00*/  VIADD R6, R8, 0x16 ;  /* 0x0000001608067836 */ /* 0x000fe40000000000 */
[----:B------:R-:W-:Y:S01]  /*3d10*/  @!P3 IMAD.MOV R18, RZ, RZ, -R18 ;  /* 0x000000ffff12b224 */ /* 0x000fe200078e0a12 */
[C---:B------:R-:W-:Y:S01]  /*3d20*/  ISETP.GT.U32.AND P1, PT, R2.reuse, R20, PT ;  /* 0x000000140200720c */ /* 0x040fe20003f24070 */
[----:B------:R-:W-:Y:S01]  /*3d30*/  @!P6 IMAD.IADD R21, R21, 0x1, -R2 ;  /* 0x000000011515e824 */ /* 0x000fe200078e0a02 */
[----:B------:R-:W-:Y:S01]  /*3d40*/  ISETP.GT.U32.AND P6, PT, R2, R22, PT ;  /* 0x000000160200720c */ /* 0x000fe20003fc4070 */
[----:B------:R-:W-:Y:S01]  /*3d50*/  IMAD.HI.U32 R3, R0, R23, RZ ;  /* 0x0000001700037227 */ /* 0x000fe200078e00ff */
[----:B------:R-:W-:Y:S01]  /*3d60*/  IABS R24, R6 ;  /* 0x0000000600187213 */ /* 0x000fe20000000000 */
[----:B------:R-:W-:Y:S01]  /*3d70*/  STL [R1+0x15e8], R18 ;  /* 0x0015e81201007387 */ /* 0x000fe20000100800 */
[----:B------:R-:W-:Y:S01]  /*3d80*/  ISETP.GE.AND P3, PT, R9, RZ, PT ;  /* 0x000000ff0900720c */ /* 0x000fe20003f66270 */
[----:B------:R-:W-:Y:S01]  /*3d90*/  IMAD.MOV R3, RZ, RZ, -R3 ;  /* 0x000000ffff037224 */ /* 0x000fe200078e0a03 */
[----:B------:R-:W-:Y:S01]  /*3da0*/  ISETP.GE.AND P2, PT, R6, RZ, PT ;  /* 0x000000ff0600720c */ /* 0x000fe20003f46270 */
[----:B------:R-:W-:Y:S01]  /*3db0*/  @!P5 IMAD.MOV R19, RZ, RZ, -R19 ;  /* 0x000000ffff13d224 */ /* 0x000fe200078e0a13 */
[----:B------:R-:W-:Y:S01]  /*3dc0*/  ISETP.GE.AND P5, PT, R4, RZ, PT ;  /* 0x000000ff0400720c */ /* 0x000fe20003fa6270 */
[----:B------:R-:W-:-:S02]  /*3dd0*/  IMAD R23, R2, R3, R23 ;  /* 0x0000000302177224 */ /* 0x000fc400078e0217 */
[----:B------:R-:W-:Y:S01]  /*3de0*/  VIADD R25, R8, 0x14 ;  /* 0x0000001408197836 */ /* 0x000fe20000000000 */
[----:B------:R-:W-:Y:S01]  /*3df0*/  STL [R1+0x15ec], R19 ;  /* 0x0015ec1301007387 */ /* 0x000fe20000100800 */
[--C-:B------:R-:W-:Y:S01]  /*3e00*/  @!P6 IMAD.IADD R22, R22, 0x1, -R2.reuse ;  /* 0x000000011616e824 */ /* 0x100fe200078e0a02 */
[----:B------:R-:W-:Y:S01]  /*3e10*/  ISETP.GT.U32.AND P6, PT, R2, R23, PT ;  /* 0x000000170200720c */ /* 0x000fe20003fc4070 */
[----:B------:R-:W-:Y:S01]  /*3e20*/  @!P1 IMAD.IADD R20, R20, 0x1, -R2 ;  /* 0x0000000114149824 */ /* 0x000fe200078e0a02 */
[----:B------:R0:W-:Y:S01]  /*3e30*/  STL [R1+0x20], R5 ;  /* 0x0000200501007387 */ /* 0x0001e20000100800 */
[----:B------:R-:W-:Y:S01]  /*3e40*/  ISETP.GE.AND P1, PT, R25, RZ, PT ;  /* 0x000000ff1900720c */ /* 0x000fe20003f26270 */
[----:B------:R-:W-:Y:S01]  /*3e50*/  IMAD.HI.U32 R7, R0, R24, RZ ;  /* 0x0000001800077227 */ /* 0x000fe200078e00ff */
[----:B------:R-:W-:-:S03]  /*3e60*/  IABS R25, R25 ;  /* 0x0000001900197213 */ /* 0x000fc60000000000 */
[----:B------:R-:W-:-:S04]  /*3e70*/  IMAD.HI.U32 R4, R0, R26, RZ ;  /* 0x0000001a00047227 */ /* 0x000fc800078e00ff */
[C---:B0-----:R-:W-:Y:S02]  /*3e80*/  VIADD R5, R8.reuse, 0xe ;  /* 0x0000000e08057836 */ /* 0x041fe40000000000 */
[----:B------:R-:W-:Y:S02]  /*3e90*/  VIADD R12, R8, 0x10 ;  /* 0x00000010080c7836 */ /* 0x000fe40000000000 */
[----:B------:R-:W-:Y:S01]  /*3ea0*/  IMAD.MOV R7, RZ, RZ, -R7 ;  /* 0x000000ffff077224 */ /* 0x000fe200078e0a07 */
[----:B------:R-:W-:Y:S01]  /*3eb0*/  IABS R28, R5 ;  /* 0x00000005001c7213 */ /* 0x000fe20000000000 */
[----:B------:R-:W-:Y:S01]  /*3ec0*/  IMAD.HI.U32 R6, R0, R25, RZ ;  /* 0x0000001900067227 */ /* 0x000fe200078e00ff */
[----:B------:R-:W-:Y:S01]  /*3ed0*/  IABS R27, R12 ;  /* 0x0000000c001b7213 */ /* 0x000fe20000000000 */
[----:B------:R0:W-:Y:S02]  /*3ee0*/  STL [R1+0x3c], R5 ;  /* 0x00003c0501007387 */ /* 0x0001e40000100800 */
[----:B------:R-:W-:-:S02]  /*3ef0*/  IMAD.MOV R4, RZ, RZ, -R4 ;  /* 0x000000ffff047224 */ /* 0x000fc400078e0a04 */
[----:B------:R-:W-:Y:S01]  /*3f00*/  @!P6 IMAD.IADD R23, R23, 0x1, -R2 ;  /* 0x000000011717e824 */ /* 0x000fe200078e0a02 */
[C---:B------:R-:W-:Y:S01]  /*3f10*/  ISETP.GT.U32.AND P6, PT, R2.reuse, R22, PT ;  /* 0x000000160200720c */ /* 0x040fe20003fc4070 */
[C---:B------:R-:W-:Y:S02]  /*3f20*/  IMAD R24, R2.reuse, R7, R24 ;  /* 0x0000000702187224 */ /* 0x040fe400078e0218 */
[----:B------:R-:W-:Y:S02]  /*3f30*/  IMAD.MOV R6, RZ, RZ, -R6 ;  /* 0x000000ffff067224 */ /* 0x000fe400078e0a06 */
[----:B------:R-:W-:Y:S02]  /*3f40*/  IMAD R26, R2, R4, R26 ;  /* 0x00000004021a7224 */ /* 0x000fe400078e021a */
[C---:B------:R-:W-:Y:S02]  /*3f50*/  VIADD R17, R8.reuse, 0x8 ;  /* 0x0000000808117836 */ /* 0x040fe40000000000 */
[----:B------:R-:W-:-:S02]  /*3f60*/  VIADD R19, R8, 0xc ;  /* 0x0000000c08137836 */ /* 0x000fc40000000000 */
[----:B------:R-:W-:-:S03]  /*3f70*/  IMAD.HI.U32 R4, R0, R28, RZ ;  /* 0x0000001c00047227 */ /* 0x000fc600078e00ff */
[----:B------:R-:W-:Y:S01]  /*3f80*/  IABS R29, R19 ;  /* 0x00000013001d7213 */ /* 0x000fe20000000000 */
[C---:B------:R-:W-:Y:S01]  /*3f90*/  IMAD R25, R2.reuse, R6, R25 ;  /* 0x0000000602197224 */ /* 0x040fe200078e0219 */
[----:B------:R-:W-:Y:S01]  /*3fa0*/  IABS R6, R17 ;  /* 0x0000001100067213 */ /* 0x000fe20000000000 */
[----:B------:R-:W-:Y:S01]  /*3fb0*/  @!P4 IMAD.MOV R20, RZ, RZ, -R20 ;  /* 0x000000ffff14c224 */ /* 0x000fe200078e0a14 */
[C---:B------:R-:W-:Y:S01]  /*3fc0*/  ISETP.GT.U32.AND P4, PT, R2.reuse, R23, PT ;  /* 0x000000170200720c */ /* 0x040fe20003f84070 */
[----:B------:R-:W-:Y:S01]  /*3fd0*/  @!P3 IMAD.MOV R21, RZ, RZ, -R21 ;  /* 0x000000ffff15b224 */ /* 0x000fe200078e0a15 */
[----:B------:R-:W-:Y:S01]  /*3fe0*/  ISETP.GT.U32.AND P3, PT, R2, R24, PT ;  /* 0x000000180200720c */ /* 0x000fe20003f64070 */
[----:B------:R-:W-:Y:S01]  /*3ff0*/  IMAD.MOV R4, RZ, RZ, -R4 ;  /* 0x000000ffff047224 */ /* 0x000fe200078e0a04 */
[----:B------:R1:W-:Y:S01]  /*4000*/  STL [R1+0x15f0], R20 ;  /* 0x0015f01401007387 */ /* 0x0003e20000100800 */
[----:B------:R-:W-:-:S04]  /*4010*/  IMAD.HI.U32 R3, R0, R27, RZ ;  /* 0x0000001b00037227 */ /* 0x000fc800078e00ff */
[----:B------:R-:W-:Y:S02]  /*4020*/  IMAD R28, R2, R4, R28 ;  /* 0x00000004021c7224 */ /* 0x000fe400078e021c */
[----:B------:R-:W-:Y:S02]  /*4030*/  IMAD.MOV R3, RZ, RZ, -R3 ;  /* 0x000000ffff037224 */ /* 0x000fe400078e0a03 */
[----:B------:R-:W-:Y:S02]  /*4040*/  IMAD.MOV.U32 R4, RZ, RZ, R6 ;  /* 0x000000ffff047224 */ /* 0x000fe400078e0006 */
[----:B------:R-:W-:-:S04]  /*4050*/  IMAD.HI.U32 R6, R0, R29, RZ ;  /* 0x0000001d00067227 */ /* 0x000fc800078e00ff */
[----:B------:R-:W-:Y:S01]  /*4060*/  @!P6 IMAD.IADD R22, R22, 0x1, -R2 ;  /* 0x000000011616e824 */ /* 0x000fe200078e0a02 */
[C---:B------:R-:W-:Y:S01]  /*4070*/  ISETP.GT.U32.AND P6, PT, R2.reuse, R25, PT ;  /* 0x000000190200720c */ /* 0x040fe20003fc4070 */
[----:B------:R-:W-:Y:S02]  /*4080*/  IMAD R27, R2, R3, R27 ;  /* 0x00000003021b7224 */ /* 0x000fe400078e021b */
[----:B------:R-:W-:Y:S02]  /*4090*/  IMAD.MOV R6, RZ, RZ, -R6 ;  /* 0x000000ffff067224 */ /* 0x000fe400078e0a06 */
[----:B0-----:R-:W-:Y:S02]  /*40a0*/  VIADD R5, R8, 0x6 ;  /* 0x0000000608057836 */ /* 0x001fe40000000000 */
[--C-:B------:R-:W-:Y:S01]  /*40b0*/  @!P4 IMAD.IADD R23, R23, 0x1, -R2.reuse ;  /* 0x000000011717c824 */ /* 0x100fe200078e0a02 */
[----:B------:R-:W-:Y:S01]  /*40c0*/  ISETP.GT.U32.AND P4, PT, R2, R26, PT ;  /* 0x0000001a0200720c */ /* 0x000fe20003f84070 */
[--C-:B------:R-:W-:Y:S01]  /*40d0*/  @!P3 IMAD.IADD R24, R24, 0x1, -R2.reuse ;  /* 0x000000011818b824 */ /* 0x100fe200078e0a02 */
[C---:B------:R-:W-:Y:S01]  /*40e0*/  ISETP.GT.U32.AND P3, PT, R2.reuse, R27, PT ;  /* 0x0000001b0200720c */ /* 0x040fe20003f64070 */
[C---:B------:R-:W-:Y:S01]  /*40f0*/  IMAD R29, R2.reuse, R6, R29 ;  /* 0x00000006021d7224 */ /* 0x040fe200078e021d */
[----:B------:R-:W-:Y:S01]  /*4100*/  IABS R6, R5 ;  /* 0x0000000500067213 */ /* 0x000fe20000000000 */
[----:B------:R-:W-:Y:S01]  /*4110*/  @!P6 IMAD.IADD R25, R25, 0x1, -R2 ;  /* 0x000000011919e824 */ /* 0x000fe200078e0a02 */
[----:B------:R-:W-:Y:S01]  /*4120*/  ISETP.GT.U32.AND P6, PT, R2, R24, PT ;  /* 0x000000180200720c */ /* 0x000fe20003fc4070 */
[----:B------:R-:W-:-:S02]  /*4130*/  VIADD R18, R8, 0xa ;  /* 0x0000000a08127836 */ /* 0x000fc40000000000 */
[----:B------:R-:W-:-:S03]  /*4140*/  IMAD.HI.U32 R14, R0, R6, RZ ;  /* 0x00000006000e7227 */ /* 0x000fc600078e00ff */
[----:B------:R-:W-:Y:S01]  /*4150*/  IABS R3, R18 ;  /* 0x0000001200037213 */ /* 0x000fe20000000000 */
[----:B------:R-:W-:Y:S02]  /*4160*/  IMAD.MOV R14, RZ, RZ, -R14 ;  /* 0x000000ffff0e7224 */ /* 0x000fe400078e0a0e */
[--C-:B------:R-:W-:Y:S01]  /*4170*/  @!P4 IMAD.IADD R26, R26, 0x1, -R2.reuse ;  /* 0x000000011a1ac824 */ /* 0x100fe200078e0a02 */
[C---:B------:R-:W-:Y:S01]  /*4180*/  ISETP.GT.U32.AND P4, PT, R2.reuse, R25, PT ;  /* 0x000000190200720c */ /* 0x040fe20003f84070 */
[----:B------:R-:W-:Y:S02]  /*4190*/  @!P3 IMAD.IADD R27, R27, 0x1, -R2 ;  /* 0x000000011b1bb824 */ /* 0x000fe400078e0a02 */
[C---:B------:R-:W-:Y:S02]  /*41a0*/  IMAD R6, R2.reuse, R14, R6 ;  /* 0x0000000e02067224 */ /* 0x040fe400078e0206 */
[----:B------:R-:W0:Y:S01]  /*41b0*/  S2R R14, SR_TID.X ;  /* 0x00000000000e7919 */ /* 0x000e220000002100 */
[----:B------:R-:W-:Y:S01]  /*41c0*/  ISETP.GT.U32.AND P3, PT, R2, R27, PT ;  /* 0x0000001b0200720c */ /* 0x000fe20003f64070 */
[----:B------:R-:W-:-:S04]  /*41d0*/  IMAD.HI.U32 R9, R0, R4, RZ ;  /* 0x0000000400097227 */ /* 0x000fc800078e00ff */
[----:B------:R-:W-:-:S04]  /*41e0*/  IMAD.HI.U32 R7, R0, R3, RZ ;  /* 0x0000000300077227 */ /* 0x000fc800078e00ff */
[----:B------:R-:W-:Y:S01]  /*41f0*/  @!P6 IMAD.IADD R24, R24, 0x1, -R2 ;  /* 0x000000011818e824 */ /* 0x000fe200078e0a02 */
[----:B------:R-:W-:Y:S01]  /*4200*/  ISETP.GT.U32.AND P6, PT, R2, R28, PT ;  /* 0x0000001c0200720c */ /* 0x000fe20003fc4070 */
[----:B------:R-:W-:Y:S02]  /*4210*/  IMAD.MOV R9, RZ, RZ, -R9 ;  /* 0x000000ffff097224 */ /* 0x000fe400078e0a09 */
[----:B------:R-:W-:Y:S02]  /*4220*/  IMAD.MOV R7, RZ, RZ, -R7 ;  /* 0x000000ffff077224 */ /* 0x000fe400078e0a07 */
[----:B------:R-:W-:Y:S02]  /*4230*/  VIADD R16, R8, 0x4 ;  /* 0x0000000408107836 */ /* 0x000fe40000000000 */
[C---:B------:R-:W-:Y:S02]  /*4240*/  IMAD R4, R2.reuse, R9, R4 ;  /* 0x0000000902047224 */ /* 0x040fe400078e0204 */
[----:B------:R-:W-:Y:S01]  /*4250*/  @!P4 IMAD.IADD R25, R25, 0x1, -R2 ;  /* 0x000000011919c824 */ /* 0x000fe200078e0a02 */
[C---:B------:R-:W-:Y:S01]  /*4260*/  ISETP.GT.U32.AND P4, PT, R2.reuse, R29, PT ;  /* 0x0000001d0200720c */ /* 0x040fe20003f84070 */
[----:B------:R-:W-:Y:S01]  /*4270*/  IMAD R3, R2, R7, R3 ;  /* 0x0000000702037224 */ /* 0x000fe200078e0203 */
[----:B------:R-:W-:Y:S01]  /*4280*/  IABS R7, R16 ;  /* 0x0000001000077213 */ /* 0x000fe20000000000 */
[----:B------:R-:W-:-:S02]  /*4290*/  VIADD R13, R8, 0x2 ;  /* 0x00000002080d7836 */ /* 0x000fc40000000000 */
[----:B------:R-:W-:Y:S01]  /*42a0*/  @!P3 IMAD.IADD R27, R27, 0x1, -R2 ;  /* 0x000000011b1bb824 */ /* 0x000fe200078e0a02 */
[----:B------:R-:W-:Y:S01]  /*42b0*/  ISETP.GT.U32.AND P3, PT, R2, R4, PT ;  /* 0x000000040200720c */ /* 0x000fe20003f64070 */
[----:B------:R-:W-:Y:S01]  /*42c0*/  IMAD.HI.U32 R10, R0, R7, RZ ;  /* 0x00000007000a7227 */ /* 0x000fe200078e00ff */
[----:B------:R-:W-:-:S03]  /*42d0*/  IABS R9, R13 ;  /* 0x0000000d00097213 */ /* 0x000fc60000000000 */
[----:B------:R-:W-:Y:S01]  /*42e0*/  @!P6 IMAD.IADD R28, R28, 0x1, -R2 ;  /* 0x000000011c1ce824 */ /* 0x000fe200078e0a02 */
[----:B------:R-:W-:Y:S01]  /*42f0*/  ISETP.GE.AND P6, PT, R11, RZ, PT ;  /* 0x000000ff0b00720c */ /* 0x000fe20003fc6270 */
[----:B------:R-:W-:Y:S01]  /*4300*/  IMAD.MOV R11, RZ, RZ, -R10 ;  /* 0x000000ffff0b7224 */ /* 0x000fe200078e0a0a */
[----:B0-----:R-:W-:Y:S01]  /*4310*/  LOP3.LUT R15, R14, 0x3, RZ, 0xc0, !PT ;  /* 0x000000030e0f7812 */ /* 0x001fe200078ec0ff */
[----:B------:R-:W-:-:S04]  /*4320*/  IMAD.HI.U32 R10, R0, R9, RZ ;  /* 0x00000009000a7227 */ /* 0x000fc800078e00ff */
[----:B------:R-:W-:Y:S01]  /*4330*/  @!P4 IMAD.IADD R29, R29, 0x1, -R2 ;  /* 0x000000011d1dc824 */ /* 0x000fe200078e0a02 */
[----:B------:R-:W-:Y:S01]  /*4340*/  ISETP.GE.AND P4, PT, R12, RZ, PT ;  /* 0x000000ff0c00720c */ /* 0x000fe20003f86270 */
[----:B------:R-:W-:Y:S01]  /*4350*/  IMAD R7, R2, R11, R7 ;  /* 0x0000000b02077224 */ /* 0x000fe200078e0207 */
[----:B------:R-:W-:Y:S01]  /*4360*/  IABS R11, R8 ;  /* 0x00000008000b7213 */ /* 0x000fe20000000000 */
[----:B------:R-:W-:Y:S02]  /*4370*/  IMAD.MOV R12, RZ, RZ, -R10 ;  /* 0x000000ffff0c7224 */ /* 0x000fe400078e0a0a */
[----:B------:R-:W-:Y:S01]  /*4380*/  @!P3 IMAD.IADD R4, R4, 0x1, -R2 ;  /* 0x000000010404b824 */ /* 0x000fe200078e0a02 */
[----:B------:R-:W-:Y:S01]  /*4390*/  ISETP.GE.AND P3, PT, R8, RZ, PT ;  /* 0x000000ff0800720c */ /* 0x000fe20003f66270 */
[----:B------:R-:W-:Y:S01]  /*43a0*/  IMAD R8, R2, R12, R9 ;  /* 0x0000000c02087224 */ /* 0x000fe200078e0209 */
[----:B------:R-:W-:Y:S01]  /*43b0*/  SHF.R.U32.HI R9, RZ, 0x2, R14 ;  /* 0x00000002ff097819 */ /* 0x000fe2000001160e */
[----:B-1----:R-:W-:Y:S01]  /*43c0*/  IMAD.MOV.U32 R20, RZ, RZ, R11 ;  /* 0x000000ffff147224 */ /* 0x002fe200078e000b */
[----:B------:R-:W0:Y:S01]  /*43d0*/  S2R R10, SR_TID.X ;  /* 0x00000000000a7919 */ /* 0x000e220000002100 */
[----:B------:R-:W-:Y:S01]  /*43e0*/  @!P0 IMAD.MOV R22, RZ, RZ, -R22 ;  /* 0x000000ffff168224 */ /* 0x000fe200078e0a16 */
[----:B------:R-:W-:Y:S01]  /*43f0*/  SGXT.U32 R12, R9, 0x3 ;  /* 0x00000003090c781a */ /* 0x000fe20000000000 */
[----:B------:R-:W-:Y:S01]  /*4400*/  IMAD.HI.U32 R9, R0, R20, RZ ;  /* 0x0000001400097227 */ /* 0x000fe200078e00ff */
[----:B------:R-:W-:Y:S01]  /*4410*/  ISETP.GT.U32.AND P0, PT, R2, R26, PT ;  /* 0x0000001a0200720c */ /* 0x000fe20003f04070 */
[----:B------:R-:W2:Y:S02]  /*4420*/  LDL.LU R0, [R1+0x3c] ;  /* 0x00003c0001007983 */ /* 0x000ea40000300800 */
[----:B------:R-:W-:-:S02]  /*4430*/  @!P2 IMAD.MOV R24, RZ, RZ, -R24 ;  /* 0x000000ffff18a224 */ /* 0x000fc400078e0a18 */
[----:B------:R-:W-:Y:S02]  /*4440*/  @!P1 IMAD.MOV R25, RZ, RZ, -R25 ;  /* 0x000000ffff199224 */ /* 0x000fe400078e0a19 */
[----:B------:R-:W-:Y:S02]  /*4450*/  @!P4 IMAD.MOV R27, RZ, RZ, -R27 ;  /* 0x000000ffff1bc224 */ /* 0x000fe400078e0a1b */
[----:B------:R-:W-:-:S04]  /*4460*/  IMAD.SHL.U32 R11, R15, 0x800, RZ ;  /* 0x000008000f0b7824 */ /* 0x000fc800078e00ff */
[----:B------:R-:W-:Y:S01]  /*4470*/  @!P0 IMAD.IADD R26, R26, 0x1, -R2 ;  /* 0x000000011a1a8824 */ /* 0x000fe200078e0a02 */
[----:B------:R-:W-:-:S13]  /*4480*/  ISETP.GT.U32.AND P0, PT, R2, R3, PT ;  /* 0x000000030200720c */ /* 0x000fda0003f04070 */
[----:B------:R-:W-:Y:S01]  /*4490*/  @!P0 IMAD.IADD R3, R3, 0x1, -R2 ;  /* 0x0000000103038824 */ /* 0x000fe200078e0a02 */
[C---:B------:R-:W-:Y:S02]  /*44a0*/  ISETP.GT.U32.AND P0, PT, R2.reuse, R6, PT ;  /* 0x000000060200720c */ /* 0x040fe40003f04070 */
[C---:B------:R-:W-:Y:S02]  /*44b0*/  ISETP.GT.U32.AND P2, PT, R2.reuse, R29, PT ;  /* 0x0000001d0200720c */ /* 0x040fe40003f44070 */
[----:B------:R-:W-:Y:S02]  /*44c0*/  ISETP.GT.U32.AND P1, PT, R2, R3, PT ;  /* 0x000000030200720c */ /* 0x000fe40003f24070 */
[----:B0-----:R-:W-:Y:S02]  /*44d0*/  LOP3.LUT R10, R10, 0x20, RZ, 0xc0, !PT ;  /* 0x000000200a0a7812 */ /* 0x001fe400078ec0ff */
[----:B------:R-:W-:Y:S01]  /*44e0*/  ISETP.GT.U32.AND P4, PT, R2, R7, PT ;  /* 0x000000070200720c */ /* 0x000fe20003f84070 */
[----:B------:R-:W-:Y:S01]  /*44f0*/  @!P6 IMAD.MOV R26, RZ, RZ, -R26 ;  /* 0x000000ffff1ae224 */ /* 0x000fe200078e0a1a */
[----:B------:R-:W-:-:S03]  /*4500*/  SHF.R.U32.HI R10, RZ, 0x1, R10 ;  /* 0x00000001ff0a7819 */ /* 0x000fc6000001160a */
[--C-:B------:R-:W-:Y:S01]  /*4510*/  @!P0 IMAD.IADD R6, R6, 0x1, -R2.reuse ;  /* 0x0000000106068824 */ /* 0x100fe200078e0a02 */
[----:B------:R-:W-:Y:S01]  /*4520*/  ISETP.GT.U32.AND P0, PT, R2, R28, PT ;  /* 0x0000001c0200720c */ /* 0x000fe20003f04070 */
[--C-:B------:R-:W-:Y:S02]  /*4530*/  @!P2 IMAD.IADD R29, R29, 0x1, -R2.reuse ;  /* 0x000000011d1da824 */ /* 0x100fe400078e0a02 */
[----:B------:R-:W-:Y:S01]  /*4540*/  @!P1 IMAD.IADD R3, R3, 0x1, -R2 ;  /* 0x0000000103039824 */ /* 0x000fe200078e0a02 */
[----:B------:R-:W-:-:S09]  /*4550*/  ISETP.GE.AND P1, PT, R19, RZ, PT ;  /* 0x000000ff1300720c */ /* 0x000fd20003f26270 */
[--C-:B------:R-:W-:Y:S01]  /*4560*/  @!P0 IMAD.IADD R28, R28, 0x1, -R2.reuse ;  /* 0x000000011c1c8824 */ /* 0x100fe200078e0a02 */
[C---:B------:R-:W-:Y:S01]  /*4570*/  ISETP.GT.U32.AND P0, PT, R2.reuse, R8, PT ;  /* 0x000000080200720c */ /* 0x040fe20003f04070 */
[----:B------:R-:W-:Y:S01]  /*4580*/  @!P4 IMAD.IADD R7, R7, 0x1, -R2 ;  /* 0x000000010707c824 */ /* 0x000fe200078e0a02 */
[----:B------:R-:W-:Y:S01]  /*4590*/  ISETP.GT.U32.AND P6, PT, R2, R6, PT ;  /* 0x000000060200720c */ /* 0x000fe20003fc4070 */
[----:B------:R-:W-:Y:S02]  /*45a0*/  IMAD.SHL.U32 R15, R15, 0x20, RZ ;  /* 0x000000200f0f7824 */ /* 0x000fe400078e00ff */
[----:B------:R-:W-:-:S08]  /*45b0*/  IMAD.MOV R9, RZ, RZ, -R9 ;  /* 0x000000ffff097224 */ /* 0x000fd000078e0a09 */
[----:B------:R-:W-:Y:S01]  /*45c0*/  @!P0 IMAD.IADD R8, R8, 0x1, -R2 ;  /* 0x0000000108088824 */ /* 0x000fe200078e0a02 */
[----:B------:R-:W-:Y:S01]  /*45d0*/  ISETP.GT.U32.AND P0, PT, R2, R7, PT ;  /* 0x000000070200720c */ /* 0x000fe20003f04070 */
[----:B------:R-:W-:Y:S01]  /*45e0*/  @!P1 IMAD.MOV R29, RZ, RZ, -R29 ;  /* 0x000000ffff1d9224 */ /* 0x000fe200078e0a1d */
[----:B------:R-:W-:Y:S01]  /*45f0*/  ISETP.GE.AND P1, PT, R5, RZ, PT ;  /* 0x000000ff0500720c */ /* 0x000fe20003f26270 */
[----:B------:R-:W-:Y:S02]  /*4600*/  IMAD.SHL.U32 R5, R14, 0x2, RZ ;  /* 0x000000020e057824 */ /* 0x000fe400078e00ff */
[----:B------:R-:W-:Y:S02]  /*4610*/  IMAD R9, R2, R9, R20 ;  /* 0x0000000902097224 */ /* 0x000fe400078e0214 */
[----:B------:R-:W3:Y:S01]  /*4620*/  LDL.LU R20, [R1+0x15f0] ;  /* 0x0015f00001147983 */ /* 0x000ee20000300800 */
[----:B------:R-:W-:Y:S01]  /*4630*/  @!P6 IMAD.IADD R6, R6, 0x1, -R2 ;  /* 0x000000010606e824 */ /* 0x000fe200078e0a02 */
[----:B------:R-:W-:-:S02]  /*4640*/  ISETP.GE.AND P6, PT, R18, RZ, PT ;  /* 0x000000ff1200720c */ /* 0x000fc40003fc6270 */
[----:B------:R-:W4:Y:S01]  /*4650*/  LDL.LU R19, [R1+0x15ec] ;  /* 0x0015ec0001137983 */ /* 0x000f220000300800 */
[----:B------:R-:W-:Y:S01]  /*4660*/  ISETP.GE.AND P4, PT, R17, RZ, PT ;  /* 0x000000ff1100720c */ /* 0x000fe20003f86270 */
[----:B------:R-:W-:Y:S01]  /*4670*/  @!P0 IMAD.IADD R7, R7, 0x1, -R2 ;  /* 0x0000000107078824 */ /* 0x000fe200078e0a02 */
[----:B------:R-:W-:Y:S01]  /*4680*/  ISETP.GE.AND P0, PT, R16, RZ, PT ;  /* 0x000000ff1000720c */ /* 0x000fe20003f06270 */
[----:B------:R-:W5:Y:S04]  /*4690*/  LDL.LU R18, [R1+0x15e8] ;  /* 0x0015e80001127983 */ /* 0x000f680000300800 */
[----:B------:R-:W3:Y:S04]  /*46a0*/  LDL.LU R17, [R1+0x15e4] ;  /* 0x0015e40001117983 */ /* 0x000ee80000300800 */
[----:B------:R-:W4:Y:S01]  /*46b0*/  LDL.LU R16, [R1+0x15e0] ;  /* 0x0015e00001107983 */ /* 0x000f220000300800 */
[----:B--2---:R-:W-:-:S02]  /*46c0*/  ISETP.GE.AND P2, PT, R0, RZ, PT ;  /* 0x000000ff0000720c */ /* 0x004fc40003f46270 */
[----:B------:R-:W-:Y:S02]  /*46d0*/  LOP3.LUT R0, R10, R11, R12, 0xfe, !PT ;  /* 0x0000000b0a007212 */ /* 0x000fe400078efe0c */
[----:B------:R-:W-:-:S04]  /*46e0*/  SHF.R.S32.HI R0, RZ, 0x2, R14 ;  /* 0x00000002ff007819 */ /* 0x000fc8000001140e */
[----:B------:R-:W-:-:S05]  /*46f0*/  SGXT R0, R0, 0x1 ;  /* 0x000000010000781a */ /* 0x000fca0000000200 */
[----:B------:R-:W-:Y:S01]  /*4700*/  @!P2 IMAD.MOV R28, RZ, RZ, -R28 ;  /* 0x000000ffff1ca224 */ /* 0x000fe200078e0a1c */
[----:B------:R-:W-:Y:S01]  /*4710*/  ISETP.GT.U32.AND P2, PT, R2, R8, PT ;  /* 0x000000080200720c */ /* 0x000fe20003f44070 */
[----:B------:R-:W-:Y:S01]  /*4720*/  IMAD.SHL.U32 R14, R14, 0x10, RZ ;  /* 0x000000100e0e7824 */ /* 0x000fe200078e00ff */
[----:B------:R-:W-:-:S04]  /*4730*/  LOP3.LUT R0, R15, 0x90, R0, 0xf8, !PT ;  /* 0x000000900f007812 */ /* 0x000fc800078ef800 */
[----:B------:R-:W-:Y:S01]  /*4740*/  LOP3.LUT R5, R0, 0x10, R5, 0x78, !PT ;  /* 0x0000001000057812 */ /* 0x000fe200078e7805 */
[----:B------:R0:W-:Y:S01]  /*4750*/  STL [R1+0x1590], R14 ;  /* 0x0015900e01007387 */ /* 0x0001e20000100800 */
[----:B------:R-:W-:-:S05]  /*4760*/  LOP3.LUT R0, R10, R11, R12, 0xfe, !PT ;  /* 0x0000000b0a007212 */ /* 0x000fca00078efe0c */
[----:B------:R-:W-:Y:S01]  /*4770*/  @!P2 IMAD.IADD R8, R8, 0x1, -R2 ;  /* 0x000000010808a824 */ /* 0x000fe200078e0a02 */
[----:B------:R-:W-:Y:S02]  /*4780*/  ISETP.GE.AND P2, PT, R13, RZ, PT ;  /* 0x000000ff0d00720c */ /* 0x000fe40003f46270 */
[----:B------:R-:W2:Y:S01]  /*4790*/  LDL.LU R13, [R1+0x1c] ;  /* 0x00001c00010d7983 */ /* 0x000ea20000300800 */
[----:B0-----:R-:W-:Y:S02]  /*47a0*/  LOP3.LUT R14, R14, 0x100, RZ, 0xc0, !PT ;  /* 0x000001000e0e7812 */ /* 0x001fe400078ec0ff */
[----:B------:R-:W-:Y:S01]  /*47b0*/  LOP3.LUT R0, R0, R15, RZ, 0xfc, !PT ;  /* 0x0000000f00007212 */ /* 0x000fe200078efcff */
[----:B------:R-:W5:Y:S01]  /*47c0*/  LDL.LU R12, [R1+0x18] ;  /* 0x00001800010c7983 */ /* 0x000f620000300800 */
[----:B------:R-:W-:-:S03]  /*47d0*/  IADD3 R5, R5, UR4, R14 ;  /* 0x0000000405057c10 */ /* 0x000fc6000fffe00e */
[----:B------:R-:W3:Y:S04]  /*47e0*/  LDL.LU R11, [R1+0x8] ;  /* 0x00000800010b7983 */ /* 0x000ee80000300800 */
[----:B------:R-:W4:Y:S04]  /*47f0*/  LDL.LU R10, [R1+0x4] ;  /* 0x00000400010a7983 */ /* 0x000f280000300800 */
[----:B------:R-:W4:Y:S04]  /*4800*/  LDL.LU R15, [R1+0x15dc] ;  /* 0x0015dc00010f7983 */ /* 0x000f280000300800 */
[----:B------:R-:W-:Y:S04]  /*4810*/  STL [R1+0x1594], R0 ;  /* 0x0015940001007387 */ /* 0x000fe80000100800 */
[----:B------:R-:W4:Y:S04]  /*4820*/  LDL.LU R14, [R1+0x15d8] ;  /* 0x0015d800010e7983 */ /* 0x000f280000300800 */
[----:B------:R0:W-:Y:S04]  /*4830*/  STL [R1+0xc00], R5 ;  /* 0x000c000501007387 */ /* 0x0001e80000100800 */
[----:B0-----:R-:W2:Y:S01]  /*4840*/  LDL.LU R5, [R1+0x15d4] ;  /* 0x0015d40001057983 */ /* 0x001ea20000300800 */
[----:B------:R-:W-:Y:S01]  /*4850*/  @!P5 IMAD.MOV R23, RZ, RZ, -R23 ;  /* 0x000000ffff17d224 */ /* 0x000fe200078e0a17 */
[----:B------:R-:W-:Y:S01]  /*4860*/  ISETP.GT.U32.AND P5, PT, R2, R4, PT ;  /* 0x000000040200720c */ /* 0x000fe20003fa4070 */
[----:B------:R-:W0:-:S12]  /*4870*/  S2R R0, SR_TID.X ;  /* 0x0000000000007919 */ /* 0x000e180000002100 */
[----:B------:R-:W-:Y:S01]  /*4880*/  @!P5 IMAD.IADD R4, R4, 0x1, -R2 ;  /* 0x000000010404d824 */ /* 0x000fe200078e0a02 */
[----:B------:R-:W-:-:S13]  /*4890*/  ISETP.GT.U32.AND P5, PT, R2, R9, PT ;  /* 0x000000090200720c */ /* 0x000fda0003fa4070 */
[----:B------:R-:W-:-:S05]  /*48a0*/  @!P5 IMAD.IADD R9, R9, 0x1, -R2 ;  /* 0x000000010909d824 */ /* 0x000fca00078e0a02 */
[----:B------:R-:W-:Y:S02]  /*48b0*/  ISETP.GT.U32.AND P5, PT, R2, R9, PT ;  /* 0x000000090200720c */ /* 0x000fe40003fa4070 */
[----:B0-----:R-:W-:Y:S01]  /*48c0*/  LOP3.LUT R0, R0, 0x1f, RZ, 0xc0, !PT ;  /* 0x0000001f00007812 */ /* 0x001fe200078ec0ff */
[----:B------:R-:W-:-:S10]  /*48d0*/  @!P6 IMAD.MOV R3, RZ, RZ, -R3 ;  /* 0x000000ffff03e224 */ /* 0x000fd400078e0a03 */
[----:B------:R-:W-:Y:S02]  /*48e0*/  @!P5 IMAD.IADD R9, R9, 0x1, -R2 ;  /* 0x000000010909d824 */ /* 0x000fe400078e0a02 */
[----:B------:R-:W-:-:S05]  /*48f0*/  IMAD R2, R0, UR5, RZ ;  /* 0x0000000500027c24 */ /* 0x000fca000f8e02ff */
[----:B------:R-:W-:Y:S02]  /*4900*/  IADD3 R2, P6, R2, UR6, RZ ;  /* 0x0000000602027c10 */ /* 0x000fe4000ffde0ff */
[----:B--2---:R-:W-:Y:S01]  /*4910*/  ISETP.NE.AND P5, PT, R5, RZ, PT ;  /* 0x000000ff0500720c */ /* 0x004fe20003fa5270 */
[----:B------:R-:W-:Y:S01]  /*4920*/  @!P4 IMAD.MOV R4, RZ, RZ, -R4 ;  /* 0x000000ffff04c224 */ /* 0x000fe200078e0a04 */
[----:B------:R-:W-:Y:S01]  /*4930*/  LOP3.LUT R0, RZ, R5, RZ, 0x33, !PT ;  /* 0x00000005ff007212 */ /* 0x000fe200078e33ff */
[----:B------:R-:W-:Y:S01]  /*4940*/  @!P1 IMAD.MOV R6, RZ, RZ, -R6 ;  /* 0x000000ffff069224 */ /* 0x000fe200078e0a06 */
[----:B------:R-:W2:Y:S01]  /*4950*/  LDL.LU R5, [R1+0x20] ;  /* 0x0000200001057983 */ /* 0x000ea20000300800 */
[----:B------:R-:W-:Y:S01]  /*4960*/  @!P0 IMAD.MOV R7, RZ, RZ, -R7 ;  /* 0x000000ffff078224 */ /* 0x000fe200078e0a07 */
[----:B------:R-:W-:Y:S02]  /*4970*/  ULDC UR6, c[0x0][0x240] ;  /* 0x0000900000067ab9 */ /* 0x000fe40000000800 */
[----:B------:R0:W-:Y:S04]  /*4980*/  STL [R1+0x15b0], R2 ;  /* 0x0015b00201007387 */ /* 0x0001e80000100800 */
[----:B0-----:R-:W2:Y:S01]  /*4990*/  LDL R2, [R1] ;  /* 0x0000000001027983 */ /* 0x001ea20000100800 */
[----:B------:R-:W-:-:S02]  /*49a0*/  SEL R13, R0, R13, !P5 ;  /* 0x0000000d000d7207 */ /* 0x000fc40006800000 */
[C---:B-----5:R-:W-:Y:S01]  /*49b0*/  SEL R12, R0.reuse, R12, !P5 ;  /* 0x0000000c000c7207 */ /* 0x060fe20006800000 */
[----:B------:R-:W-:Y:S01]  /*49c0*/  STL [R1+0x24], R0 ;  /* 0x0000240001007387 */ /* 0x000fe20000100800 */
[C---:B---3--:R-:W-:Y:S02]  /*49d0*/  SEL R11, R0.reuse, R11, !P5 ;  /* 0x0000000b000b7207 */ /* 0x048fe40006800000 */
[C---:B----4-:R-:W-:Y:S01]  /*49e0*/  SEL R10, R0.reuse, R10, !P5 ;  /* 0x0000000a000a7207 */ /* 0x050fe20006800000 */
[----:B------:R0:W-:Y:S04]  /*49f0*/  STL [R1+0x14], R13 ;  /* 0x0000140d01007387 */ /* 0x0001e80000100800 */
[----:B0-----:R-:W3:Y:S04]  /*4a00*/  LDL.LU R13, [R1+0x15d0] ;  /* 0x0015d000010d7983 */ /* 0x001ee80000300800 */
[----:B------:R0:W-:Y:S04]  /*4a10*/  STL [R1+0x10], R12 ;  /* 0x0000100c01007387 */ /* 0x0001e80000100800 */
[----:B0-----:R-:W4:Y:S04]  /*4a20*/  LDL.LU R12, [R1+0x15cc] ;  /* 0x0015cc00010c7983 */ /* 0x001f280000300800 */
[----:B------:R0:W-:Y:S04]  /*4a30*/  STL [R1+0xc], R11 ;  /* 0x00000c0b01007387 */ /* 0x0001e80000100800 */
[----:B0-----:R-:W5:Y:S04]  /*4a40*/  LDL.LU R11, [R1+0x15c8] ;  /* 0x0015c800010b7983 */ /* 0x001f680000300800 */
[----:B------:R0:W-:Y:S04]  /*4a50*/  STL [R1+0x8], R10 ;  /* 0x0000080a01007387 */ /* 0x0001e80000100800 */
[----:B0-----:R-:W3:Y:S01]  /*4a60*/  LDL.LU R10, [R1+0x15c4] ;  /* 0x0015c400010a7983 */ /* 0x001ee20000300800 */
[----:B--2---:R-:W-:-:S05]  /*4a70*/  SEL R2, R0, R2, !P5 ;  /* 0x0000000200027207 */ /* 0x004fca0006800000 */
[----:B------:R0:W-:Y:S04]  /*4a80*/  STL [R1+0x15b4], R2 ;  /* 0x0015b40201007387 */ /* 0x0001e80000100800 */
[----:B0-----:R-:W2:Y:S04]  /*4a90*/  LDL.LU R2, [R1+0xc] ;  /* 0x00000c0001027983 */ /* 0x001ea80000300800 */
[----:B--2---:R0:W-:Y:S04]  /*4aa0*/  STL [R1+0x15b8], R2 ;  /* 0x0015b80201007387 */ /* 0x0041e80000100800 */
[----:B0-----:R-:W2:Y:S04]  /*4ab0*/  LDL.LU R2, [R1+0x10] ;  /* 0x0000100001027983 */ /* 0x001ea80000300800 */
[----:B--2---:R0:W-:Y:S04]  /*4ac0*/  STL [R1+0x15bc], R2 ;  /* 0x0015bc0201007387 */ /* 0x0041e80000100800 */
[----:B0-----:R-:W2:Y:S01]  /*4ad0*/  LDL.LU R2, [R1+0x14] ;  /* 0x0000140001027983 */ /* 0x001ea20000300800 */
[----:B------:R-:W-:-:S02]  /*4ae0*/  @!P2 IMAD.MOV R8, RZ, RZ, -R8 ;  /* 0x000000ffff08a224 */ /* 0x000fc400078e0a08 */
[----:B------:R-:W-:Y:S01]  /*4af0*/  @!P3 IMAD.MOV R9, RZ, RZ, -R9 ;  /* 0x000000ffff09b224 */ /* 0x000fe200078e0a09 */
[----:B--2---:R0:W-:Y:S04]  /*4b00*/  STL [R1+0x15c0], R2 ;  /* 0x0015c00201007387 */ /* 0x0041e80000100800 */
[----:B0-----:R-:W3:Y:S02]  /*4b10*/  LDL.LU R2, [R1+0x24] ;  /* 0x0000240001027983 */ /* 0x001ee40000300800 */
[C---:B---3--:R-:W-:Y:S02]  /*4b20*/  SEL R0, R2.reuse, R10, !P5 ;  /* 0x0000000a02007207 */ /* 0x048fe40006800000 */
[C---:B-----5:R-:W-:Y:S02]  /*4b30*/  SEL R11, R2.reuse, R11, !P5 ;  /* 0x0000000b020b7207 */ /* 0x060fe40006800000 */
[----:B----4-:R-:W-:-:S02]  /*4b40*/  SEL R12, R2, R12, !P5 ;  /* 0x0000000c020c7207 */ /* 0x010fc40006800000 */
[C---:B------:R-:W-:Y:S02]  /*4b50*/  SEL R13, R2.reuse, R13, !P5 ;  /* 0x0000000d020d7207 */ /* 0x040fe40006800000 */
[C---:B------:R-:W-:Y:S02]  /*4b60*/  SEL R14, R2.reuse, R14, !P5 ;  /* 0x0000000e020e7207 */ /* 0x040fe40006800000 */
[C---:B------:R-:W-:Y:S02]  /*4b70*/  SEL R15, R2.reuse, R15, !P5 ;  /* 0x0000000f020f7207 */ /* 0x040fe40006800000 */
[C---:B------:R-:W-:Y:S02]  /*4b80*/  SEL R16, R2.reuse, R16, !P5 ;  /* 0x0000001002107207 */ /* 0x040fe40006800000 */
[C---:B------:R-:W-:Y:S02]  /*4b90*/  SEL R17, R2.reuse, R17, !P5 ;  /* 0x0000001102117207 */ /* 0x040fe40006800000 */
[----:B------:R-:W-:-:S02]  /*4ba0*/  SEL R18, R2, R18, !P5 ;  /* 0x0000001202127207 */ /* 0x000fc40006800000 */
        /* <DEDUP_REMOVED lines=18> */
[----:B------:R-:W2:Y:S01]  /*4cd0*/  LDL.LU R2, [R1+0x15c0] ;  /* 0x0015c00001027983 */ /* 0x000ea20000300800 */
[----:B------:R-:W0:Y:S02]  /*4ce0*/  S2R R10, SR_TID.X ;  /* 0x00000000000a7919 */ /* 0x000e240000002100 */
[----:B0-----:R-:W-:-:S05]  /*4cf0*/  LOP3.LUT R10, R10, 0x1f, RZ, 0xc0, !PT ;  /* 0x0000001f0a0a7812 */ /* 0x001fca00078ec0ff */
[----:B------:R-:W-:-:S05]  /*4d00*/  IMAD R10, R10, UR5, RZ ;  /* 0x000000050a0a7c24 */ /* 0x000fca000f8e02ff */
[----:B------:R-:W-:Y:S01]  /*4d10*/  LEA.HI.X.SX32 R10, R10, UR7, 0x1, P6 ;  /* 0x000000070a0a7c11 */ /* 0x000fe2000b0f0eff */
[----:B------:R-:W-:Y:S01]  /*4d20*/  IMAD R13, R13, UR6, RZ ;  /* 0x000000060d0d7c24 */ /* 0x000fe2000f8e02ff */
[----:B------:R-:W-:-:S03]  /*4d30*/  ULDC UR7, c[0x0][0x238] ;  /* 0x00008e0000077ab9 */ /* 0x000fc60000000800 */
[----:B------:R0:W-:Y:S04]  /*4d40*/  STL [R1+0x15ac], R10 ;  /* 0x0015ac0a01007387 */ /* 0x0001e80000100800 */
[----:B0-----:R-:W3:Y:S01]  /*4d50*/  LDL.LU R10, [R1+0x8] ;  /* 0x00000800010a7983 */ /* 0x001ee20000300800 */
[----:B--2---:R-:W-:-:S05]  /*4d60*/  IMAD R2, R2, UR6, RZ ;  /* 0x0000000602027c24 */ /* 0x004fca000f8e02ff */
[----:B------:R0:W-:Y:S04]  /*4d70*/  STL [R1+0x14], R2 ;  /* 0x0000140201007387 */ /* 0x0001e80000100800 */
[----:B0-----:R-:W2:Y:S02]  /*4d80*/  LDL.LU R2, [R1+0x15bc] ;  /* 0x0015bc0001027983 */ /* 0x001ea40000300800 */
[----:B--2---:R-:W-:-:S05]  /*4d90*/  IMAD R2, R2, UR6, RZ ;  /* 0x0000000602027c24 */ /* 0x004fca000f8e02ff */
[----:B------:R0:W-:Y:S04]  /*4da0*/  STL [R1+0x10], R2 ;  /* 0x0000100201007387 */ /* 0x0001e80000100800 */
[----:B0-----:R-:W2:Y:S02]  /*4db0*/  LDL.LU R2, [R1+0x15b8] ;  /* 0x0015b80001027983 */ /* 0x001ea40000300800 */
[----:B--2---:R-:W-:-:S05]  /*4dc0*/  IMAD R2, R2, UR6, RZ ;  /* 0x0000000602027c24 */ /* 0x004fca000f8e02ff */
[----:B------:R0:W-:Y:S04]  /*4dd0*/  STL [R1+0xc], R2 ;  /* 0x00000c0201007387 */ /* 0x0001e80000100800 */
[----:B0-----:R-:W2:Y:S01]  /*4de0*/  LDL.LU R2, [R1+0x15b4] ;  /* 0x0015b40001027983 */ /* 0x001ea20000300800 */
[----:B---3--:R-:W-:-:S05]  /*4df0*/  IMAD R10, R10, UR6, RZ ;  /* 0x000000060a0a7c24 */ /* 0x008fca000f8e02ff */
[----:B------:R2:W-:Y:S01]  /*4e00*/  STL [R1+0x8], R10 ;  /* 0x0000080a01007387 */ /* 0x0005e20000100800 */
[----:B------:R-:W-:Y:S02]  /*4e10*/  IMAD R14, R14, UR6, RZ ;  /* 0x000000060e0e7c24 */ /* 0x000fe4000f8e02ff */
[----:B------:R-:W-:Y:S02]  /*4e20*/  IMAD R15, R15, UR6, RZ ;  /* 0x000000060f0f7c24 */ /* 0x000fe4000f8e02ff */
[----:B------:R-:W-:Y:S02]  /*4e30*/  IMAD R16, R16, UR6, RZ ;  /* 0x0000000610107c24 */ /* 0x000fe4000f8e02ff */
[----:B------:R-:W-:Y:S02]  /*4e40*/  IMAD R17, R17, UR6, RZ ;  /* 0x0000000611117c24 */ /* 0x000fe4000f8e02ff */
[----:B--2---:R-:W-:Y:S02]  /*4e50*/  IMAD R10, R2, UR6, RZ ;  /* 0x00000006020a7c24 */ /* 0x004fe4000f8e02ff */
[----:B------:R-:W2:Y:S04]  /*4e60*/  LDL.LU R2, [R1+0x15b0] ;  /* 0x0015b00001027983 */ /* 0x000ea80000300800 */
[----:B------:R-:W-:Y:S04]  /*4e70*/  STL [R1+0x4], R10 ;  /* 0x0000040a01007387 */ /* 0x000fe80000100800 */
[----:B------:R0:W-:Y:S04]  /*4e80*/  STL [R1+0x15a8], R13 ;  /* 0x0015a80d01007387 */ /* 0x0001e80000100800 */
[----:B0-----:R-:W2:Y:S04]  /*4e90*/  LDL.LU R13, [R1+0x14] ;  /* 0x00001400010d7983 */ /* 0x001ea80000300800 */
[----:B------:R0:W-:Y:S04]  /*4ea0*/  STL [R1+0x15a4], R14 ;  /* 0x0015a40e01007387 */ /* 0x0001e80000100800 */
[----:B0-----:R-:W3:Y:S04]  /*4eb0*/  LDL R14, [R1+0x10] ;  /* 0x00001000010e7983 */ /* 0x001ee80000100800 */
[----:B------:R0:W-:Y:S04]  /*4ec0*/  STL [R1+0x15a0], R15 ;  /* 0x0015a00f01007387 */ /* 0x0001e80000100800 */
[----:B0-----:R-:W4:Y:S04]  /*4ed0*/  LDL R15, [R1+0xc] ;  /* 0x00000c00010f7983 */ /* 0x001f280000100800 */
[----:B------:R0:W-:Y:S04]  /*4ee0*/  STL [R1+0x159c], R16 ;  /* 0x00159c1001007387 */ /* 0x0001e80000100800 */
[----:B0-----:R-:W5:Y:S04]  /*4ef0*/  LDL R16, [R1+0x8] ;  /* 0x0000080001107983 */ /* 0x001f680000100800 */
[----:B------:R0:W-:Y:S04]  /*4f00*/  STL [R1+0x1598], R17 ;  /* 0x0015981101007387 */ /* 0x0001e80000100800 */
[----:B0-----:R-:W5:Y:S01]  /*4f10*/  LDL R17, [R1+0x4] ;  /* 0x0000040001117983 */ /* 0x001f620000100800 */
[----:B------:R-:W-:-:S02]  /*4f20*/  IMAD R0, R0, UR6, RZ ;  /* 0x0000000600007c24 */ /* 0x000fc4000f8e02ff */
[----:B------:R-:W-:Y:S01]  /*4f30*/  IMAD R11, R11, UR6, RZ ;  /* 0x000000060b0b7c24 */ /* 0x000fe2000f8e02ff */
[----:B--2---:R-:W-:-:S05]  /*4f40*/  IADD3 R10, P4, R13, R2, RZ ;  /* 0x000000020d0a7210 */ /* 0x004fca0007f9e0ff */
[----:B------:R3:W-:Y:S02]  /*4f50*/  STL [R1+0x14d8], R10 ;  /* 0x0014d80a01007387 */ /* 0x0007e40000100800 */
[----:B---3--:R-:W-:-:S05]  /*4f60*/  IADD3 R10, P3, R14, R2, RZ ;  /* 0x000000020e0a7210 */ /* 0x008fca0007f7e0ff */
[----:B------:R4:W-:Y:S02]  /*4f70*/  STL [R1+0x14dc], R10 ;  /* 0x0014dc0a01007387 */ /* 0x0009e40000100800 */
[----:B----4-:R-:W-:-:S05]  /*4f80*/  IADD3 R10, P2, R15, R2, RZ ;  /* 0x000000020f0a7210 */ /* 0x010fca0007f5e0ff */
[----:B------:R5:W-:Y:S02]  /*4f90*/  STL [R1+0x14e0], R10 ;  /* 0x0014e00a01007387 */ /* 0x000be40000100800 */
[----:B-----5:R-:W-:-:S05]  /*4fa0*/  IADD3 R10, P1, R16, R2, RZ ;  /* 0x00000002100a7210 */ /* 0x020fca0007f3e0ff */
[----:B------:R0:W-:Y:S02]  /*4fb0*/  STL [R1+0x14e4], R10 ;  /* 0x0014e40a01007387 */ /* 0x0001e40000100800 */
[----:B0-----:R-:W-:-:S05]  /*4fc0*/  IADD3 R10, P0, R17, R2, RZ ;  /* 0x00000002110a7210 */ /* 0x001fca0007f1e0ff */
[----:B------:R0:W-:Y:S02]  /*4fd0*/  STL [R1+0x14e8], R10 ;  /* 0x0014e80a01007387 */ /* 0x0001e40000100800 */
[----:B0-----:R-:W-:-:S05]  /*4fe0*/  IADD3 R10, P6, R0, R2, RZ ;  /* 0x00000002000a7210 */ /* 0x001fca0007fde0ff */
[----:B------:R0:W-:Y:S02]  /*4ff0*/  STL [R1+0x14ec], R10 ;  /* 0x0014ec0a01007387 */ /* 0x0001e40000100800 */
[----:B0-----:R-:W-:-:S05]  /*5000*/  IADD3 R10, P5, R11, R2, RZ ;  /* 0x000000020b0a7210 */ /* 0x001fca0007fbe0ff */
[----:B------:R0:W-:Y:S04]  /*5010*/  STL [R1+0x14f0], R10 ;  /* 0x0014f00a01007387 */ /* 0x0001e80000100800 */
[----:B0-----:R-:W2:Y:S01]  /*5020*/  LDL.LU R10, [R1+0x15ac] ;  /* 0x0015ac00010a7983 */ /* 0x001ea20000300800 */
[----:B------:R-:W-:Y:S01]  /*5030*/  IMAD R12, R12, UR6, RZ ;  /* 0x000000060c0c7c24 */ /* 0x000fe2000f8e02ff */
[----:B--2---:R-:W-:-:S05]  /*5040*/  LEA.HI.X.SX32 R13, R13, R10, 0x1, P4 ;  /* 0x0000000a0d0d7211 */ /* 0x004fca00020f0eff */
[----:B------:R0:W-:Y:S02]  /*5050*/  STL [R1+0x14cc], R13 ;  /* 0x0014cc0d01007387 */ /* 0x0001e40000100800 */
[----:B0-----:R-:W-:-:S05]  /*5060*/  IADD3 R13, P4, R12, R2, RZ ;  /* 0x000000020c0d7210 */ /* 0x001fca0007f9e0ff */
[----:B------:R0:W-:Y:S04]  /*5070*/  STL [R1+0x14d0], R13 ;  /* 0x0014d00d01007387 */ /* 0x0001e80000100800 */
[----:B0-----:R-:W2:Y:S01]  /*5080*/  LDL.LU R13, [R1+0x15a8] ;  /* 0x0015a800010d7983 */ /* 0x001ea20000300800 */
[----:B------:R-:W-:-:S05]  /*5090*/  LEA.HI.X.SX32 R14, R14, R10, 0x1, P3 ;  /* 0x0000000a0e0e7211 */ /* 0x000fca00018f0eff */
[----:B------:R2:W-:Y:S02]  /*50a0*/  STL [R1+0x14c4], R14 ;  /* 0x0014c40e01007387 */ /* 0x0005e40000100800 */
[----:B--2---:R-:W-:-:S05]  /*50b0*/  IADD3 R14, P3, R13, R2, RZ ;  /* 0x000000020d0e7210 */ /* 0x004fca0007f7e0ff */
        /* <DEDUP_REMOVED lines=17> */
[-C--:B------:R-:W-:Y:S01]  /*51d0*/  LEA.HI.X.SX32 R0, R0, R10.reuse, 0x1, P6 ;  /* 0x0000000a00007211 */ /* 0x080fe200030f0eff */
[----:B------:R-:W-:Y:S01]  /*51e0*/  IMAD R18, R18, UR6, RZ ;  /* 0x0000000612127c24 */ /* 0x000fe2000f8e02ff */
[----:B------:R-:W-:-:S03]  /*51f0*/  LEA.HI.X.SX32 R11, R11, R10, 0x1, P5 ;  /* 0x0000000a0b0b7211 */ /* 0x000fc600028f0eff */
[----:B------:R2:W-:Y:S01]  /*5200*/  STL [R1+0x14a4], R0 ;  /* 0x0014a40001007387 */ /* 0x0005e20000100800 */
[----:B------:R-:W-:Y:S02]  /*5210*/  IMAD R19, R19, UR6, RZ ;  /* 0x0000000613137c24 */ /* 0x000fe4000f8e02ff */
[----:B------:R-:W-:Y:S02]  /*5220*/  IMAD R5, R5, UR6, RZ ;  /* 0x0000000605057c24 */ /* 0x000fe4000f8e02ff */
[----:B------:R-:W-:Y:S02]  /*5230*/  IMAD R20, R20, UR6, RZ ;  /* 0x0000000614147c24 */ /* 0x000fe4000f8e02ff */
[----:B------:R-:W-:Y:S02]  /*5240*/  IMAD R21, R21, UR6, RZ ;  /* 0x0000000615157c24 */ /* 0x000fe4000f8e02ff */
[----:B------:R-:W-:Y:S02]  /*5250*/  IMAD R22, R22, UR6, RZ ;  /* 0x0000000616167c24 */ /* 0x000fe4000f8e02ff */
[----:B------:R-:W-:-:S02]  /*5260*/  IMAD R23, R23, UR6, RZ ;  /* 0x0000000617177c24 */ /* 0x000fc4000f8e02ff */
[----:B------:R-:W-:Y:S02]  /*5270*/  IMAD R24, R24, UR6, RZ ;  /* 0x0000000618187c24 */ /* 0x000fe4000f8e02ff */
[----:B------:R-:W-:Y:S02]  /*5280*/  IMAD R25, R25, UR6, RZ ;  /* 0x0000000619197c24 */ /* 0x000fe4000f8e02ff */
[----:B------:R-:W-:Y:S02]  /*5290*/  IMAD R26, R26, UR6, RZ ;  /* 0x000000061a1a7c24 */ /* 0x000fe4000f8e02ff */
[----:B------:R-:W-:Y:S02]  /*52a0*/  IMAD R27, R27, UR6, RZ ;  /* 0x000000061b1b7c24 */ /* 0x000fe4000f8e02ff */
[----:B------:R-:W-:Y:S01]  /*52b0*/  IMAD R28, R28, UR6, RZ ;  /* 0x000000061c1c7c24 */ /* 0x000fe2000f8e02ff */
[----:B--2---:R-:W-:-:S05]  /*52c0*/  IADD3 R0, P6, R17, R2, RZ ;  /* 0x0000000211007210 */ /* 0x004fca0007fde0ff */
[----:B------:R0:W-:Y:S04]  /*52d0*/  STL [R1+0x14a8], R0 ;  /* 0x0014a80001007387 */ /* 0x0001e80000100800 */
[----:B0-----:R-:W2:Y:S04]  /*52e0*/  LDL.LU R0, [R1+0x1594] ;  /* 0x0015940001007983 */ /* 0x001ea80000300800 */
[----:B------:R0:W-:Y:S02]  /*52f0*/  STL [R1+0x149c], R11 ;  /* 0x00149c0b01007387 */ /* 0x0001e40000100800 */
[----:B0-----:R-:W-:-:S05]  /*5300*/  IADD3 R11, P5, R18, R2, RZ ;  /* 0x00000002120b7210 */ /* 0x001fca0007fbe0ff */
[----:B------:R0:W-:Y:S02]  /*5310*/  STL [R1+0x14a0], R11 ;  /* 0x0014a00b01007387 */ /* 0x0001e40000100800 */
[----:B0-----:R-:W-:Y:S02]  /*5320*/  LEA.HI.X.SX32 R11, R12, R10, 0x1, P4 ;  /* 0x0000000a0c0b7211 */ /* 0x001fe400020f0eff */
[----:B------:R-:W-:-:S03]  /*5330*/  IADD3 R12, P4, R19, R2, RZ ;  /* 0x00000002130c7210 */ /* 0x000fc60007f9e0ff */
[----:B------:R0:W-:Y:S04]  /*5340*/  STL [R1+0x1494], R11 ;  /* 0x0014940b01007387 */ /* 0x0001e80000100800 */
[----:B------:R1:W-:Y:S01]  /*5350*/  STL [R1+0x1498], R12 ;  /* 0x0014980c01007387 */ /* 0x0003e20000100800 */
[----:B0-----:R-:W-:Y:S02]  /*5360*/  LEA.HI.X.SX32 R11, R13, R10, 0x1, P3 ;  /* 0x0000000a0d0b7211 */ /* 0x001fe400018f0eff */
[----:B------:R-:W-:Y:S02]  /*5370*/  IADD3 R13, P3, R5, R2, RZ ;  /* 0x00000002050d7210 */ /* 0x000fe40007f7e0ff */
[----:B-1----:R-:W-:Y:S01]  /*5380*/  LEA.HI.X.SX32 R12, R14, R10, 0x1, P2 ;  /* 0x0000000a0e0c7211 */ /* 0x002fe200010f0eff */
[----:B------:R0:W-:Y:S04]  /*5390*/  STL [R1+0x148c], R11 ;  /* 0x00148c0b01007387 */ /* 0x0001e80000100800 */
[----:B------:R1:W-:Y:S01]  /*53a0*/  STL [R1+0x1490], R13 ;  /* 0x0014900d01007387 */ /* 0x0003e20000100800 */
[----:B0-----:R-:W-:-:S03]  /*53b0*/  IADD3 R11, P2, R20, R2, RZ ;  /* 0x00000002140b7210 */ /* 0x001fc60007f5e0ff */
[----:B------:R0:W-:Y:S01]  /*53c0*/  STL [R1+0x1484], R12 ;  /* 0x0014840c01007387 */ /* 0x0001e20000100800 */
[----:B-1----:R-:W-:-:S03]  /*53d0*/  LEA.HI.X.SX32 R13, R15, R10, 0x1, P1 ;  /* 0x0000000a0f0d7211 */ /* 0x002fc600008f0eff */
[----:B------:R1:W-:Y:S01]  /*53e0*/  STL [R1+0x1488], R11 ;  /* 0x0014880b01007387 */ /* 0x0003e20000100800 */
[----:B0-----:R-:W-:-:S03]  /*53f0*/  IADD3 R12, P1, R21, R2, RZ ;  /* 0x00000002150c7210 */ /* 0x001fc60007f3e0ff */
[----:B------:R0:W-:Y:S01]  /*5400*/  STL [R1+0x147c], R13 ;  /* 0x00147c0d01007387 */ /* 0x0001e20000100800 */
[----:B-1----:R-:W-:-:S03]  /*5410*/  LEA.HI.X.SX32 R11, R16, R10, 0x1, P0 ;  /* 0x0000000a100b7211 */ /* 0x002fc600000f0eff */
[----:B------:R1:W-:Y:S04]  /*5420*/  STL [R1+0x1480], R12 ;  /* 0x0014800c01007387 */ /* 0x0003e80000100800 */
[----:B------:R3:W-:Y:S01]  /*5430*/  STL [R1+0x1474], R11 ;  /* 0x0014740b01007387 */ /* 0x0007e20000100800 */
[----:B0-----:R-:W-:Y:S02]  /*5440*/  IADD3 R13, P0, R22, R2, RZ ;  /* 0x00000002160d7210 */ /* 0x001fe40007f1e0ff */
[----:B-1----:R-:W-:-:S03]  /*5450*/  LEA.HI.X.SX32 R12, R17, R10, 0x1, P6 ;  /* 0x0000000a110c7211 */ /* 0x002fc600030f0eff */
[----:B------:R0:W-:Y:S01]  /*5460*/  STL [R1+0x1478], R13 ;  /* 0x0014780d01007387 */ /* 0x0001e20000100800 */
[----:B---3--:R-:W-:-:S03]  /*5470*/  IADD3 R11, P6, R23, R2, RZ ;  /* 0x00000002170b7210 */ /* 0x008fc60007fde0ff */
[----:B------:R1:W-:Y:S04]  /*5480*/  STL [R1+0x146c], R12 ;  /* 0x00146c0c01007387 */ /* 0x0003e80000100800 */
[----:B------:R3:W-:Y:S01]  /*5490*/  STL [R1+0x1470], R11 ;  /* 0x0014700b01007387 */ /* 0x0007e20000100800 */
[----:B0-----:R-:W-:Y:S02]  /*54a0*/  LEA.HI.X.SX32 R13, R18, R10, 0x1, P5 ;  /* 0x0000000a120d7211 */ /* 0x001fe400028f0eff */
[----:B-1----:R-:W-:-:S03]  /*54b0*/  IADD3 R12, P5, R24, R2, RZ ;  /* 0x00000002180c7210 */ /* 0x002fc60007fbe0ff */
[----:B------:R0:W-:Y:S01]  /*54c0*/  STL [R1+0x1464], R13 ;  /* 0x0014640d01007387 */ /* 0x0001e20000100800 */
[----:B---3--:R-:W-:-:S03]  /*54d0*/  LEA.HI.X.SX32 R11, R19, R10, 0x1, P4 ;  /* 0x0000000a130b7211 */ /* 0x008fc600020f0eff */
[----:B------:R1:W-:Y:S04]  /*54e0*/  STL [R1+0x1468], R12 ;  /* 0x0014680c01007387 */ /* 0x0003e80000100800 */
[----:B------:R3:W-:Y:S01]  /*54f0*/  STL [R1+0x145c], R11 ;  /* 0x00145c0b01007387 */ /* 0x0007e20000100800 */
[----:B0-----:R-:W-:Y:S02]  /*5500*/  IADD3 R13, P4, R25, R2, RZ ;  /* 0x00000002190d7210 */ /* 0x001fe40007f9e0ff */
[----:B-1----:R-:W-:-:S03]  /*5510*/  LEA.HI.X.SX32 R12, R5, R10, 0x1, P3 ;  /* 0x0000000a050c7211 */ /* 0x002fc600018f0eff */
[----:B------:R-:W-:Y:S01]  /*5520*/  STL [R1+0x1460], R13 ;  /* 0x0014600d01007387 */ /* 0x000fe20000100800 */
[----:B------:R-:W-:Y:S02]  /*5530*/  LEA.HI.X.SX32 R5, R20, R10, 0x1, P2 ;  /* 0x0000000a14057211 */ /* 0x000fe400010f0eff */
[-C--:B---3--:R-:W-:Y:S01]  /*5540*/  IADD3 R11, P3, R26, R2.reuse, RZ ;  /* 0x000000021a0b7210 */ /* 0x088fe20007f7e0ff */
[----:B------:R0:W-:Y:S04]  /*5550*/  STL [R1+0x1450], R12 ;  /* 0x0014500c01007387 */ /* 0x0001e80000100800 */
[----:B------:R1:W-:Y:S01]  /*5560*/  STL [R1+0x1458], R11 ;  /* 0x0014580b01007387 */ /* 0x0003e20000100800 */
[----:B0-----:R-:W-:-:S03]  /*5570*/  IADD3 R12, P2, R27, R2, RZ ;  /* 0x000000021b0c7210 */ /* 0x001fc60007f5e0ff */
[----:B------:R0:W-:Y:S01]  /*5580*/  STL [R1+0x1448], R5 ;  /* 0x0014480501007387 */ /* 0x0001e20000100800 */
[----:B-1----:R-:W-:-:S03]  /*5590*/  LEA.HI.X.SX32 R11, R21, R10, 0x1, P1 ;  /* 0x0000000a150b7211 */ /* 0x002fc600008f0eff */
[----:B------:R1:W-:Y:S04]  /*55a0*/  STL [R1+0x144c], R12 ;  /* 0x00144c0c01007387 */ /* 0x0003e80000100800 */
[----:B------:R-:W3:Y:S01]  /*55b0*/  LDL.LU R18, [R1+0x60] ;  /* 0x0000600001127983 */ /* 0x000ee20000300800 */
[----:B0-----:R-:W-:-:S03]  /*55c0*/  IADD3 R5, P1, R28, R2, RZ ;  /* 0x000000021c057210 */ /* 0x001fc60007f3e0ff */
[----:B------:R0:W-:Y:S04]  /*55d0*/  STL [R1+0x1440], R11 ;  /* 0x0014400b01007387 */ /* 0x0001e80000100800 */
[----:B------:R-:W4:Y:S04]  /*55e0*/  LDL.LU R17, [R1+0x5c] ;  /* 0x00005c0001117983 */ /* 0x000f280000300800 */
[----:B------:R5:W-:Y:S04]  /*55f0*/  STL [R1+0x1444], R5 ;  /* 0x0014440501007387 */ /* 0x000be80000100800 */
[----:B------:R-:W2:Y:S04]  /*5600*/  LDL.LU R16, [R1+0x58] ;  /* 0x0000580001107983 */ /* 0x000ea80000300800 */
[----:B------:R-:W2:Y:S04]  /*5610*/  LDL.LU R15, [R1+0x54] ;  /* 0x00005400010f7983 */ /* 0x000ea80000300800 */
[----:B------:R-:W2:Y:S04]  /*5620*/  LDL.LU R14, [R1+0x50] ;  /* 0x00005000010e7983 */ /* 0x000ea80000300800 */
[----:B------:R-:W2:Y:S04]  /*5630*/  LDL.LU R13, [R1+0x4c] ;  /* 0x00004c00010d7983 */ /* 0x000ea80000300800 */
[----:B-1----:R-:W2:Y:S04]  /*5640*/  LDL.LU R12, [R1+0x48] ;  /* 0x00004800010c7983 */ /* 0x002ea80000300800 */
[----:B0-----:R-:W2:Y:S01]  /*5650*/  LDL.LU R11, [R1+0x44] ;  /* 0x00004400010b7983 */ /* 0x001ea20000300800 */
[----:B------:R-:W-:Y:S01]  /*5660*/  IMAD R29, R29, UR6, RZ ;  /* 0x000000061d1d7c24 */ /* 0x000fe2000f8e02ff */
[----:B-----5:R-:W-:Y:S01]  /*5670*/  LEA.HI.X.SX32 R5, R22, R10, 0x1, P0 ;  /* 0x0000000a16057211 */ /* 0x020fe200000f0eff */
[----:B------:R-:W-:-:S03]  /*5680*/  IMAD R3, R3, UR6, RZ ;  /* 0x0000000603037c24 */ /* 0x000fc6000f8e02ff */
[----:B------:R-:W-:Y:S01]  /*5690*/  IADD3 R19, P0, R29, R2, RZ ;  /* 0x000000021d137210 */ /* 0x000fe20007f1e0ff */
[----:B------:R0:W-:Y:S01]  /*56a0*/  STL [R1+0x1438], R5 ;  /* 0x0014380501007387 */ /* 0x0001e20000100800 */
[----:B------:R-:W-:Y:S01]  /*56b0*/  LEA.HI.X.SX32 R20, R23, R10, 0x1, P6 ;  /* 0x0000000a17147211 */ /* 0x000fe200030f0eff */
[----:B------:R-:W-:Y:S02]  /*56c0*/  IMAD R4, R4, UR6, RZ ;  /* 0x0000000604047c24 */ /* 0x000fe4000f8e02ff */
[----:B------:R1:W-:Y:S01]  /*56d0*/  STL [R1+0x143c], R19 ;  /* 0x00143c1301007387 */ /* 0x0003e20000100800 */
[----:B------:R-:W-:Y:S01]  /*56e0*/  IMAD R6, R6, UR6, RZ ;  /* 0x0000000606067c24 */ /* 0x000fe2000f8e02ff */
[----:B0-----:R-:W-:Y:S02]  /*56f0*/  IADD3 R5, P6, R3, R2, RZ ;  /* 0x0000000203057210 */ /* 0x001fe40007fde0ff */
[----:B------:R0:W-:Y:S01]  /*5700*/  STL [R1+0x1430], R20 ;  /* 0x0014301401007387 */ /* 0x0001e20000100800 */
[----:B-1----:R-:W-:-:S03]  /*5710*/  LEA.HI.X.SX32 R19, R24, R10, 0x1, P5 ;  /* 0x0000000a18137211 */ /* 0x002fc600028f0eff */
[----:B------:R1:W-:Y:S01]  /*5720*/  STL [R1+0x1434], R5 ;  /* 0x0014340501007387 */ /* 0x0003e20000100800 */
[----:B------:R-:W-:-:S03]  /*5730*/  IMAD R7, R7, UR6, RZ ;  /* 0x0000000607077c24 */ /* 0x000fc6000f8e02ff */
[----:B------:R5:W-:Y:S01]  /*5740*/  STL [R1+0x1428], R19 ;  /* 0x0014281301007387 */ /* 0x000be20000100800 */
[----:B0-----:R-:W-:Y:S02]  /*5750*/  IADD3 R20, P5, R4, R2, RZ ;  /* 0x0000000204147210 */ /* 0x001fe40007fbe0ff */
[----:B-1----:R-:W-:-:S03]  /*5760*/  LEA.HI.X.SX32 R5, R25, R10, 0x1, P4 ;  /* 0x0000000a19057211 */ /* 0x002fc600020f0eff */
[----:B------:R0:W-:Y:S01]  /*5770*/  STL [R1+0x142c], R20 ;  /* 0x00142c1401007387 */ /* 0x0001e20000100800 */
[----:B-----5:R-:W-:-:S03]  /*5780*/  IADD3 R19, P4, R6, R2, RZ ;  /* 0x0000000206137210 */ /* 0x020fc60007f9e0ff */
[----:B------:R1:W-:Y:S01]  /*5790*/  STL [R1+0x1420], R5 ;  /* 0x0014200501007387 */ /* 0x0003e20000100800 */
[----:B------:R-:W-:-:S03]  /*57a0*/  IMAD R8, R8, UR6, RZ ;  /* 0x0000000608087c24 */ /* 0x000fc6000f8e02ff */
[----:B------:R5:W-:Y:S01]  /*57b0*/  STL [R1+0x1424], R19 ;  /* 0x0014241301007387 */ /* 0x000be20000100800 */
[----:B0-----:R-:W-:Y:S01]  /*57c0*/  LEA.HI.X.SX32 R20, R26, R10, 0x1, P3 ;  /* 0x0000000a1a147211 */ /* 0x001fe200018f0eff */
[----:B------:R-:W-:Y:S01]  /*57d0*/  IMAD R9, R9, UR6, RZ ;  /* 0x0000000609097c24 */ /* 0x000fe2000f8e02ff */
[----:B------:R-:W-:Y:S01]  /*57e0*/  ULDC UR6, c[0x0][0x234] ;  /* 0x00008d0000067ab9 */ /* 0x000fe20000000800 */
[----:B-1----:R-:W-:Y:S02]  /*57f0*/  IADD3 R5, P3, R7, R2, RZ ;  /* 0x0000000207057210 */ /* 0x002fe40007f7e0ff */
[----:B------:R0:W-:Y:S01]  /*5800*/  STL [R1+0x1418], R20 ;  /* 0x0014181401007387 */ /* 0x0001e20000100800 */
[----:B-----5:R-:W-:-:S03]  /*5810*/  LEA.HI.X.SX32 R19, R27, R10, 0x1, P2 ;  /* 0x0000000a1b137211 */ /* 0x020fc600010f0eff */
[----:B------:R1:W-:Y:S04]  /*5820*/  STL [R1+0x141c], R5 ;  /* 0x00141c0501007387 */ /* 0x0003e80000100800 */
[----:B------:R5:W-:Y:S01]  /*5830*/  STL [R1+0x1410], R19 ;  /* 0x0014101301007387 */ /* 0x000be20000100800 */
[----:B0-----:R-:W-:Y:S02]  /*5840*/  IADD3 R20, P2, R8, R2, RZ ;  /* 0x0000000208147210 */ /* 0x001fe40007f5e0ff */
[----:B-1----:R-:W-:-:S03]  /*5850*/  LEA.HI.X.SX32 R5, R28, R10, 0x1, P1 ;  /* 0x0000000a1c057211 */ /* 0x002fc600008f0eff */
[----:B------:R-:W-:Y:S01]  /*5860*/  STL [R1+0x1414], R20 ;  /* 0x0014141401007387 */ /* 0x000fe20000100800 */
[----:B-----5:R-:W-:Y:S02]  /*5870*/  IADD3 R19, P1, R9, R2, RZ ;  /* 0x0000000209137210 */ /* 0x020fe40007f3e0ff */
[-C--:B------:R-:W-:Y:S01]  /*5880*/  LEA.HI.X.SX32 R2, R29, R10.reuse, 0x1, P0 ;  /* 0x0000000a1d027211 */ /* 0x080fe200000f0eff */
[----:B------:R0:W-:Y:S04]  /*5890*/  STL [R1+0x140c], R5 ;  /* 0x00140c0501007387 */ /* 0x0001e80000100800 */
[----:B------:R-:W-:Y:S04]  /*58a0*/  STL [R1+0x1408], R19 ;  /* 0x0014081301007387 */ /* 0x000fe80000100800 */
[----:B------:R1:W-:Y:S01]  /*58b0*/  STL [R1+0x1404], R2 ;  /* 0x0014040201007387 */ /* 0x0003e20000100800 */
[----:B0-----:R-:W-:-:S02]  /*58c0*/  LEA.HI.X.SX32 R5, R3, R10, 0x1, P6 ;  /* 0x0000000a03057211 */ /* 0x001fc400030f0eff */
[----:B------:R-:W-:-:S03]  /*58d0*/  LEA.HI.X.SX32 R3, R4, R10, 0x1, P5 ;  /* 0x0000000a04037211 */ /* 0x000fc600028f0eff */
[----:B------:R-:W-:Y:S01]  /*58e0*/  STL [R1+0x1400], R5 ;  /* 0x0014000501007387 */ /* 0x000fe20000100800 */
[----:B-1----:R-:W-:-:S03]  /*58f0*/  LEA.HI.X.SX32 R2, R6, R10, 0x1, P4 ;  /* 0x0000000a06027211 */ /* 0x002fc600020f0eff */
[----:B------:R0:W-:Y:S01]  /*5900*/  STL [R1+0x13fc], R3 ;  /* 0x0013fc0301007387 */ /* 0x0001e20000100800 */
[----:B------:R-:W-:-:S03]  /*5910*/  LEA.HI.X.SX32 R4, R7, R10, 0x1, P3 ;  /* 0x0000000a07047211 */ /* 0x000fc600018f0eff */
[----:B------:R1:W-:Y:S01]  /*5920*/  STL [R1+0x13f8], R2 ;  /* 0x0013f80201007387 */ /* 0x0003e20000100800 */
[-C--:B0-----:R-:W-:Y:S02]  /*5930*/  LEA.HI.X.SX32 R3, R8, R10.reuse, 0x1, P2 ;  /* 0x0000000a08037211 */ /* 0x081fe400010f0eff */
[----:B-1----:R-:W-:Y:S01]  /*5940*/  LEA.HI.X.SX32 R2, R9, R10, 0x1, P1 ;  /* 0x0000000a09027211 */ /* 0x002fe200008f0eff */
[----:B------:R0:W-:Y:S04]  /*5950*/  STL [R1+0x13f4], R4 ;  /* 0x0013f40401007387 */ /* 0x0001e80000100800 */
[----:B------:R1:W-:Y:S04]  /*5960*/  STL [R1+0x13f0], R3 ;  /* 0x0013f00301007387 */ /* 0x0003e80000100800 */
[----:B------:R5:W-:Y:S01]  /*5970*/  STL [R1+0xc24], R2 ;  /* 0x000c240201007387 */ /* 0x000be20000100800 */
[----:B---3--:R-:W-:-:S02]  /*5980*/  IMAD R9, R18, UR6, RZ ;  /* 0x0000000612097c24 */ /* 0x008fc4000f8e02ff */
[----:B----4-:R-:W-:-:S03]  /*5990*/  IMAD R8, R17, UR6, RZ ;  /* 0x0000000611087c24 */ /* 0x010fc6000f8e02ff */
[----:B------:R-:W-:Y:S01]  /*59a0*/  IADD3 R25, P6, R9, UR8, RZ ;  /* 0x0000000809197c10 */ /* 0x000fe2000ffde0ff */
[----:B--2---:R-:W-:Y:S01]  /*59b0*/  IMAD R7, R16, UR6, RZ ;  /* 0x0000000610077c24 */ /* 0x004fe2000f8e02ff */
[----:B------:R-:W-:Y:S01]  /*59c0*/  IADD3 R24, P5, R8, UR8, RZ ;  /* 0x0000000808187c10 */ /* 0x000fe2000ffbe0ff */
[----:B------:R-:W-:-:S03]  /*59d0*/  IMAD R6, R15, UR6, RZ ;  /* 0x000000060f067c24 */ /* 0x000fc6000f8e02ff */
[----:B------:R-:W-:Y:S01]  /*59e0*/  IADD3 R23, P4, R7, UR8, RZ ;  /* 0x0000000807177c10 */ /* 0x000fe2000ff9e0ff */
[----:B------:R-:W-:Y:S01]  /*59f0*/  IMAD R5, R14, UR6, RZ ;  /* 0x000000060e057c24 */ /* 0x000fe2000f8e02ff */
[----:B------:R-:W-:Y:S01]  /*5a00*/  IADD3 R22, P3, R6, UR8, RZ ;  /* 0x0000000806167c10 */ /* 0x000fe2000ff7e0ff */
[----:B0-----:R-:W-:-:S03]  /*5a10*/  IMAD R4, R13, UR6, RZ ;  /* 0x000000060d047c24 */ /* 0x001fc6000f8e02ff */
[----:B------:R-:W-:Y:S01]  /*5a20*/  IADD3 R21, P2, R5, UR8, RZ ;  /* 0x0000000805157c10 */ /* 0x000fe2000ff5e0ff */
[----:B-1----:R-:W-:Y:S01]  /*5a30*/  IMAD R3, R12, UR6, RZ ;  /* 0x000000060c037c24 */ /* 0x002fe2000f8e02ff */
[----:B------:R-:W-:Y:S01]  /*5a40*/  STL [R1+0xbbc], R25 ;  /* 0x000bbc1901007387 */ /* 0x000fe20000100800 */
[----:B------:R-:W-:Y:S01]  /*5a50*/  IADD3 R20, P1, R4, UR8, RZ ;  /* 0x0000000804147c10 */ /* 0x000fe2000ff3e0ff */
[----:B-----5:R-:W-:Y:S02]  /*5a60*/  IMAD R2, R11, UR6, RZ ;  /* 0x000000060b027c24 */ /* 0x020fe4000f8e02ff */
[----:B------:R-:W-:Y:S01]  /*5a70*/  STL [R1+0xbc4], R24 ;  /* 0x000bc41801007387 */ /* 0x000fe20000100800 */
[----:B------:R-:W-:Y:S01]  /*5a80*/  IADD3 R19, P0, R3, UR8, RZ ;  /* 0x0000000803137c10 */ /* 0x000fe2000ff1e0ff */
[----:B------:R-:W-:Y:S01]  /*5a90*/  ULDC UR6, c[0x0][0x238] ;  /* 0x00008e0000067ab9 */ /* 0x000fe20000000800 */
[----:B------:R-:W-:Y:S01]  /*5aa0*/  LEA.HI.X.SX32 R18, R9, UR9, 0x1, P6 ;  /* 0x0000000909127c11 */ /* 0x000fe2000b0f0eff */
[----:B------:R-:W-:Y:S01]  /*5ab0*/  STL [R1+0xbcc], R23 ;  /* 0x000bcc1701007387 */ /* 0x000fe20000100800 */
[----:B------:R-:W-:-:S02]  /*5ac0*/  IADD3 R17, P6, R2, UR8, RZ ;  /* 0x0000000802117c10 */ /* 0x000fc4000ffde0ff */
[----:B------:R-:W-:Y:S01]  /*5ad0*/  LEA.HI.X.SX32 R16, R8, UR9, 0x1, P5 ;  /* 0x0000000908107c11 */ /* 0x000fe2000a8f0eff */
[----:B------:R-:W-:Y:S01]  /*5ae0*/  STL [R1+0xbd4], R22 ;  /* 0x000bd41601007387 */ /* 0x000fe20000100800 */
[----:B------:R-:W-:Y:S02]  /*5af0*/  LEA.HI.X.SX32 R15, R7, UR9, 0x1, P4 ;  /* 0x00000009070f7c11 */ /* 0x000fe4000a0f0eff */
[----:B------:R-:W-:Y:S01]  /*5b00*/  LEA.HI.X.SX32 R14, R6, UR9, 0x1, P3 ;  /* 0x00000009060e7c11 */ /* 0x000fe200098f0eff */
[----:B------:R-:W-:Y:S01]  /*5b10*/  STL [R1+0xbdc], R21 ;  /* 0x000bdc1501007387 */ /* 0x000fe20000100800 */
[----:B------:R-:W-:Y:S02]  /*5b20*/  LEA.HI.X.SX32 R13, R5, UR9, 0x1, P2 ;  /* 0x00000009050d7c11 */ /* 0x000fe400090f0eff */
[----:B------:R-:W-:Y:S01]  /*5b30*/  LEA.HI.X.SX32 R12, R4, UR9, 0x1, P1 ;  /* 0x00000009040c7c11 */ /* 0x000fe200088f0eff */
[----:B------:R-:W-:Y:S01]  /*5b40*/  STL [R1+0xbe4], R20 ;  /* 0x000be41401007387 */ /* 0x000fe20000100800 */
[----:B------:R-:W-:Y:S01]  /*5b50*/  LEA.HI.X.SX32 R11, R3, UR9, 0x1, P0 ;  /* 0x00000009030b7c11 */ /* 0x000fe200080f0eff */
[----:B------:R-:W-:-:S02]  /*5b60*/  UIMAD UR43, UR6, 0x1f, URZ ;  /* 0x0000001f062b78a4 */ /* 0x000fc4000f8e023f */
[----:B------:R-:W-:Y:S01]  /*5b70*/  STL [R1+0xbec], R19 ;  /* 0x000bec1301007387 */ /* 0x000fe20000100800 */
[----:B------:R-:W-:Y:S01]  /*5b80*/  LEA.HI.X.SX32 R10, R2, UR9, 0x1, P6 ;  /* 0x00000009020a7c11 */ /* 0x000fe2000b0f0eff */
[----:B------:R-:W-:Y:S02]  /*5b90*/  USHF.R.S32.HI UR61, URZ, 0x1f, UR43 ;  /* 0x0000001f3f3d7899 */ /* 0x000fe4000801142b */
[----:B------:R-:W-:Y:S01]  /*5ba0*/  STL [R1+0xbb8], R18 ;  /* 0x000bb81201007387 */ /* 0x000fe20000100800 */
[----:B------:R-:W-:Y:S01]  /*5bb0*/  IADD3 R2, P5, R24, UR43, RZ ;  /* 0x0000002b18027c10 */ /* 0x000fe2000ffbe0ff */
[----:B------:R-:W-:Y:S02]  /*5bc0*/  UIMAD UR40, UR6, 0x1e, URZ ;  /* 0x0000001e062878a4 */ /* 0x000fe4000f8e023f */
[----:B------:R-:W-:Y:S01]  /*5bd0*/  STL [R1+0xbf4], R17 ;  /* 0x000bf41101007387 */ /* 0x000fe20000100800 */
[----:B------:R-:W-:Y:S01]  /*5be0*/  IADD3 R3, P4, R23, UR43, RZ ;  /* 0x0000002b17037c10 */ /* 0x000fe2000ff9e0ff */
[----:B------:R-:W-:-:S02]  /*5bf0*/  UIMAD UR38, UR6, 0x1d, URZ ;  /* 0x0000001d062678a4 */ /* 0x000fc4000f8e023f */
[----:B------:R-:W-:Y:S01]  /*5c00*/  STL [R1+0xbc0], R16 ;  /* 0x000bc01001007387 */ /* 0x000fe20000100800 */
[----:B------:R-:W-:Y:S02]  /*5c10*/  UIMAD UR37, UR6, 0x1c, URZ ;  /* 0x0000001c062578a4 */ /* 0x000fe4000f8e023f */
[----:B------:R-:W-:Y:S01]  /*5c20*/  UIMAD UR36, UR6, 0x1b, URZ ;  /* 0x0000001b062478a4 */ /* 0x000fe2000f8e023f */
[----:B------:R-:W-:Y:S01]  /*5c30*/  STL [R1+0xbc8], R15 ;  /* 0x000bc80f01007387 */ /* 0x000fe20000100800 */
[----:B------:R-:W-:Y:S02]  /*5c40*/  UIMAD UR35, UR6, 0x1a, URZ ;  /* 0x0000001a062378a4 */ /* 0x000fe4000f8e023f */
[----:B------:R-:W-:Y:S01]  /*5c50*/  UIMAD UR34, UR6, 0x19, URZ ;  /* 0x00000019062278a4 */ /* 0x000fe2000f8e023f */
[----:B------:R-:W-:Y:S01]  /*5c60*/  STL [R1+0xbd0], R14 ;  /* 0x000bd00e01007387 */ /* 0x000fe20000100800 */
[----:B------:R-:W-:Y:S02]  /*5c70*/  UIMAD UR33, UR6, 0x18, URZ ;  /* 0x00000018062178a4 */ /* 0x000fe4000f8e023f */
[----:B------:R-:W-:Y:S01]  /*5c80*/  UIMAD UR32, UR6, 0x17, URZ ;  /* 0x00000017062078a4 */ /* 0x000fe2000f8e023f */
[----:B------:R-:W-:Y:S01]  /*5c90*/  STL [R1+0xbd8], R13 ;  /* 0x000bd80d01007387 */ /* 0x000fe20000100800 */
[----:B------:R-:W-:-:S02]  /*5ca0*/  UIMAD UR31, UR6, 0x16, URZ ;  /* 0x00000016061f78a4 */ /* 0x000fc4000f8e023f */
        /* <DEDUP_REMOVED lines=8> */
[----:B------:R-:W-:-:S02]  /*5d30*/  USHF.L.U32 UR41, UR6, 0x4, URZ ;  /* 0x0000000406297899 */ /* 0x000fc4000800063f */
[----:B------:R-:W-:Y:S01]  /*5d40*/  UIMAD UR39, UR6, 0xf, URZ ;  /* 0x0000000f062778a4 */ /* 0x000fe2000f8e023f */
[----:B------:R-:W-:Y:S01]  /*5d50*/  STL [R1+0xbfc], RZ ;  /* 0x000bfcff01007387 */ /* 0x000fe20000100800 */
[----:B------:R-:W-:Y:S02]  /*5d60*/  USHF.L.U32 UR30, UR6, 0x5, URZ ;  /* 0x00000005061e7899 */ /* 0x000fe4000800063f */
[----:B------:R-:W-:Y:S01]  /*5d70*/  UIMAD UR7, UR7, 0xd, URZ ;  /* 0x0000000d070778a4 */ /* 0x000fe2000f8e023f */
[----:B------:R-:W-:Y:S01]  /*5d80*/  STL [R1+0x90], RZ ;  /* 0x000090ff01007387 */ /* 0x000fe20000100800 */
[----:B------:R-:W-:Y:S01]  /*5d90*/  ULDC UR8, c[0x0][0x238] ;  /* 0x00008e0000087ab9 */ /* 0x000fe20000000800 */
[----:B------:R-:W-:Y:S02]  /*5da0*/  ULDC UR9, c[0x0][0x238] ;  /* 0x00008e0000097ab9 */ /* 0x000fe40000000800 */
[----:B------:R-:W-:Y:S04]  /*5db0*/  STL [R1+0x94], RZ ;  /* 0x000094ff01007387 */ /* 0x000fe80000100800 */
        /* <DEDUP_REMOVED lines=501> */
[----:B------:R-:W-:Y:S01]  /*7d10*/  STL [R1+0x8c], RZ ;  /* 0x00008cff01007387 */ /* 0x000fe20000100800 */
[----:B------:R-:W-:-:S03]  /*7d20*/  IADD3 R4, P6, R25, UR43, RZ ;  /* 0x0000002b19047c10 */ /* 0x000fc6000ffde0ff */
        /* <DEDUP_REMOVED lines=8> */
[----:B------:R0:W-:Y:S04]  /*7db0*/  STL [R1+0xc2c], R4 ;  /* 0x000c2c0401007387 */ /* 0x0001e80000100800 */
[----:B------:R1:W-:Y:S01]  /*7dc0*/  STL [R1+0xc34], R2 ;  /* 0x000c340201007387 */ /* 0x0003e20000100800 */
[----:B0-----:R-:W-:-:S03]  /*7dd0*/  IADD3 R4, P3, R22, UR43, RZ ;  /* 0x0000002b16047c10 */ /* 0x001fc6000ff7e0ff */
[----:B------:R0:W-:Y:S01]  /*7de0*/  STL [R1+0xc3c], R3 ;  /* 0x000c3c0301007387 */ /* 0x0001e20000100800 */
[----:B-1----:R-:W-:-:S03]  /*7df0*/  IADD3 R2, P2, R21, UR43, RZ ;  /* 0x0000002b15027c10 */ /* 0x002fc6000ff5e0ff */
[----:B------:R1:W-:Y:S04]  /*7e00*/  STL [R1+0xc44], R4 ;  /* 0x000c440401007387 */ /* 0x0003e80000100800 */
[----:B------:R2:W-:Y:S01]  /*7e10*/  STL [R1+0xc4c], R2 ;  /* 0x000c4c0201007387 */ /* 0x0005e20000100800 */
[----:B0-----:R-:W-:Y:S02]  /*7e20*/  IADD3 R3, P1, R20, UR43, RZ ;  /* 0x0000002b14037c10 */ /* 0x001fe4000ff3e0ff */
[----:B-1----:R-:W-:-:S03]  /*7e30*/  IADD3 R4, P0, R19, UR43, RZ ;  /* 0x0000002b13047c10 */ /* 0x002fc6000ff1e0ff */
[----:B------:R0:W-:Y:S01]  /*7e40*/  STL [R1+0xc54], R3 ;  /* 0x000c540301007387 */ /* 0x0001e20000100800 */
[----:B--2---:R-:W-:-:S03]  /*7e50*/  IADD3.X R2, R18, UR61, RZ, P6, !PT ;  /* 0x0000003d12027c10 */ /* 0x004fc6000b7fe4ff */
[----:B------:R1:W-:Y:S04]  /*7e60*/  STL [R1+0xc5c], R4 ;  /* 0x000c5c0401007387 */ /* 0x0003e80000100800 */
[----:B------:R2:W-:Y:S01]  /*7e70*/  STL [R1+0xc28], R2 ;  /* 0x000c280201007387 */ /* 0x0005e20000100800 */
[----:B0-----:R-:W-:Y:S02]  /*7e80*/  IADD3 R3, P6, R17, UR43, RZ ;  /* 0x0000002b11037c10 */ /* 0x001fe4000ffde0ff */
[----:B-1----:R-:W-:Y:S02]  /*7e90*/  IADD3.X R4, R15, UR61, RZ, P4, !PT ;  /* 0x0000003d0f047c10 */ /* 0x002fe4000a7fe4ff */
[----:B--2---:R-:W-:Y:S01]  /*7ea0*/  IADD3.X R2, R16, UR61, RZ, P5, !PT ;  /* 0x0000003d10027c10 */ /* 0x004fe2000affe4ff */
[----:B------:R0:W-:Y:S04]  /*7eb0*/  STL [R1+0xc64], R3 ;  /* 0x000c640301007387 */ /* 0x0001e80000100800 */
[----:B------:R1:W-:Y:S01]  /*7ec0*/  STL [R1+0xc30], R2 ;  /* 0x000c300201007387 */ /* 0x0003e20000100800 */
[----:B0-----:R-:W-:-:S03]  /*7ed0*/  IADD3.X R3, R14, UR61, RZ, P3, !PT ;  /* 0x0000003d0e037c10 */ /* 0x001fc60009ffe4ff */
[----:B------:R0:W-:Y:S01]  /*7ee0*/  STL [R1+0xc38], R4 ;  /* 0x000c380401007387 */ /* 0x0001e20000100800 */
[----:B-1----:R-:W-:-:S03]  /*7ef0*/  IADD3.X R2, R13, UR61, RZ, P2, !PT ;  /* 0x0000003d0d027c10 */ /* 0x002fc600097fe4ff */
[----:B------:R1:W-:Y:S04]  /*7f00*/  STL [R1+0xc40], R3 ;  /* 0x000c400301007387 */ /* 0x0003e80000100800 */
[----:B------:R2:W-:Y:S01]  /*7f10*/  STL [R1+0xc48], R2 ;  /* 0x000c480201007387 */ /* 0x0005e20000100800 */
[----:B0-----:R-:W-:Y:S02]  /*7f20*/  IADD3.X R4, R12, UR61, RZ, P1, !PT ;  /* 0x0000003d0c047c10 */ /* 0x001fe40008ffe4ff */
[----:B-1----:R-:W-:-:S03]  /*7f30*/  IADD3.X R3, R11, UR61, RZ, P0, !PT ;  /* 0x0000003d0b037c10 */ /* 0x002fc600087fe4ff */
[----:B------:R0:W-:Y:S01]  /*7f40*/  STL [R1+0xc50], R4 ;  /* 0x000c500401007387 */ /* 0x0001e20000100800 */
[----:B--2---:R-:W-:-:S03]  /*7f50*/  IADD3.X R2, R10, UR61, RZ, P6, !PT ;  /* 0x0000003d0a027c10 */ /* 0x004fc6000b7fe4ff */
[----:B------:R1:W-:Y:S04]  /*7f60*/  STL [R1+0xc58], R3 ;  /* 0x000c580301007387 */ /* 0x0003e80000100800 */
[----:B------:R2:W-:Y:S01]  /*7f70*/  STL [R1+0xc60], R2 ;  /* 0x000c600201007387 */ /* 0x0005e20000100800 */
[----:B0-----:R-:W-:Y:S01]  /*7f80*/  IADD3 R4, P6, R25, UR40, RZ ;  /* 0x0000002819047c10 */ /* 0x001fe2000ffde0ff */
[----:B------:R-:W-:Y:S02]  /*7f90*/  USHF.R.S32.HI UR55, URZ, 0x1f, UR40 ;  /* 0x0000001f3f377899 */ /* 0x000fe40008011428 */
[----:B-1----:R-:W-:Y:S02]  /*7fa0*/  IADD3 R3, P4, R23, UR40, RZ ;  /* 0x0000002817037c10 */ /* 0x002fe4000ff9e0ff */
[----:B--2---:R-:W-:Y:S01]  /*7fb0*/  IADD3 R2, P5, R24, UR40, RZ ;  /* 0x0000002818027c10 */ /* 0x004fe2000ffbe0ff */
        /* <DEDUP_REMOVED lines=149> */
[----:B------:R1:W-:Y:S04]  /*8910*/  STL [R1+0xd70], R2 ;  /* 0x000d700201007387 */ /* 0x0003e80000100800 */
[----:B------:R2:W-:Y:S01]  /*8920*/  STL [R1+0xd78], R4 ;  /* 0x000d780401007387 */ /* 0x0005e20000100800 */
[----:B0-----:R-:W-:-:S02]  /*8930*/  IADD3.X R3, R14, UR51, RZ, P3, !PT ;  /* 0x000000330e037c10 */ /* 0x001fc40009ffe4ff */
[----:B-1----:R-:W-:-:S03]  /*8940*/  IADD3.X R2, R13, UR51, RZ, P2, !PT ;  /* 0x000000330d027c10 */ /* 0x002fc600097fe4ff */
[----:B------:R0:W-:Y:S01]  /*8950*/  STL [R1+0xd80], R3 ;  /* 0x000d800301007387 */ /* 0x0001e20000100800 */
[----:B--2---:R-:W-:-:S03]  /*8960*/  IADD3.X R4, R12, UR51, RZ, P1, !PT ;  /* 0x000000330c047c10 */ /* 0x004fc60008ffe4ff */
[----:B------:R1:W-:Y:S04]  /*8970*/  STL [R1+0xd88], R2 ;  /* 0x000d880201007387 */ /* 0x0003e80000100800 */
[----:B------:R2:W-:Y:S01]  /*8980*/  STL [R1+0xd90], R4 ;  /* 0x000d900401007387 */ /* 0x0005e20000100800 */
[----:B0-----:R-:W-:Y:S02]  /*8990*/  IADD3.X R3, R11, UR51, RZ, P0, !PT ;  /* 0x000000330b037c10 */ /* 0x001fe400087fe4ff */
[----:B-1----:R-:W-:-:S03]  /*89a0*/  IADD3.X R2, R10, UR51, RZ, P6, !PT ;  /* 0x000000330a027c10 */ /* 0x002fc6000b7fe4ff */
[----:B------:R0:W-:Y:S01]  /*89b0*/  STL [R1+0xd98], R3 ;  /* 0x000d980301007387 */ /* 0x0001e20000100800 */
[----:B--2---:R-:W-:-:S03]  /*89c0*/  IADD3 R4, P6, R25, UR34, RZ ;  /* 0x0000002219047c10 */ /* 0x004fc6000ffde0ff */
[----:B------:R1:W-:Y:S04]  /*89d0*/  STL [R1+0xda0], R2 ;  /* 0x000da00201007387 */ /* 0x0003e80000100800 */
[----:B------:R2:W-:Y:S01]  /*89e0*/  STL [R1+0xdac], R4 ;  /* 0x000dac0401007387 */ /* 0x0005e20000100800 */
[----:B0-----:R-:W-:Y:S02]  /*89f0*/  IADD3 R3, P5, R24, UR34, RZ ;  /* 0x0000002218037c10 */ /* 0x001fe4000ffbe0ff */
[----:B-1----:R-:W-:-:S03]  /*8a00*/  IADD3 R2, P4, R23, UR34, RZ ;  /* 0x0000002217027c10 */ /* 0x002fc6000ff9e0ff */
[----:B------:R0:W-:Y:S01]  /*8a10*/  STL [R1+0xdb4], R3 ;  /* 0x000db40301007387 */ /* 0x0001e20000100800 */
[----:B--2---:R-:W-:-:S03]  /*8a20*/  IADD3 R4, P3, R22, UR34, RZ ;  /* 0x0000002216047c10 */ /* 0x004fc6000ff7e0ff */
[----:B------:R1:W-:Y:S04]  /*8a30*/  STL [R1+0xdbc], R2 ;  /* 0x000dbc0201007387 */ /* 0x0003e80000100800 */
[----:B------:R2:W-:Y:S04]  /*8a40*/  STL [R1+0xdc4], R4 ;  /* 0x000dc40401007387 */ /* 0x0005e80000100800 */
[----:B------:R-:W3:Y:S01]  /*8a50*/  LDL.LU R26, [R1+0x860] ;  /* 0x00086000011a7983 */ /* 0x000ee20000300800 */
[----:B0-----:R-:W-:Y:S01]  /*8a60*/  IADD3 R3, P2, R21, UR34, RZ ;  /* 0x0000002215037c10 */ /* 0x001fe2000ff5e0ff */
[----:B------:R-:W-:-:S02]  /*8a70*/  USHF.R.S32.HI UR50, URZ, 0x1f, UR34 ;  /* 0x0000001f3f327899 */ /* 0x000fc40008011422 */
[----:B-1----:R-:W-:Y:S02]  /*8a80*/  IADD3 R2, P1, R20, UR34, RZ ;  /* 0x0000002214027c10 */ /* 0x002fe4000ff3e0ff */
[----:B------:R-:W-:Y:S01]  /*8a90*/  STL [R1+0xdcc], R3 ;  /* 0x000dcc0301007387 */ /* 0x000fe20000100800 */
[----:B--2---:R-:W-:-:S03]  /*8aa0*/  IADD3 R4, P0, R19, UR34, RZ ;  /* 0x0000002213047c10 */ /* 0x004fc6000ff1e0ff */
[----:B------:R0:W-:Y:S04]  /*8ab0*/  STL [R1+0xdd4], R2 ;  /* 0x000dd40201007387 */ /* 0x0001e80000100800 */
[----:B------:R1:W-:Y:S01]  /*8ac0*/  STL [R1+0xddc], R4 ;  /* 0x000ddc0401007387 */ /* 0x0003e20000100800 */
[----:B0-----:R-:W-:Y:S02]  /*8ad0*/  IADD3.X R2, R18, UR50, RZ, P6, !PT ;  /* 0x0000003212027c10 */ /* 0x001fe4000b7fe4ff */
[----:B------:R-:W-:-:S03]  /*8ae0*/  IADD3 R3, P6, R17, UR34, RZ ;  /* 0x0000002211037c10 */ /* 0x000fc6000ffde0ff */
[----:B------:R0:W-:Y:S01]  /*8af0*/  STL [R1+0xda8], R2 ;  /* 0x000da80201007387 */ /* 0x0001e20000100800 */
[----:B-1----:R-:W-:-:S03]  /*8b00*/  IADD3.X R4, R15, UR50, RZ, P4, !PT ;  /* 0x000000320f047c10 */ /* 0x002fc6000a7fe4ff */
[----:B------:R1:W-:Y:S01]  /*8b10*/  STL [R1+0xde4], R3 ;  /* 0x000de40301007387 */ /* 0x0003e20000100800 */
[----:B0-----:R-:W-:Y:S02]  /*8b20*/  IADD3.X R2, R16, UR50, RZ, P5, !PT ;  /* 0x0000003210027c10 */ /* 0x001fe4000affe4ff */
[----:B-1----:R-:W-:-:S03]  /*8b30*/  IADD3.X R3, R14, UR50, RZ, P3, !PT ;  /* 0x000000320e037c10 */ /* 0x002fc60009ffe4ff */
[----:B------:R0:W-:Y:S04]  /*8b40*/  STL [R1+0xdb0], R2 ;  /* 0x000db00201007387 */ /* 0x0001e80000100800 */
[----:B------:R1:W-:Y:S01]  /*8b50*/  STL [R1+0xdb8], R4 ;  /* 0x000db80401007387 */ /* 0x0003e20000100800 */
[----:B0-----:R-:W-:-:S03]  /*8b60*/  IADD3.X R2, R13, UR50, RZ, P2, !PT ;  /* 0x000000320d027c10 */ /* 0x001fc600097fe4ff */
[----:B------:R0:W-:Y:S01]  /*8b70*/  STL [R1+0xdc0], R3 ;  /* 0x000dc00301007387 */ /* 0x0001e20000100800 */
[----:B-1----:R-:W-:-:S03]  /*8b80*/  IADD3.X R4, R12, UR50, RZ, P1, !PT ;  /* 0x000000320c047c10 */ /* 0x002fc60008ffe4ff */
[----:B------:R1:W-:Y:S01]  /*8b90*/  STL [R1+0xdc8], R2 ;  /* 0x000dc80201007387 */ /* 0x0003e20000100800 */
[----:B0-----:R-:W-:-:S03]  /*8ba0*/  IADD3.X R3, R11, UR50, RZ, P0, !PT ;  /* 0x000000320b037c10 */ /* 0x001fc600087fe4ff */
[----:B------:R0:W-:Y:S01]  /*8bb0*/  STL [R1+0xdd0], R4 ;  /* 0x000dd00401007387 */ /* 0x0001e20000100800 */
[----:B-1----:R-:W-:-:S03]  /*8bc0*/  IADD3.X R2, R10, UR50, RZ, P6, !PT ;  /* 0x000000320a027c10 */ /* 0x002fc6000b7fe4ff */
        /* <DEDUP_REMOVED lines=20> */
[----:B-1----:R-:W-:-:S03]  /*8d10*/  IADD3.X R4, R15, UR49, RZ, P4, !PT ;  /* 0x000000310f047c10 */ /* 0x002fc6000a7fe4ff */
[----:B------:R0:W-:Y:S01]  /*8d20*/  STL [R1+0xe24], R3 ;  /* 0x000e240301007387 */ /* 0x0001e20000100800 */
[----:B--2---:R-:W-:-:S05]  /*8d30*/  IADD3.X R2, R16, UR49, RZ, P5, !PT ;  /* 0x0000003110027c10 */ /* 0x004fca000affe4ff */
        /* <DEDUP_REMOVED lines=8> */
[----:B------:R1:W-:Y:S01]  /*8dc0*/  STL [R1+0xe10], R4 ;  /* 0x000e100401007387 */ /* 0x0003e20000100800 */
[----:B0-----:R-:W-:-:S03]  /*8dd0*/  IADD3.X R2, R10, UR49, RZ, P6, !PT ;  /* 0x000000310a027c10 */ /* 0x001fc6000b7fe4ff */
[----:B------:R-:W-:Y:S04]  /*8de0*/  STL [R1+0xe18], R3 ;  /* 0x000e180301007387 */ /* 0x000fe80000100800 */
[----:B------:R0:W-:Y:S01]  /*8df0*/  STL [R1+0xe20], R2 ;  /* 0x000e200201007387 */ /* 0x0001e20000100800 */
[----:B-1----:R-:W-:Y:S01]  /*8e00*/  IADD3 R4, P6, R25, UR32, RZ ;  /* 0x0000002019047c10 */ /* 0x002fe2000ffde0ff */
[----:B------:R-:W-:Y:S02]  /*8e10*/  USHF.R.S32.HI UR48, URZ, 0x1f, UR32 ;  /* 0x0000001f3f307899 */ /* 0x000fe40008011420 */
[----:B0-----:R-:W-:Y:S01]  /*8e20*/  IADD3 R2, P5, R24, UR32, RZ ;  /* 0x0000002018027c10 */ /* 0x001fe2000ffbe0ff */
[----:B------:R-:W-:Y:S02]  /*8e30*/  USHF.R.S32.HI UR60, URZ, 0x1f, UR31 ;  /* 0x0000001f3f3c7899 */ /* 0x000fe4000801141f */
[----:B------:R-:W-:-:S02]  /*8e40*/  USHF.R.S32.HI UR59, URZ, 0x1f, UR47 ;  /* 0x0000001f3f3b7899 */ /* 0x000fc4000801142f */
[----:B------:R-:W-:Y:S01]  /*8e50*/  USHF.R.S32.HI UR58, URZ, 0x1f, UR45 ;  /* 0x0000001f3f3a7899 */ /* 0x000fe2000801142d */
[----:B---3--:R-:W-:-:S05]  /*8e60*/  SHF.R.S32.HI R3, RZ, 0x5, R26 ;  /* 0x00000005ff037819 */ /* 0x008fca000001141a */
[----:B------:R0:W-:Y:S04]  /*8e70*/  STL [R1+0x158c], R3 ;  /* 0x00158c0301007387 */ /* 0x0001e80000100800 */
[----:B------:R1:W-:Y:S04]  /*8e80*/  STL [R1+0xe2c], R4 ;  /* 0x000e2c0401007387 */ /* 0x0003e80000100800 */
[----:B------:R2:W-:Y:S01]  /*8e90*/  STL [R1+0xe34], R2 ;  /* 0x000e340201007387 */ /* 0x0005e20000100800 */
[----:B0-----:R-:W-:Y:S02]  /*8ea0*/  IADD3 R3, P4, R23, UR32, RZ ;  /* 0x0000002017037c10 */ /* 0x001fe4000ff9e0ff */
[----:B-1----:R-:W-:-:S03]  /*8eb0*/  IADD3 R4, P3, R22, UR32, RZ ;  /* 0x0000002016047c10 */ /* 0x002fc6000ff7e0ff */
[----:B------:R0:W-:Y:S01]  /*8ec0*/  STL [R1+0xe3c], R3 ;  /* 0x000e3c0301007387 */ /* 0x0001e20000100800 */
[----:B--2---:R-:W-:-:S03]  /*8ed0*/  IADD3 R2, P2, R21, UR32, RZ ;  /* 0x0000002015027c10 */ /* 0x004fc6000ff5e0ff */
        /* <DEDUP_REMOVED lines=22> */
[----:B------:R-:W-:Y:S04]  /*9040*/  STL [R1+0xe58], R3 ;  /* 0x000e580301007387 */ /* 0x000fe80000100800 */
[----:B------:R1:W-:Y:S01]  /*9050*/  STL [R1+0xe60], R2 ;  /* 0x000e600201007387 */ /* 0x0003e20000100800 */
[----:B0-----:R-:W-:Y:S02]  /*9060*/  LOP3.LUT R4, R0, 0x30, RZ, 0x3c, !PT ;  /* 0x0000003000047812 */ /* 0x001fe400078e3cff */
[----:B------:R-:W-:Y:S02]  /*9070*/  IADD3 R4, P5, R24, UR31, RZ ;  /* 0x0000001f18047c10 */ /* 0x000fe4000ffbe0ff */
[C---:B-1----:R-:W-:Y:S02]  /*9080*/  LOP3.LUT R2, R0.reuse, 0x20, RZ, 0x3c, !PT ;  /* 0x0000002000027812 */ /* 0x042fe400078e3cff */
[----:B------:R-:W-:-:S02]  /*9090*/  LOP3.LUT R2, R0, 0x50, RZ, 0x3c, !PT ;  /* 0x0000005000027812 */ /* 0x000fc400078e3cff */
[----:B------:R-:W-:Y:S02]  /*90a0*/  IADD3 R2, P6, R25, UR31, RZ ;  /* 0x0000001f19027c10 */ /* 0x000fe4000ffde0ff */
[C---:B------:R-:W-:Y:S02]  /*90b0*/  LOP3.LUT R3, R0.reuse, 0x10, RZ, 0x3c, !PT ;  /* 0x0000001000037812 */ /* 0x040fe400078e3cff */
[----:B------:R-:W-:Y:S01]  /*90c0*/  LOP3.LUT R3, R0, 0x40, RZ, 0x3c, !PT ;  /* 0x0000004000037812 */ /* 0x000fe200078e3cff */
[----:B------:R0:W-:Y:S01]  /*90d0*/  STL [R1+0xe6c], R2 ;  /* 0x000e6c0201007387 */ /* 0x0001e20000100800 */
[----:B------:R-:W-:-:S03]  /*90e0*/  IADD3 R3, P4, R23, UR31, RZ ;  /* 0x0000001f17037c10 */ /* 0x000fc6000ff9e0ff */
[----:B------:R1:W-:Y:S01]  /*90f0*/  STL [R1+0xe74], R4 ;  /* 0x000e740401007387 */ /* 0x0003e20000100800 */
[----:B0-----:R-:W-:-:S03]  /*9100*/  IADD3 R2, P3, R22, UR31, RZ ;  /* 0x0000001f16027c10 */ /* 0x001fc6000ff7e0ff */
[----:B------:R0:W-:Y:S01]  /*9110*/  STL [R1+0xe7c], R3 ;  /* 0x000e7c0301007387 */ /* 0x0001e20000100800 */
[----:B-1----:R-:W-:-:S03]  /*9120*/  IADD3 R4, P2, R21, UR31, RZ ;  /* 0x0000001f15047c10 */ /* 0x002fc6000ff5e0ff */
[----:B------:R1:W-:Y:S01]  /*9130*/  STL [R1+0xe84], R2 ;  /* 0x000e840201007387 */ /* 0x0003e20000100800 */
[----:B0-----:R-:W-:-:S03]  /*9140*/  IADD3 R3, P1, R20, UR31, RZ ;  /* 0x0000001f14037c10 */ /* 0x001fc6000ff3e0ff */
[----:B------:R0:W-:Y:S01]  /*9150*/  STL [R1+0xe8c], R4 ;  /* 0x000e8c0401007387 */ /* 0x0001e20000100800 */
[----:B-1----:R-:W-:-:S03]  /*9160*/  IADD3 R2, P0, R19, UR31, RZ ;  /* 0x0000001f13027c10 */ /* 0x002fc6000ff1e0ff */
[----:B------:R1:W-:Y:S04]  /*9170*/  STL [R1+0xe94], R3 ;  /* 0x000e940301007387 */ /* 0x0003e80000100800 */
[----:B------:R2:W-:Y:S01]  /*9180*/  STL [R1+0xe9c], R2 ;  /* 0x000e9c0201007387 */ /* 0x0005e20000100800 */
[----:B0-----:R-:W-:Y:S02]  /*9190*/  IADD3.X R4, R18, UR60, RZ, P6, !PT ;  /* 0x0000003c12047c10 */ /* 0x001fe4000b7fe4ff */
        /* <DEDUP_REMOVED lines=8> */
[----:B--2---:R-:W-:-:S03]  /*9220*/  IADD3 R2, P4, R24, UR47, RZ ;  /* 0x0000002f18027c10 */ /* 0x004fc6000ff9e0ff */
        /* <DEDUP_REMOVED lines=77> */
[----:B--2---:R-:W-:Y:S01]  /*9700*/  IADD3.X R2, R11, UR58, RZ, P5, !PT ;  /* 0x0000003a0b027c10 */ /* 0x004fe2000affe4ff */
[----:B------:R-:W-:Y:S02]  /*9710*/  USHF.R.S32.HI UR57, URZ, 0x1f, UR46 ;  /* 0x0000001f3f397899 */ /* 0x000fe4000801142e */
        /* <DEDUP_REMOVED lines=30> */
[----:B------:R1:W-:Y:S01]  /*9900*/  STL [R1+0xf50], R3 ;  /* 0x000f500301007387 */ /* 0x0003e20000100800 */
[----:B------:R-:W-:-:S03]  /*9910*/  USHF.R.S32.HI UR56, URZ, 0x1f, UR44 ;  /* 0x0000001f3f387899 */ /* 0x000fc6000801142c */
        /* <DEDUP_REMOVED lines=29> */
[----:B------:R1:W-:Y:S01]  /*9af0*/  STL [R1+0xfc4], R3 ;  /* 0x000fc40301007387 */ /* 0x0003e20000100800 */
[----:B------:R-:W-:-:S03]  /*9b00*/  USHF.R.S32.HI UR43, URZ, 0x1f, UR42 ;  /* 0x0000001f3f2b7899 */ /* 0x000fc6000801142a */
        /* <DEDUP_REMOVED lines=73> */
[----:B------:R1:W-:Y:S01]  /*9fa0*/  STL [R1+0x1054], R3 ;  /* 0x0010540301007387 */ /* 0x0003e20000100800 */
[----:B------:R-:W-:-:S03]  /*9fb0*/  UIMAD UR6, UR6, 0xe, URZ ;  /* 0x0000000e060678a4 */ /* 0x000fc6000f8e023f */
        /* <DEDUP_REMOVED lines=66> */
[----:B--2---:R-:W-:Y:S01]  /*a3e0*/  IADD3 R2, P5, R19, UR7, RZ ;  /* 0x0000000713027c10 */ /* 0x004fe2000ffbe0ff */
[----:B------:R-:W-:Y:S02]  /*a3f0*/  UIMAD UR8, UR8, 0xc, URZ ;  /* 0x0000000c080878a4 */ /* 0x000fe4000f8e023f */
        /* <DEDUP_REMOVED lines=63> */
[----:B------:R1:W-:Y:S01]  /*a7f0*/  STL [R1+0x1118], R3 ;  /* 0x0011180301007387 */ /* 0x0003e20000100800 */
[----:B------:R-:W-:-:S03]  /*a800*/  UIMAD UR10, UR10, 0xa, URZ ;  /* 0x0000000a0a0a78a4 */ /* 0x000fc6000f8e023f */
        /* <DEDUP_REMOVED lines=69> */
[----:B------:R-:W-:-:S03]  /*ac60*/  USHF.L.U32 UR12, UR12, 0x3, URZ ;  /* 0x000000030c0c7899 */ /* 0x000fc6000800063f */
        /* <DEDUP_REMOVED lines=133> */
[----:B------:R-:W-:-:S03]  /*b4c0*/  USHF.L.U32 UR16, UR16, 0x2, URZ ;  /* 0x0000000210107899 */ /* 0x000fc6000800063f */
        /* <DEDUP_REMOVED lines=151> */
[----:B0-----:R-:W-:Y:S02]  /*be40*/  IADD3.X R4, R12, UR19, RZ, P1, !PT ;  /* 0x000000130c047c10 */ /* 0x001fe40008ffe4ff */
[----:B-1----:R-:W-:Y:S02]  /*be50*/  IADD3.X R3, R11, UR19, RZ, P0, !PT ;  /* 0x000000130b037c10 */ /* 0x002fe400087fe4ff */
[----:B--2---:R-:W-:Y:S01]  /*be60*/  IADD3.X R2, R10, UR19, RZ, P6, !PT ;  /* 0x000000130a027c10 */ /* 0x004fe2000b7fe4ff */
[----:B------:R0:W-:Y:S04]  /*be70*/  STL [R1+0x13d4], R4 ;  /* 0x0013d40401007387 */ /* 0x0001e80000100800 */
[----:B------:R0:W-:Y:S04]  /*be80*/  STL [R1+0x13e8], R2 ;  /* 0x0013e80201007387 */ /* 0x0001e80000100800 */
[----:B------:R0:W-:Y:S01]  /*be90*/  STL [R1+0x13dc], R3 ;  /* 0x0013dc0301007387 */ /* 0x0001e20000100800 */
[----:B------:R-:W-:Y:S01]  /*bea0*/  USHF.L.U32 UR5, UR5, 0x5, URZ ;  /* 0x0000000505057899 */ /* 0x000fe2000800063f */
[----:B------:R-:W-:-:S02]  /*beb0*/  LOP3.LUT R29, R0, 0x60, RZ, 0x3c, !PT ;  /* 0x00000060001d7812 */ /* 0x000fc400078e3cff */
[----:B------:R-:W-:Y:S01]  /*bec0*/  LOP3.LUT R28, R0, 0x70, RZ, 0x3c, !PT ;  /* 0x00000070001c7812 */ /* 0x000fe200078e3cff */
[----:B------:R-:W-:Y:S02]  /*bed0*/  USHF.R.S32.HI UR32, URZ, 0x1f, UR30 ;  /* 0x0000001f3f207899 */ /* 0x000fe4000801141e */
[----:B------:R-:W-:-:S12]  /*bee0*/  USHF.R.S32.HI UR48, URZ, 0x1f, UR5 ;  /* 0x0000001f3f307899 */ /* 0x000fd80008011405 */
.L_x_2:
[----:B01----:R-:W2:Y:S01]  /*bef0*/  LDL R3, [R1+0xbf0] ;  /* 0x000bf00001037983 */ /* 0x003ea20000100800 */
[----:B------:R-:W0:Y:S03]  /*bf00*/  LDC R4, c[0x0][0x230] ;  /* 0x00008c00ff047b82 */ /* 0x000e260000000800 */
[----:B--2---:R1:W-:Y:S04]  /*bf10*/  STL [R1+0x2704], R3 ;  /* 0x0027040301007387 */ /* 0x0043e80000100800 */
[----:B------:R-:W2:Y:S04]  /*bf20*/  LDL R2, [R1+0xbf4] ;  /* 0x000bf40001027983 */ /* 0x000ea80000100800 */
[----:B-1----:R-:W0:Y:S04]  /*bf30*/  LDL R3, [R1+0xbfc] ;  /* 0x000bfc0001037983 */ /* 0x002e280000100800 */
[----:B------:R-:W-:Y:S04]  /*bf40*/  STL [R1+0x23cc], R27 ;  /* 0x0023cc1b01007387 */ /* 0x000fe80000100800 */
        /* <DEDUP_REMOVED lines=206> */
[----:B------:R1:W-:Y:S04]  /*cc30*/  STL [R1+0x2700], R25 ;  /* 0x0027001901007387 */ /* 0x0003e80000100800 */
        /* <DEDUP_REMOVED lines=20> */
[----:B-----5:R-:W-:Y:S04]  /*cd80*/  STL [R1+0x2280], R0 ;  /* 0x0022800001007387 */ /* 0x020fe80000100800 */
[----:B------:R-:W-:Y:S04]  /*cd90*/  STL [R1+0x2288], R0 ;  /* 0x0022880001007387 */ /* 0x000fe80000100800 */
[----:B------:R-:W-:Y:S04]  /*cda0*/  STL [R1+0x2290], R0 ;  /* 0x0022900001007387 */ /* 0x000fe80000100800 */
[----:B------:R-:W-:Y:S01]  /*cdb0*/  STL [R1+0x2294], R0 ;  /* 0x0022940001007387 */ /* 0x000fe20000100800 */
[----:B0-----:R-:W-:-:S03]  /*cdc0*/  IMAD R4, R3, -0x20, R4 ;  /* 0xffffffe003047824 */ /* 0x001fc600078e0204 */
[----:B------:R-:W-:Y:S04]  /*cdd0*/  STL [R1+0x229c], R0 ;  /* 0x00229c0001007387 */ /* 0x000fe80000100800 */
[----:B------:R-:W-:Y:S04]  /*cde0*/  STL [R1+0x2274], R29 ;  /* 0x0022741d01007387 */ /* 0x000fe80000100800 */
[----:B------:R-:W-:Y:S04]  /*cdf0*/  STL [R1+0x2270], R28 ;  /* 0x0022701c01007387 */ /* 0x000fe80000100800 */
[----:B------:R-:W-:Y:S04]  /*ce00*/  STL [R1+0x22a0], R28 ;  /* 0x0022a01c01007387 */ /* 0x000fe80000100800 */
[----:B------:R-:W2:Y:S01]  /*ce10*/  LDL.LU R3, [R1+0x2704] ;  /* 0x0027040001037983 */ /* 0x000ea20000300800 */
[----:B------:R-:W-:-:S02]  /*ce20*/  ISETP.GT.AND P0, PT, R4, RZ, PT ;  /* 0x000000ff0400720c */ /* 0x000fc40003f04270 */
[----:B-1----:R-:W-:-:S11]  /*ce30*/  PRMT R25, RZ, 0x7610, R25 ;  /* 0x00007610ff197816 */ /* 0x002fd60000000019 */
[----:B--2---:R-:W2:Y:S04]  /*ce40*/  @P0 LDG.E.U8 R25, desc[UR20][R2.64] ;  /* 0x0000001402190981 */ /* 0x004ea8000c1e1100 */
[----:B--2---:R0:W-:Y:S04]  /*ce50*/  STL [R1+0xbb4], R25 ;  /* 0x000bb41901007387 */ /* 0x0041e80000100800 */
[----:B0-----:R-:W2:Y:S04]  /*ce60*/  LDL.LU R25, [R1+0x2700] ;  /* 0x0027000001197983 */ /* 0x001ea80000300800 */
[----:B------:R-:W3:Y:S04]  /*ce70*/  LDL R2, [R1+0xbe8] ;  /* 0x000be80001027983 */ /* 0x000ee80000100800 */
[----:B------:R-:W3:Y:S01]  /*ce80*/  LDL R3, [R1+0xbec] ;  /* 0x000bec0001037983 */ /* 0x000ee20000100800 */
[----:B------:R-:W-:-:S02]  /*ce90*/  PRMT R27, RZ, 0x7610, R27 ;  /* 0x00007610ff1b7816 */ /* 0x000fc4000000001b */
[----:B---3--:R-:W-:-:S04]  /*cea0*/  @P0 LOP3.LUT R3, R3, R2, RZ, 0x3c, !PT ;  /* 0x0000000203030212 */ /* 0x008fc800078e3cff */
[----:B------:R-:W-:-:S04]  /*ceb0*/  @P0 LOP3.LUT R2, R3, R2, RZ, 0x3c, !PT ;  /* 0x0000000203020212 */ /* 0x000fc800078e3cff */
[----:B------:R-:W-:-:S05]  /*cec0*/  @P0 LOP3.LUT R3, R3, R2, RZ, 0x3c, !PT ;  /* 0x0000000203030212 */ /* 0x000fca00078e3cff */
[----:B------:R-:W3:Y:S04]  /*ced0*/  @P0 LDG.E.U8 R27, desc[UR20][R2.64] ;  /* 0x00000014021b0981 */ /* 0x000ee8000c1e1100 */
[----:B---3--:R0:W-:Y:S04]  /*cee0*/  STL [R1+0xbb0], R27 ;  /* 0x000bb01b01007387 */ /* 0x0081e80000100800 */
[----:B0-----:R-:W3:Y:S04]  /*cef0*/  LDL.LU R27, [R1+0x26fc] ;  /* 0x0026fc00011b7983 */ /* 0x001ee80000300800 */
[----:B------:R-:W4:Y:S04]  /*cf00*/  LDL R2, [R1+0xbe0] ;  /* 0x000be00001027983 */ /* 0x000f280000100800 */
[----:B------:R-:W4:Y:S01]  /*cf10*/  LDL R3, [R1+0xbe4] ;  /* 0x000be40001037983 */ /* 0x000f220000100800 */
[----:B------:R-:W-:-:S02]  /*cf20*/  PRMT R26, RZ, 0x7610, R26 ;  /* 0x00007610ff1a7816 */ /* 0x000fc4000000001a */
[----:B----4-:R-:W-:-:S04]  /*cf30*/  @P0 LOP3.LUT R3, R3, R2, RZ, 0x3c, !PT ;  /* 0x0000000203030212 */ /* 0x010fc800078e3cff */
[----:B------:R-:W-:-:S04]  /*cf40*/  @P0 LOP3.LUT R2, R3, R2, RZ, 0x3c, !PT ;  /* 0x0000000203020212 */ /* 0x000fc800078e3cff */
[----:B------:R-:W-:-:S05]  /*cf50*/  @P0 LOP3.LUT R3, R3, R2, RZ, 0x3c, !PT ;  /* 0x0000000203030212 */ /* 0x000fca00078e3cff */
[----:B------:R-:W4:Y:S04]  /*cf60*/  @P0 LDG.E.U8 R26, desc[UR20][R2.64] ;  /* 0x00000014021a0981 */ /* 0x000f28000c1e1100 */
[----:B----4-:R0:W-:Y:S04]  /*cf70*/  STL [R1+0xbac], R26 ;  /* 0x000bac1a01007387 */ /* 0x0101e80000100800 */
[----:B0-----:R-:W4:Y:S04]  /*cf80*/  LDL.LU R26, [R1+0x26f8] ;  /* 0x0026f800011a7983 */ /* 0x001f280000300800 */
[----:B------:R-:W2:Y:S04]  /*cf90*/  LDL R2, [R1+0xbd8] ;  /* 0x000bd80001027983 */ /* 0x000ea80000100800 */
[----:B------:R-:W2:Y:S01]  /*cfa0*/  LDL R3, [R1+0xbdc] ;  /* 0x000bdc0001037983 */ /* 0x000ea20000100800 */
[----:B---3--:R-:W-:-:S02]  /*cfb0*/  PRMT R27, RZ, 0x7610, R27 ;  /* 0x00007610ff1b7816 */ /* 0x008fc4000000001b */
[----:B--2---:R-:W-:-:S04]  /*cfc0*/  @P0 LOP3.LUT R3, R3, R2, RZ, 0x3c, !PT ;  /* 0x0000000203030212 */ /* 0x004fc800078e3cff */
[----:B------:R-:W-:-:S04]  /*cfd0*/  @P0 LOP3.LUT R2, R3, R2, RZ, 0x3c, !PT ;  /* 0x0000000203020212 */ /* 0x000fc800078e3cff */
[----:B------:R-:W-:-:S05]  /*cfe0*/  @P0 LOP3.LUT R3, R3, R2, RZ, 0x3c, !PT ;  /* 0x0000000203030212 */ /* 0x000fca00078e3cff */
[----:B------:R-:W2:Y:S04]  /*cff0*/  @P0 LDG.E.U8 R27, desc[UR20][R2.64] ;  /* 0x00000014021b0981 */ /* 0x000ea8000c1e1100 */
[----:B--2---:R0:W-:Y:S04]  /*d000*/  STL [R1+0xba8], R27 ;  /* 0x000ba81b01007387 */ /* 0x0041e80000100800 */
[----:B0-----:R-:W2:Y:S04]  /*d010*/  LDL.LU R27, [R1+0x26f4] ;  /* 0x0026f400011b7983 */ /* 0x001ea80000300800 */
[----:B------:R-:W3:Y:S04]  /*d020*/  LDL R2, [R1+0xbd0] ;  /* 0x000bd00001027983 */ /* 0x000ee80000100800 */
[----:B------:R-:W3:Y:S01]  /*d030*/  LDL R3, [R1+0xbd4] ;  /* 0x000bd40001037983 */ /* 0x000ee20000100800 */
[----:B----4-:R-:W-:-:S02]  /*d040*/  PRMT R26, RZ, 0x7610, R26 ;  /* 0x00007610ff1a7816 */ /* 0x010fc4000000001a */
        /* <DEDUP_REMOVED lines=8> */
[----:B--2---:R-:W-:-:S02]  /*d0d0*/  PRMT R27, RZ, 0x7610, R27 ;  /* 0x00007610ff1b7816 */ /* 0x004fc4000000001b */
[----:B----4-:R-:W-:-:S04]  /*d0e0*/  @P0 LOP3.LUT R3, R3, R2, RZ, 0x3c, !PT ;  /* 0x0000000203030212 */ /* 0x010fc800078e3cff */
[----:B------:R-:W-:-:S04]  /*d0f0*/  @P0 LOP3.LUT R2, R3, R2, RZ, 0x3c, !PT ;  /* 0x0000000203020212 */ /* 0x000fc800078e3cff */
[----:B------:R-:W-:-:S05]  /*d100*/  @P0 LOP3.LUT R3, R3, R2, RZ, 0x3c, !PT ;  /* 0x0000000203030212 */ /* 0x000fca00078e3cff */
[----:B------:R-:W2:Y:S04]  /*d110*/  @P0 LDG.E.U8 R27, desc[UR20][R2.64] ;  /* 0x00000014021b0981 */ /* 0x000ea8000c1e1100 */
[----:B--2---:R0:W-:Y:S04]  /*d120*/  STL [R1+0xba0], R27 ;  /* 0x000ba01b01007387 */ /* 0x0041e80000100800 */
[----:B0-----:R-:W2:Y:S04]  /*d130*/  LDL.LU R27, [R1+0x26ec] ;  /* 0x0026ec00011b7983 */ /* 0x001ea80000300800 */
[----:B------:R-:W4:Y:S04]  /*d140*/  LDL R2, [R1+0xbc0] ;  /* 0x000bc00001027983 */ /* 0x000f280000100800 */
[----:B------:R-:W4:Y:S01]  /*d150*/  LDL R3, [R1+0xbc4] ;  /* 0x000bc40001037983 */ /* 0x000f220000100800 */
[----:B---3--:R-:W-:-:S02]  /*d160*/  PRMT R26, RZ, 0x7610, R26 ;  /* 0x00007610ff1a7816 */ /* 0x008fc4000000001a */
[----:B----4-:R-:W-:-:S04]  /*d170*/  @P0 LOP3.LUT R3, R3, R2, RZ, 0x3c, !PT ;  /* 0x0000000203030212 */ /* 0x010fc800078e3cff */
        /* <DEDUP_REMOVED lines=11> */
[----:B------:R-:W2:Y:S01]  /*d230*/  @P0 LDG.E.U8 R27, desc[UR20][R2.64] ;  /* 0x00000014021b0981 */ /* 0x000ea2000c1e1100 */
[----:B------:R-:W-:-:S03]  /*d240*/  ISETP.GT.AND P1, PT, R4, 0x1, PT ;  /* 0x000000010400780c */ /* 0x000fc60003f24270 */
        /* <DEDUP_REMOVED lines=1664> */
[----:B------:R-:W-:-:S02]  /*13a50*/  PRMT R28, RZ, 0x7610, R28 ;  /* 0x00007610ff1c7816 */ /* 0x000fc4000000001c */
[----:B----4-:R-:W-:-:S04]  /*13a60*/  @P1 LOP3.LUT R3, R3, R2, RZ, 0x3c, !PT ;  /* 0x0000000203031212 */ /* 0x010fc800078e3cff */
[----:B------:R-:W-:-:S04]  /*13a70*/  @P1 LOP3.LUT R2, R3, R2, RZ, 0x3c, !PT ;  /* 0x0000000203021212 */ /* 0x000fc800078e3cff */
[----:B------:R-:W-:-:S05]  /*13a80*/  @P1 LOP3.LUT R3, R3, R2, RZ, 0x3c, !PT ;  /* 0x0000000203031212 */ /* 0x000fca00078e3cff */
[----:B------:R0:W4:Y:S04]  /*13a90*/  @P1 LDG.E.U8 R28, desc[UR20][R2.64] ;  /* 0x00000014021c1981 */ /* 0x000128000c1e1100 */
[----:B------:R-:W0:Y:S04]  /*13aa0*/  LDL R2, [R1+0xe28] ;  /* 0x000e280001027983 */ /* 0x000e280000100800 */
[----:B------:R-:W0:Y:S01]  /*13ab0*/  LDL R3, [R1+0xe2c] ;  /* 0x000e2c0001037983 */ /* 0x000e220000100800 */
[----:B------:R-:W-:Y:S02]  /*13ac0*/  PRMT R29, RZ, 0x7610, R29 ;  /* 0x00007610ff1d7816 */ /* 0x000fe4000000001d */
[----:B0-----:R-:W-:-:S04]  /*13ad0*/  @P1 LOP3.LUT R3, R3, R2, RZ, 0x3c, !PT ;  /* 0x0000000203031212 */ /* 0x001fc800078e3cff */
[----:B------:R-:W-:-:S04]  /*13ae0*/  @P1 LOP3.LUT R2, R3, R2, RZ, 0x3c, !PT ;  /* 0x0000000203021212 */ /* 0x000fc800078e3cff */
[----:B------:R-:W-:Y:S01]  /*13af0*/  @P1 LOP3.LUT R3, R3, R2, RZ, 0x3c, !PT ;  /* 0x0000000203031212 */ /* 0x000fe200078e3cff */
[----:B----4-:R-:W-:Y:S04]  /*13b00*/  STL [R1+0x22a4], R28 ;  /* 0x0022a41c01007387 */ /* 0x010fe80000100800 */
[----:B------:R0:W4:Y:S04]  /*13b10*/  @P1 LDG.E.U8 R29, desc[UR20][R2.64] ;  /* 0x00000014021d1981 */ /* 0x000128000c1e1100 */
[----:B------:R-:W0:Y:S04]  /*13b20*/  LDL R2, [R1+0xe20] ;  /* 0x000e200001027983 */ /* 0x000e280000100800 */
[----:B------:R-:W0:Y:S01]  /*13b30*/  LDL R3, [R1+0xe24] ;  /* 0x000e240001037983 */ /* 0x000e220000100800 */
[----:B------:R-:W-:-:S02]  /*13b40*/  ISETP.GT.AND P0, PT, R4, 0x18, PT ;  /* 0x000000180400780c */ /* 0x000fc40003f04270 */
[----:B--2---:R-:W-:-:S11]  /*13b50*/  PRMT R27, RZ, 0x7610, R27 ;  /* 0x00007610ff1b7816 */ /* 0x004fd6000000001b */
[----:B0-----:R-:W-:-:S04]  /*13b60*/  @P0 LOP3.LUT R3, R3, R2, RZ, 0x3c, !PT ;  /* 0x0000000203030212 */ /* 0x001fc800078e3cff */
[----:B------:R-:W-:-:S04]  /*13b70*/  @P0 LOP3.LUT R2, R3, R2, RZ, 0x3c, !PT ;  /* 0x0000000203020212 */ /* 0x000fc800078e3cff */
[----:B------:R-:W-:-:S05]  /*13b80*/  @P0 LOP3.LUT R3, R3, R2, RZ, 0x3c, !PT ;  /* 0x0000000203030212 */ /* 0x000fca00078e3cff */
[----:B------:R-:W2:Y:S04]  /*13b90*/  @P0 LDG.E.U8 R27, desc[UR20][R2.64] ;  /* 0x00000014021b0981 */ /* 0x000ea8000c1e1100 */
[----:B----4-:R-:W-:Y:S04]  /*13ba0*/  STL [R1+0x22a8], R29 ;  /* 0x0022a81d01007387 */ /* 0x010fe80000100800 */
        /* <DEDUP_REMOVED lines=62> */
[----:B------:R-:W3:Y:S01]  /*13f90*/  @P0 LDG.E.U8 R26, desc[UR20][R2.64] ;  /* 0x00000014021a0981 */ /* 0x000ee2000c1e1100 */
[----:B------:R-:W-:-:S03]  /*13fa0*/  ISETP.GT.AND P1, PT, R4, 0x19, PT ;  /* 0x000000190400780c */ /* 0x000fc60003f24270 */
        /* <DEDUP_REMOVED lines=48> */
[----:B------:R-:W4:Y:S02]  /*142b0*/  LDL R3, [R1+0xdbc] ;  /* 0x000dbc0001037983 */ /* 0x000f240000100800 */
[----:B----4-:R-:W-:-:S02]  /*142c0*/  @P1 LOP3.LUT R3, R3, R2, RZ, 0x3c, !PT ;  /* 0x0000000203031212 */ /* 0x010fc400078e3cff */
[----:B--2---:R-:W-:Y:S02]  /*142d0*/  PRMT R27, RZ, 0x7610, R27 ;  /* 0x00007610ff1b7816 */ /* 0x004fe4000000001b */
        /* <DEDUP_REMOVED lines=44> */
[----:B------:R-:W-:-:S02]  /*145a0*/  PRMT R24, RZ, 0x7610, R24 ;  /* 0x00007610ff187816 */ /* 0x000fc40000000018 */
        /* <DEDUP_REMOVED lines=48> */
[----:B------:R-:W4:Y:S01]  /*148b0*/  @P0 LDG.E.U8 R19, desc[UR20][R2.64] ;  /* 0x0000001402130981 */ /* 0x000f22000c1e1100 */
[----:B------:R-:W-:-:S03]  /*148c0*/  ISETP.GT.AND P1, PT, R4, 0x1b, PT ;  /* 0x0000001b0400780c */ /* 0x000fc60003f24270 */
        /* <DEDUP_REMOVED lines=59> */
[----:B------:R-:W-:-:S05]  /*14c80*/  @P1 LOP3.LUT R3, R3, R2, RZ, 0x3c, !PT ;  /* 0x0000000203031212 */ /* 0x000fca00078e3cff */
[----:B------:R-:W2:Y:S04]  /*14c90*/  @P1 LDG.E.U8 R13, desc[UR20][R2.64] ;  /* 0x00000014020d1981 */ /* 0x000ea8000c1e1100 */
[----:B----4-:R0:W-:Y:S04]  /*14ca0*/  STL [R1+0x40], R0 ;  /* 0x0000400001007387 */ /* 0x0101e80000100800 */
[----:B0-----:R-:W4:Y:S04]  /*14cb0*/  LDL R0, [R1+0xd0c] ;  /* 0x000d0c0001007983 */ /* 0x001f280000100800 */
        /* <DEDUP_REMOVED lines=37> */
[----:B------:R-:W-:-:S03]  /*14f10*/  PRMT R8, RZ, 0x7610, R8 ;  /* 0x00007610ff087816 */ /* 0x000fc60000000008 */
[----:B---3--:R0:W-:Y:S04]  /*14f20*/  STL [R1+0x2c], R9 ;  /* 0x00002c0901007387 */ /* 0x0081e80000100800 */
[----:B0-----:R-:W3:Y:S04]  /*14f30*/  LDL.LU R9, [R1+0x2384] ;  /* 0x0023840001097983 */ /* 0x001ee80000300800 */
[----:B------:R-:W4:Y:S01]  /*14f40*/  LDL R3, [R1+0xd08] ;  /* 0x000d080001037983 */ /* 0x000f220000100800 */
[----:B------:R-:W-:-:S03]  /*14f50*/  @P0 IMAD.MOV.U32 R2, RZ, RZ, R0 ;  /* 0x000000ffff020224 */ /* 0x000fc600078e0000 */
[----:B------:R-:W2:Y:S04]  /*14f60*/  LDL R0, [R1+0xce4] ;  /* 0x000ce40001007983 */ /* 0x000ea80000100800 */
[----:B----4-:R-:W4:Y:S04]  /*14f70*/  @P0 LDG.E.U8 R8, desc[UR20][R2.64] ;  /* 0x0000001402080981 */ /* 0x010f28000c1e1100 */
[----:B----4-:R0:W-:Y:S04]  /*14f80*/  STL [R1+0x28], R8 ;  /* 0x0000280801007387 */ /* 0x0101e80000100800 */
[----:B0-----:R-:W4:Y:S04]  /*14f90*/  LDL.LU R8, [R1+0x2380] ;  /* 0x0023800001087983 */ /* 0x001f280000300800 */
[----:B------:R-:W3:Y:S04]  /*14fa0*/  LDL R2, [R1+0xd00] ;  /* 0x000d000001027983 */ /* 0x000ee80000100800 */
[----:B------:R-:W3:Y:S01]  /*14fb0*/  LDL R3, [R1+0xd04] ;  /* 0x000d040001037983 */ /* 0x000ee20000100800 */
[----:B------:R-:W-:-:S02]  /*14fc0*/  PRMT R29, RZ, 0x7610, R29 ;  /* 0x00007610ff1d7816 */ /* 0x000fc4000000001d */
[----:B---3--:R-:W-:-:S04]  /*14fd0*/  @P0 LOP3.LUT R3, R3, R2, RZ, 0x3c, !PT ;  /* 0x0000000203030212 */ /* 0x008fc800078e3cff */
[----:B------:R-:W-:-:S04]  /*14fe0*/  @P0 LOP3.LUT R2, R3, R2, RZ, 0x3c, !PT ;  /* 0x0000000203020212 */ /* 0x000fc800078e3cff */
[----:B------:R-:W-:-:S05]  /*14ff0*/  @P0 LOP3.LUT R3, R3, R2, RZ, 0x3c, !PT ;  /* 0x0000000203030212 */ /* 0x000fca00078e3cff */
[----:B------:R0:W3:Y:S04]  /*15000*/  @P0 LDG.E.U8 R29, desc[UR20][R2.64] ;  /* 0x00000014021d0981 */ /* 0x0000e8000c1e1100 */
[----:B------:R-:W0:Y:S04]  /*15010*/  LDL R2, [R1+0xcf8] ;  /* 0x000cf80001027983 */ /* 0x000e280000100800 */
[----:B------:R-:W0:Y:S01]  /*15020*/  LDL R3, [R1+0xcfc] ;  /* 0x000cfc0001037983 */ /* 0x000e220000100800 */
[----:B------:R-:W-:Y:S02]  /*15030*/  PRMT R7, RZ, 0x7610, R7 ;  /* 0x00007610ff077816 */ /* 0x000fe40000000007 */
[----:B0-----:R-:W-:-:S04]  /*15040*/  @P0 LOP3.LUT R3, R3, R2, RZ, 0x3c, !PT ;  /* 0x0000000203030212 */ /* 0x001fc800078e3cff */
[----:B------:R-:W-:-:S04]  /*15050*/  @P0 LOP3.LUT R2, R3, R2, RZ, 0x3c, !PT ;  /* 0x0000000203020212 */ /* 0x000fc800078e3cff */
[----:B------:R-:W-:-:S05]  /*15060*/  @P0 LOP3.LUT R3, R3, R2, RZ, 0x3c, !PT ;  /* 0x0000000203030212 */ /* 0x000fca00078e3cff */
[----:B------:R-:W2:Y:S04]  /*15070*/  @P0 LDG.E.U8 R7, desc[UR20][R2.64] ;  /* 0x0000001402070981 */ /* 0x000ea8000c1e1100 */
[----:B---3--:R0:W-:Y:S04]  /*15080*/  STL [R1+0x24], R29 ;  /* 0x0000241d01007387 */ /* 0x0081e80000100800 */
[----:B0-----:R-:W3:Y:S04]  /*15090*/  LDL R29, [R1+0xcdc] ;  /* 0x000cdc00011d7983 */ /* 0x001ee80000100800 */
        /* <DEDUP_REMOVED lines=17> */
[----:B------:R-:W3:Y:S01]  /*151b0*/  @P0 LDG.E.U8 R5, desc[UR20][R2.64] ;  /* 0x0000001402050981 */ /* 0x000ee2000c1e1100 */
[----:B------:R-:W-:Y:S02]  /*151c0*/  ISETP.GT.AND P1, PT, R4, 0x1d, PT ;  /* 0x0000001d0400780c */ /* 0x000fe40003f24270 */
[----:B------:R-:W-:Y:S01]  /*151d0*/  PRMT R28, RZ, 0x7610, R28 ;  /* 0x00007610ff1c7816 */ /* 0x000fe2000000001c */
[----:B---3--:R0:W-:Y:S04]  /*151e0*/  STL [R1+0x18], R5 ;  /* 0x0000180501007387 */ /* 0x0081e80000100800 */
[----:B0-----:R-:W3:Y:S04]  /*151f0*/  LDL.LU R5, [R1+0x2374] ;  /* 0x0023740001057983 */ /* 0x001ee80000300800 */
[----:B------:R-:W2:Y:S02]  /*15200*/  LDL R3, [R1+0xce0] ;  /* 0x000ce00001037983 */ /* 0x000ea40000100800 */
[----:B------:R-:W-:Y:S01]  /*15210*/  @P1 IMAD.MOV.U32 R2, RZ, RZ, R0 ;  /* 0x000000ffff021224 */ /* 0x000fe200078e0000 */
[----:B------:R-:W-:Y:S01]  /*15220*/  PRMT R27, RZ, 0x7610, R27 ;  /* 0x00007610ff1b7816 */ /* 0x000fe2000000001b */
[----:B------:R-:W4:Y:S04]  /*15230*/  LDL R0, [R1+0xcc4] ;  /* 0x000cc40001007983 */ /* 0x000f280000100800 */
[----:B--2---:R0:W2:Y:S04]  /*15240*/  @P1 LDG.E.U8 R28, desc[UR20][R2.64] ;  /* 0x00000014021c1981 */ /* 0x0040a8000c1e1100 */
[----:B------:R-:W3:Y:S01]  /*15250*/  LDL R3, [R1+0xcd8] ;  /* 0x000cd80001037983 */ /* 0x000ee20000100800 */
[----:B0-----:R-:W-:-:S03]  /*15260*/  @P1 IMAD.MOV.U32 R2, RZ, RZ, R29 ;  /* 0x000000ffff021224 */ /* 0x001fc600078e001d */
[----:B--2---:R0:W-:Y:S01]  /*15270*/  STL [R1+0x2310], R28 ;  /* 0x0023101c01007387 */ /* 0x0041e20000100800 */
[----:B------:R-:W-:-:S03]  /*15280*/  PRMT R26, RZ, 0x7610, R26 ;  /* 0x00007610ff1a7816 */ /* 0x000fc6000000001a */
[----:B------:R-:W2:Y:S04]  /*15290*/  LDL R29, [R1+0xcbc] ;  /* 0x000cbc00011d7983 */ /* 0x000ea80000100800 */
[----:B0-----:R-:W4:Y:S04]  /*152a0*/  LDL R28, [R1+0xcd4] ;  /* 0x000cd400011c7983 */ /* 0x001f280000100800 */
[----:B---3--:R4:W3:Y:S04]  /*152b0*/  @P1 LDG.E.U8 R27, desc[UR20][R2.64] ;  /* 0x00000014021b1981 */ /* 0x0088e8000c1e1100 */
[----:B------:R-:W2:Y:S01]  /*152c0*/  LDL R3, [R1+0xcd0] ;  /* 0x000cd00001037983 */ /* 0x000ea20000100800 */
[----:B----4-:R-:W-:-:S03]  /*152d0*/  @P1 IMAD.MOV.U32 R2, RZ, RZ, R28 ;  /* 0x000000ffff021224 */ /* 0x010fc600078e001c */
[----:B---3--:R0:W-:Y:S04]  /*152e0*/  STL [R1+0x2314], R27 ;  /* 0x0023141b01007387 */ /* 0x0081e80000100800 */
[----:B------:R-:W3:Y:S04]  /*152f0*/  LDL R28, [R1+0xcb0] ;  /* 0x000cb000011c7983 */ /* 0x000ee80000100800 */
[----:B--2---:R-:W2:Y:S04]  /*15300*/  @P1 LDG.E.U8 R26, desc[UR20][R2.64] ;  /* 0x00000014021a1981 */ /* 0x004ea8000c1e1100 */
[----:B0-----:R-:W4:Y:S04]  /*15310*/  LDL R27, [R1+0xcb4] ;  /* 0x000cb400011b7983 */ /* 0x001f280000100800 */
[----:B------:R-:W3:Y:S04]  /*15320*/  LDL R2, [R1+0xcc8] ;  /* 0x000cc80001027983 */ /* 0x000ee80000100800 */
[----:B------:R-:W3:Y:S01]  /*15330*/  LDL R3, [R1+0xccc] ;  /* 0x000ccc0001037983 */ /* 0x000ee20000100800 */
[----:B------:R-:W-:-:S03]  /*15340*/  PRMT R25, RZ, 0x7610, R25 ;  /* 0x00007610ff197816 */ /* 0x000fc60000000019 */
[----:B--2---:R0:W-:Y:S04]  /*15350*/  STL [R1+0x2318], R26 ;  /* 0x0023181a01007387 */ /* 0x0041e80000100800 */
[----:B0-----:R-:W2:Y:S01]  /*15360*/  LDL R26, [R1+0xcc0] ;  /* 0x000cc000011a7983 */ /* 0x001ea20000100800 */
[----:B---3--:R-:W-:-:S04]  /*15370*/  @P1 LOP3.LUT R3, R3, R2, RZ, 0x3c, !PT ;  /* 0x0000000203031212 */ /* 0x008fc800078e3cff */
[----:B------:R-:W-:-:S04]  /*15380*/  @P1 LOP3.LUT R2, R3, R2, RZ, 0x3c, !PT ;  /* 0x0000000203021212 */ /* 0x000fc800078e3cff */
[----:B------:R-:W-:-:S05]  /*15390*/  @P1 LOP3.LUT R3, R3, R2, RZ, 0x3c, !PT ;  /* 0x0000000203031212 */ /* 0x000fca00078e3cff */
[----:B------:R0:W3:Y:S01]  /*153a0*/  @P1 LDG.E.U8 R25, desc[UR20][R2.64] ;  /* 0x0000001402191981 */ /* 0x0000e2000c1e1100 */
[----:B------:R-:W-:Y:S01]  /*153b0*/  PRMT R24, RZ, 0x7610, R24 ;  /* 0x00007610ff187816 */ /* 0x000fe20000000018 */
[----:B0-----:R-:W-:Y:S02]  /*153c0*/  @P1 IMAD.MOV.U32 R2, RZ, RZ, R0 ;  /* 0x000000ffff021224 */ /* 0x001fe400078e0000 */
[----:B--2---:R-:W-:-:S05]  /*153d0*/  @P1 IMAD.MOV.U32 R3, RZ, RZ, R26 ;  /* 0x000000ffff031224 */ /* 0x004fca00078e001a */
[----:B------:R0:W2:Y:S04]  /*153e0*/  @P1 LDG.E.U8 R24, desc[UR20][R2.64] ;  /* 0x0000001402181981 */ /* 0x0000a8000c1e1100 */
[----:B---3--:R1:W-:Y:S04]  /*153f0*/  STL [R1+0x231c], R25 ;  /* 0x00231c1901007387 */ /* 0x0083e80000100800 */
[----:B------:R-:W3:Y:S04]  /*15400*/  LDL R26, [R1+0xca8] ;  /* 0x000ca800011a7983 */ /* 0x000ee80000100800 */
[----:B------:R-:W3:Y:S04]  /*15410*/  LDL R0, [R1+0xcac] ;  /* 0x000cac0001007983 */ /* 0x000ee80000100800 */
[----:B-1----:R-:W4:Y:S01]  /*15420*/  LDL R25, [R1+0xcb8] ;  /* 0x000cb80001197983 */ /* 0x002f220000100800 */
[----:B------:R-:W-:Y:S01]  /*15430*/  PRMT R23, RZ, 0x7610, R23 ;  /* 0x00007610ff177816 */ /* 0x000fe20000000017 */
[----:B0-----:R-:W-:Y:S01]  /*15440*/  @P1 IMAD.MOV.U32 R2, RZ, RZ, R29 ;  /* 0x000000ffff021224 */ /* 0x001fe200078e001d */
[----:B------:R-:W-:Y:S01]  /*15450*/  PRMT R22, RZ, 0x7610, R22 ;  /* 0x00007610ff167816 */ /* 0x000fe20000000016 */
[----:B--2---:R0:W-:Y:S04]  /*15460*/  STL [R1+0x2320], R24 ;  /* 0x0023201801007387 */ /* 0x0041e80000100800 */
[----:B0-----:R-:W2:Y:S01]  /*15470*/  LDL R24, [R1+0xca4] ;  /* 0x000ca40001187983 */ /* 0x001ea20000100800 */
[----:B----4-:R-:W-:-:S03]  /*15480*/  @P1 IMAD.MOV.U32 R3, RZ, RZ, R25 ;  /* 0x000000ffff031224 */ /* 0x010fc600078e0019 */
[----:B------:R-:W4:Y:S04]  /*15490*/  LDL R25, [R1+0xca0] ;  /* 0x000ca00001197983 */ /* 0x000f280000100800 */
[----:B------:R0:W4:Y:S01]  /*154a0*/  @P1 LDG.E.U8 R23, desc[UR20][R2.64] ;  /* 0x0000001402171981 */ /* 0x000122000c1e1100 */
[----:B------:R-:W-:Y:S01]  /*154b0*/  PRMT R21, RZ, 0x7610, R21 ;  /* 0x00007610ff157816 */ /* 0x000fe20000000015 */
[----:B0-----:R-:W-:Y:S02]  /*154c0*/  @P1 IMAD.MOV.U32 R2, RZ, RZ, R27 ;  /* 0x000000ffff021224 */ /* 0x001fe400078e001b */
[----:B------:R-:W-:-:S05]  /*154d0*/  @P1 IMAD.MOV.U32 R3, RZ, RZ, R28 ;  /* 0x000000ffff031224 */ /* 0x000fca00078e001c */
[----:B------:R3:W4:Y:S01]  /*154e0*/  @P1 LDG.E.U8 R22, desc[UR20][R2.64] ;  /* 0x0000001402161981 */ /* 0x000722000c1e1100 */
[----:B------:R-:W-:Y:S01]  /*154f0*/  ISETP.GT.AND P0, PT, R4, 0x1e, PT ;  /* 0x0000001e0400780c */ /* 0x000fe20003f04270 */
[----:B---3--:R-:W-:Y:S02]  /*15500*/  @P1 IMAD.MOV.U32 R2, RZ, RZ, R0 ;  /* 0x000000ffff021224 */ /* 0x008fe400078e0000 */
[----:B------:R-:W-:-:S05]  /*15510*/  @P1 IMAD.MOV.U32 R3, RZ, RZ, R26 ;  /* 0x000000ffff031224 */ /* 0x000fca00078e001a */
[----:B------:R2:W3:Y:S01]  /*15520*/  @P1 LDG.E.U8 R21, desc[UR20][R2.64] ;  /* 0x0000001402151981 */ /* 0x0004e2000c1e1100 */
[----:B------:R-:W-:-:S04]  /*15530*/  PRMT R20, RZ, 0x7610, R20 ;  /* 0x00007610ff147816 */ /* 0x000fc80000000014 */
[----:B--2---:R-:W-:Y:S02]  /*15540*/  @P0 IMAD.MOV.U32 R2, RZ, RZ, R24 ;  /* 0x000000ffff020224 */ /* 0x004fe400078e0018 */
[----:B----4-:R-:W-:Y:S01]  /*15550*/  @P0 IMAD.MOV.U32 R3, RZ, RZ, R25 ;  /* 0x000000ffff030224 */ /* 0x010fe200078e0019 */
[----:B------:R0:W-:Y:S04]  /*15560*/  STL [R1+0x2324], R23 ;  /* 0x0023241701007387 */ /* 0x0001e80000100800 */
[----:B------:R-:W2:Y:S04]  /*15570*/  LDL R29, [R1+0xc98] ;  /* 0x000c9800011d7983 */ /* 0x000ea80000100800 */
[----:B------:R-:W4:Y:S04]  /*15580*/  LDL R28, [R1+0xc9c] ;  /* 0x000c9c00011c7983 */ /* 0x000f280000100800 */
[----:B------:R2:W4:Y:S04]  /*15590*/  @P0 LDG.E.U8 R20, desc[UR20][R2.64] ;  /* 0x0000001402140981 */ /* 0x000528000c1e1100 */
[----:B------:R1:W-:Y:S04]  /*155a0*/  STL [R1+0x2328], R22 ;  /* 0x0023281601007387 */ /* 0x0003e80000100800 */
[----:B------:R-:W4:Y:S04]  /*155b0*/  LDL R27, [R1+0xc90] ;  /* 0x000c9000011b7983 */ /* 0x000f280000100800 */
[----:B------:R-:W4:Y:S04]  /*155c0*/  LDL R0, [R1+0xc94] ;  /* 0x000c940001007983 */ /* 0x000f280000100800 */
[----:B---3--:R3:W-:Y:S04]  /*155d0*/  STL [R1+0x232c], R21 ;  /* 0x00232c1501007387 */ /* 0x0087e80000100800 */
[----:B------:R-:W3:Y:S04]  /*155e0*/  LDL R26, [R1+0xc88] ;  /* 0x000c8800011a7983 */ /* 0x000ee80000100800 */
[----:B------:R-:W3:Y:S04]  /*155f0*/  LDL R25, [R1+0xc8c] ;  /* 0x000c8c0001197983 */ /* 0x000ee80000100800 */
[----:B------:R-:W3:Y:S04]  /*15600*/  LDL R24, [R1+0xc80] ;  /* 0x000c800001187983 */ /* 0x000ee80000100800 */
[----:B0-----:R-:W3:Y:S01]  /*15610*/  LDL R23, [R1+0xc84] ;  /* 0x000c840001177983 */ /* 0x001ee20000100800 */
[----:B------:R-:W-:Y:S01]  /*15620*/  PRMT R19, RZ, 0x7610, R19 ;  /* 0x00007610ff137816 */ /* 0x000fe20000000013 */
[----:B--2---:R-:W-:-:S02]  /*15630*/  @P0 IMAD.MOV.U32 R3, RZ, RZ, R29 ;  /* 0x000000ffff030224 */ /* 0x004fc400078e001d */
[----:B----4-:R-:W-:Y:S01]  /*15640*/  @P0 IMAD.MOV.U32 R2, RZ, RZ, R28 ;  /* 0x000000ffff020224 */ /* 0x010fe200078e001c */
[----:B------:R0:W-:Y:S04]  /*15650*/  STL [R1+0x22f8], R20 ;  /* 0x0022f81401007387 */ /* 0x0001e80000100800 */
[----:B-1----:R-:W2:Y:S04]  /*15660*/  LDL R22, [R1+0xc78] ;  /* 0x000c780001167983 */ /* 0x002ea80000100800 */
[----:B---3--:R-:W3:Y:S04]  /*15670*/  LDL R21, [R1+0xc7c] ;  /* 0x000c7c0001157983 */ /* 0x008ee80000100800 */
[----:B------:R1:W4:Y:S01]  /*15680*/  @P0 LDG.E.U8 R19, desc[UR20][R2.64] ;  /* 0x0000001402130981 */ /* 0x000322000c1e1100 */
[----:B------:R-:W-:-:S02]  /*15690*/  PRMT R18, RZ, 0x7610, R18 ;  /* 0x00007610ff127816 */ /* 0x000fc40000000012 */
[----:B------:R-:W-:Y:S01]  /*156a0*/  PRMT R17, RZ, 0x7610, R17 ;  /* 0x00007610ff117816 */ /* 0x000fe20000000011 */
[----:B-1----:R-:W-:Y:S02]  /*156b0*/  @P0 IMAD.MOV.U32 R3, RZ, RZ, R27 ;  /* 0x000000ffff030224 */ /* 0x002fe400078e001b */
[----:B------:R-:W-:-:S05]  /*156c0*/  @P0 IMAD.MOV.U32 R2, RZ, RZ, R0 ;  /* 0x000000ffff020224 */ /* 0x000fca00078e0000 */
[----:B------:R1:W4:Y:S01]  /*156d0*/  @P0 LDG.E.U8 R18, desc[UR20][R2.64] ;  /* 0x0000001402120981 */ /* 0x000322000c1e1100 */
[----:B------:R-:W-:Y:S01]  /*156e0*/  PRMT R16, RZ, 0x7610, R16 ;  /* 0x00007610ff107816 */ /* 0x000fe20000000010 */
[----:B-1----:R-:W-:Y:S02]  /*156f0*/  @P0 IMAD.MOV.U32 R3, RZ, RZ, R26 ;  /* 0x000000ffff030224 */ /* 0x002fe400078e001a */
[----:B------:R-:W-:-:S05]  /*15700*/  @P0 IMAD.MOV.U32 R2, RZ, RZ, R25 ;  /* 0x000000ffff020224 */ /* 0x000fca00078e0019 */
[----:B------:R1:W4:Y:S02]  /*15710*/  @P0 LDG.E.U8 R17, desc[UR20][R2.64] ;  /* 0x0000001402110981 */ /* 0x000324000c1e1100 */
[----:B-1----:R-:W-:Y:S02]  /*15720*/  @P0 IMAD.MOV.U32 R2, RZ, RZ, R23 ;  /* 0x000000ffff020224 */ /* 0x002fe400078e0017 */
[----:B------:R-:W-:-:S05]  /*15730*/  @P0 IMAD.MOV.U32 R3, RZ, RZ, R24 ;  /* 0x000000ffff030224 */ /* 0x000fca00078e0018 */
[----:B------:R2:W4:Y:S01]  /*15740*/  @P0 LDG.E.U8 R16, desc[UR20][R2.64] ;  /* 0x0000001402100981 */ /* 0x000522000c1e1100 */
[----:B------:R-:W-:Y:S01]  /*15750*/  PRMT R15, RZ, 0x7610, R15 ;  /* 0x00007610ff0f7816 */ /* 0x000fe2000000000f */
[----:B--2---:R-:W-:Y:S02]  /*15760*/  @P0 IMAD.MOV.U32 R3, RZ, RZ, R22 ;  /* 0x000000ffff030224 */ /* 0x004fe400078e0016 */
[----:B---3--:R-:W-:Y:S01]  /*15770*/  @P0 IMAD.MOV.U32 R2, RZ, RZ, R21 ;  /* 0x000000ffff020224 */ /* 0x008fe200078e0015 */
[----:B----4-:R1:W-:Y:S04]  /*15780*/  STL [R1+0x22fc], R19 ;  /* 0x0022fc1301007387 */ /* 0x0103e80000100800 */
[----:B------:R-:W2:Y:S04]  /*15790*/  LDL R0, [R1+0xc74] ;  /* 0x000c740001007983 */ /* 0x000ea80000100800 */
[----:B0-----:R-:W3:Y:S04]  /*157a0*/  LDL R20, [R1+0xc70] ;  /* 0x000c700001147983 */ /* 0x001ee80000100800 */
[----:B------:R2:W4:Y:S04]  /*157b0*/  @P0 LDG.E.U8 R15, desc[UR20][R2.64] ;  /* 0x00000014020f0981 */ /* 0x000528000c1e1100 */
[----:B------:R0:W-:Y:S04]  /*157c0*/  STL [R1+0x2300], R18 ;  /* 0x0023001201007387 */ /* 0x0001e80000100800 */
[----:B------:R0:W-:Y:S04]  /*157d0*/  STL [R1+0x2304], R17 ;  /* 0x0023041101007387 */ /* 0x0001e80000100800 */
[----:B-1----:R-:W3:Y:S04]  /*157e0*/  LDL R19, [R1+0xc68] ;  /* 0x000c680001137983 */ /* 0x002ee80000100800 */
[----:B0-----:R-:W3:Y:S04]  /*157f0*/  LDL R18, [R1+0xc6c] ;  /* 0x000c6c0001127983 */ /* 0x001ee80000100800 */
[----:B------:R0:W-:Y:S04]  /*15800*/  STL [R1+0x2308], R16 ;  /* 0x0023081001007387 */ /* 0x0001e80000100800 */
[----:B------:R-:W3:Y:S04]  /*15810*/  LDL R17, [R1+0xc60] ;  /* 0x000c600001117983 */ /* 0x000ee80000100800 */
[----:B0-----:R-:W3:Y:S01]  /*15820*/  LDL R16, [R1+0xc64] ;  /* 0x000c640001107983 */ /* 0x001ee20000100800 */
[----:B--2---:R-:W-:-:S03]  /*15830*/  @P0 IMAD.MOV.U32 R2, RZ, RZ, R0 ;  /* 0x000000ffff020224 */ /* 0x004fc600078e0000 */
[----:B----4-:R0:W-:Y:S04]  /*15840*/  STL [R1+0x230c], R15 ;  /* 0x00230c0f01007387 */ /* 0x0101e80000100800 */
[----:B------:R-:W2:Y:S04]  /*15850*/  LDL R0, [R1+0xc5c] ;  /* 0x000c5c0001007983 */ /* 0x000ea80000100800 */
[----:B0-----:R-:W4:Y:S01]  /*15860*/  LDL R15, [R1+0xc58] ;  /* 0x000c5800010f7983 */ /* 0x001f220000100800 */
[----:B------:R-:W-:Y:S01]  /*15870*/  PRMT R14, RZ, 0x7610, R14 ;  /* 0x00007610ff0e7816 */ /* 0x000fe2000000000e */
[----:B---3--:R-:W-:Y:S01]  /*15880*/  @P0 IMAD.MOV.U32 R3, RZ, RZ, R20 ;  /* 0x000000ffff030224 */ /* 0x008fe200078e0014 */
[----:B------:R-:W-:-:S04]  /*15890*/  ISETP.GT.AND P1, PT, R4, 0x1f, PT ;  /* 0x0000001f0400780c */ /* 0x000fc80003f24270 */
[----:B------:R0:W3:Y:S01]  /*158a0*/  @P0 LDG.E.U8 R14, desc[UR20][R2.64] ;  /* 0x00000014020e0981 */ /* 0x0000e2000c1e1100 */
[----:B------:R-:W-:Y:S02]  /*158b0*/  PRMT R13, RZ, 0x7610, R13 ;  /* 0x00007610ff0d7816 */ /* 0x000fe4000000000d */
[----:B------:R-:W-:Y:S01]  /*158c0*/  PRMT R12, RZ, 0x7610, R12 ;  /* 0x00007610ff0c7816 */ /* 0x000fe2000000000c */
[----:B0-----:R-:W-:Y:S02]  /*158d0*/  @P0 IMAD.MOV.U32 R3, RZ, RZ, R19 ;  /* 0x000000ffff030224 */ /* 0x001fe400078e0013 */
[----:B------:R-:W-:-:S05]  /*158e0*/  @P0 IMAD.MOV.U32 R2, RZ, RZ, R18 ;  /* 0x000000ffff020224 */ /* 0x000fca00078e0012 */
[----:B------:R0:W3:Y:S02]  /*158f0*/  @P0 LDG.E.U8 R13, desc[UR20][R2.64] ;  /* 0x00000014020d0981 */ /* 0x0000e4000c1e1100 */
[----:B0-----:R-:W-:Y:S02]  /*15900*/  @P1 IMAD.MOV.U32 R3, RZ, RZ, R17 ;  /* 0x000000ffff031224 */ /* 0x001fe400078e0011 */
[----:B------:R-:W-:-:S05]  /*15910*/  @P1 IMAD.MOV.U32 R2, RZ, RZ, R16 ;  /* 0x000000ffff021224 */ /* 0x000fca00078e0010 */
[----:B------:R2:W3:Y:S01]  /*15920*/  @P1 LDG.E.U8 R12, desc[UR20][R2.64] ;  /* 0x00000014020c1981 */ /* 0x0004e2000c1e1100 */
[----:B------:R-:W-:Y:S01]  /*15930*/  PRMT R11, RZ, 0x7610, R11 ;  /* 0x00007610ff0b7816 */ /* 0x000fe2000000000b */
[----:B--2---:R-:W-:Y:S02]  /*15940*/  @P1 IMAD.MOV.U32 R2, RZ, RZ, R0 ;  /* 0x000000ffff021224 */ /* 0x004fe400078e0000 */
[----:B----4-:R-:W-:-:S05]  /*15950*/  @P1 IMAD.MOV.U32 R3, RZ, RZ, R15 ;  /* 0x000000ffff031224 */ /* 0x010fca00078e000f */
[----:B------:R-:W2:Y:S04]  /*15960*/  @P1 LDG.E.U8 R11, desc[UR20][R2.64] ;  /* 0x00000014020b1981 */ /* 0x000ea8000c1e1100 */
[----:B---3--:R0:W-:Y:S04]  /*15970*/  STL [R1+0x2330], R14 ;  /* 0x0023300e01007387 */ /* 0x0081e80000100800 */
[----:B------:R-:W3:Y:S04]  /*15980*/  LDL R21, [R1+0xc50] ;  /* 0x000c500001157983 */ /* 0x000ee80000100800 */
[----:B------:R-:W4:Y:S04]  /*15990*/  LDL R20, [R1+0xc54] ;  /* 0x000c540001147983 */ /* 0x000f280000100800 */
[----:B------:R1:W-:Y:S04]  /*159a0*/  STL [R1+0x2334], R13 ;  /* 0x0023340d01007387 */ /* 0x0003e80000100800 */
[----:B------:R-:W3:Y:S04]  /*159b0*/  LDL R19, [R1+0xc48] ;  /* 0x000c480001137983 */ /* 0x000ee80000100800 */
[----:B------:R-:W3:Y:S04]  /*159c0*/  LDL R18, [R1+0xc4c] ;  /* 0x000c4c0001127983 */ /* 0x000ee80000100800 */
[----:B------:R-:W3:Y:S04]  /*159d0*/  LDL R16, [R1+0xc44] ;  /* 0x000c440001107983 */ /* 0x000ee80000100800 */
[----:B------:R1:W-:Y:S04]  /*159e0*/  STL [R1+0x22ac], R12 ;  /* 0x0022ac0c01007387 */ /* 0x0003e80000100800 */
[----:B------:R-:W3:Y:S04]  /*159f0*/  LDL R17, [R1+0xc40] ;  /* 0x000c400001117983 */ /* 0x000ee80000100800 */
[----:B------:R-:W3:Y:S04]  /*15a00*/  LDL R15, [R1+0xc38] ;  /* 0x000c3800010f7983 */ /* 0x000ee80000100800 */
[----:B0-----:R-:W3:Y:S04]  /*15a10*/  LDL R14, [R1+0xc3c] ;  /* 0x000c3c00010e7983 */ /* 0x001ee80000100800 */
[----:B------:R-:W3:Y:S04]  /*15a20*/  LDL R0, [R1+0xc34] ;  /* 0x000c340001007983 */ /* 0x000ee80000100800 */
[----:B--2---:R0:W-:Y:S04]  /*15a30*/  STL [R1+0x22b0], R11 ;  /* 0x0022b00b01007387 */ /* 0x0041e80000100800 */
[----:B-1----:R-:W2:Y:S04]  /*15a40*/  LDL R13, [R1+0xc30] ;  /* 0x000c3000010d7983 */ /* 0x002ea80000100800 */
[----:B------:R-:W2:Y:S04]  /*15a50*/  LDL R12, [R1+0xc28] ;  /* 0x000c2800010c7983 */ /* 0x000ea80000100800 */
[----:B0-----:R-:W2:Y:S01]  /*15a60*/  LDL R11, [R1+0xc2c] ;  /* 0x000c2c00010b7983 */ /* 0x001ea20000100800 */
[----:B------:R-:W-:Y:S01]  /*15a70*/  PRMT R10, RZ, 0x7610, R10 ;  /* 0x00007610ff0a7816 */ /* 0x000fe2000000000a */
[----:B----4-:R-:W-:-:S02]  /*15a80*/  @P1 IMAD.MOV.U32 R2, RZ, RZ, R20 ;  /* 0x000000ffff021224 */ /* 0x010fc400078e0014 */
[----:B---3--:R-:W-:-:S05]  /*15a90*/  @P1 IMAD.MOV.U32 R3, RZ, RZ, R21 ;  /* 0x000000ffff031224 */ /* 0x008fca00078e0015 */
[----:B------:R0:W3:Y:S01]  /*15aa0*/  @P1 LDG.E.U8 R10, desc[UR20][R2.64] ;  /* 0x00000014020a1981 */ /* 0x0000e2000c1e1100 */
[----:B------:R-:W-:Y:S02]  /*15ab0*/  PRMT R9, RZ, 0x7610, R9 ;  /* 0x00007610ff097816 */ /* 0x000fe40000000009 */
[----:B------:R-:W-:Y:S01]  /*15ac0*/  PRMT R8, RZ, 0x7610, R8 ;  /* 0x00007610ff087816 */ /* 0x000fe20000000008 */
[----:B0-----:R-:W-:Y:S02]  /*15ad0*/  @P1 IMAD.MOV.U32 R2, RZ, RZ, R18 ;  /* 0x000000ffff021224 */ /* 0x001fe400078e0012 */
[----:B------:R-:W-:-:S05]  /*15ae0*/  @P1 IMAD.MOV.U32 R3, RZ, RZ, R19 ;  /* 0x000000ffff031224 */ /* 0x000fca00078e0013 */
[----:B------:R0:W4:Y:S01]  /*15af0*/  @P1 LDG.E.U8 R9, desc[UR20][R2.64] ;  /* 0x0000001402091981 */ /* 0x000122000c1e1100 */
        /* <DEDUP_REMOVED lines=10> */
[----:B--2---:R-:W-:-:S05]  /*15ba0*/  @P1 IMAD.MOV.U32 R3, RZ, RZ, R13 ;  /* 0x000000ffff031224 */ /* 0x004fca00078e000d */
[----:B------:R0:W2:Y:S02]  /*15bb0*/  @P1 LDG.E.U8 R6, desc[UR20][R2.64] ;  /* 0x0000001402061981 */ /* 0x0000a4000c1e1100 */
[----:B0-----:R-:W-:Y:S02]  /*15bc0*/  @P1 IMAD.MOV.U32 R2, RZ, RZ, R11 ;  /* 0x000000ffff021224 */ /* 0x001fe400078e000b */
[----:B------:R-:W-:-:S05]  /*15bd0*/  @P1 IMAD.MOV.U32 R3, RZ, RZ, R12 ;  /* 0x000000ffff031224 */ /* 0x000fca00078e000c */
[----:B------:R-:W2:Y:S04]  /*15be0*/  @P1 LDG.E.U8 R5, desc[UR20][R2.64] ;  /* 0x0000001402051981 */ /* 0x000ea8000c1e1100 */
[----:B---3--:R-:W-:Y:S04]  /*15bf0*/  STL [R1+0x22b4], R10 ;  /* 0x0022b40a01007387 */ /* 0x008fe80000100800 */
[----:B------:R-:W3:Y:S01]  /*15c00*/  LDL.LU R28, [R1+0xbb4] ;  /* 0x000bb400011c7983 */ /* 0x000ee20000300800 */
[----:B------:R-:W0:Y:S01]  /*15c10*/  S2R R0, SR_TID.X ;  /* 0x0000000000007919 */ /* 0x000e220000002100 */
[----:B------:R-:W1:Y:S01]  /*15c20*/  S2R R29, SR_TID.X ;  /* 0x00000000001d7919 */ /* 0x000e620000002100 */
[----:B------:R-:W-:Y:S06]  /*15c30*/  BAR.SYNC.DEFER_BLOCKING 0x0 ;  /* 0x0000000000007b1d */ /* 0x000fec0000010000 */
[----:B----4-:R-:W-:Y:S04]  /*15c40*/  STL [R1+0x22b8], R9 ;  /* 0x0022b80901007387 */ /* 0x010fe80000100800 */
[----:B------:R-:W-:Y:S04]  /*15c50*/  STL [R1+0x22bc], R8 ;  /* 0x0022bc0801007387 */ /* 0x000fe80000100800 */
[----:B------:R-:W-:Y:S04]  /*15c60*/  STL [R1+0x22c0], R7 ;  /* 0x0022c00701007387 */ /* 0x000fe80000100800 */
[----:B--2---:R-:W-:Y:S04]  /*15c70*/  STL [R1+0x22c4], R6 ;  /* 0x0022c40601007387 */ /* 0x004fe80000100800 */
[----:B------:R-:W-:Y:S04]  /*15c80*/  STL [R1+0x22c8], R5 ;  /* 0x0022c80501007387 */ /* 0x000fe80000100800 */
[----:B------:R-:W2:Y:S04]  /*15c90*/  LDL.LU R25, [R1+0xbb0] ;  /* 0x000bb00001197983 */ /* 0x000ea80000300800 */
[----:B------:R-:W4:Y:S04]  /*15ca0*/  LDL.LU R26, [R1+0xbac] ;  /* 0x000bac00011a7983 */ /* 0x000f280000300800 */
[----:B------:R-:W4:Y:S01]  /*15cb0*/  LDL.LU R27, [R1+0xba8] ;  /* 0x000ba800011b7983 */ /* 0x000f220000300800 */
[----:B0-----:R-:W-:-:S03]  /*15cc0*/  LOP3.LUT R0, R0, 0x1f, RZ, 0xc0, !PT ;  /* 0x0000001f00007812 */ /* 0x001fc600078ec0ff */
[----:B------:R-:W-:Y:S04]  /*15cd0*/  STL [R1+0x2284], R4 ;  /* 0x0022840401007387 */ /* 0x000fe80000100800 */
[----:B------:R-:W-:Y:S04]  /*15ce0*/  STL [R1+0x228c], R4 ;  /* 0x00228c0401007387 */ /* 0x000fe80000100800 */
[----:B-1----:R-:W-:Y:S04]  /*15cf0*/  STL [R1+0x2348], R29 ;  /* 0x0023481d01007387 */ /* 0x002fe80000100800 */
[----:B------:R-:W-:Y:S01]  /*15d00*/  STL [R1+0x2298], R4 ;  /* 0x0022980401007387 */ /* 0x000fe20000100800 */
[----:B------:R-:W-:-:S03]  /*15d10*/  ISETP.GE.AND P0, PT, R0, R4, PT ;  /* 0x000000040000720c */ /* 0x000fc60003f06270 */
[----:B------:R0:W-:Y:S01]  /*15d20*/  STL [R1+0x22cc], R4 ;  /* 0x0022cc0401007387 */ /* 0x0001e20000100800 */
[----:B------:R-:W-:-:S03]  /*15d30*/  LOP3.LUT R0, R29, 0x3f, RZ, 0xc0, !PT ;  /* 0x0000003f1d007812 */ /* 0x000fc600078ec0ff */
[----:B0-----:R-:W4:Y:S04]  /*15d40*/  LDL.LU R4, [R1+0xba4] ;  /* 0x000ba40001047983 */ /* 0x001f280000300800 */
[----:B------:R-:W4:Y:S04]  /*15d50*/  LDL.LU R29, [R1+0xba0] ;  /* 0x000ba000011d7983 */ /* 0x000f280000300800 */
        /* <DEDUP_REMOVED lines=16> */
[----:B---3--:R0:W-:Y:S04]  /*15e60*/  STS.U8 [R0+UR4], R28 ;  /* 0x0000001c00007988 */ /* 0x0081e80008000004 */
[----:B------:R-:W3:Y:S04]  /*15e70*/  LDL.LU R19, [R1+0x99c] ;  /* 0x00099c0001137983 */ /* 0x000ee80000300800 */
[----:B0-----:R-:W3:Y:S04]  /*15e80*/  LDL.LU R28, [R1+0x998] ;  /* 0x00099800011c7983 */ /* 0x001ee80000300800 */
[----:B------:R-:W3:Y:S04]  /*15e90*/  LDL.LU R20, [R1+0x8b4] ;  /* 0x0008b40001147983 */ /* 0x000ee80000300800 */
[----:B------:R-:W3:Y:S04]  /*15ea0*/  LDL.LU R21, [R1+0x8b0] ;  /* 0x0008b00001157983 */ /* 0x000ee80000300800 */
[----:B------:R-:W3:Y:S04]  /*15eb0*/  LDL.LU R22, [R1+0x8ac] ;  /* 0x0008ac0001167983 */ /* 0x000ee80000300800 */
[----:B------:R-:W3:Y:S04]  /*15ec0*/  LDL.LU R23, [R1+0x8a8] ;  /* 0x0008a80001177983 */ /* 0x000ee80000300800 */
[----:B------:R-:W3:Y:S04]  /*15ed0*/  LDL.LU R24, [R1+0x8a4] ;  /* 0x0008a40001187983 */ /* 0x000ee80000300800 */
[----:B--2---:R0:W-:Y:S04]  /*15ee0*/  STS.U8 [R0+UR4+0x40], R25 ;  /* 0x0000401900007988 */ /* 0x0041e80008000004 */
[----:B0-----:R-:W2:Y:S04]  /*15ef0*/  LDL.LU R25, [R1+0x8a0] ;  /* 0x0008a00001197983 */ /* 0x001ea80000300800 */
[----:B----4-:R0:W-:Y:S04]  /*15f00*/  STS.U8 [R0+UR4+0x80], R26 ;  /* 0x0000801a00007988 */ /* 0x0101e80008000004 */
[----:B------:R1:W-:Y:S04]  /*15f10*/  STS.U8 [R0+UR4+0xc0], R27 ;  /* 0x0000c01b00007988 */ /* 0x0003e80008000004 */
[----:B------:R-:W-:Y:S04]  /*15f20*/  STS.U8 [R0+UR4+0x100], R4 ;  /* 0x0001000400007988 */ /* 0x000fe80008000004 */
        /* <DEDUP_REMOVED lines=17> */
[----:B---3--:R-:W-:Y:S04]  /*16040*/  STS.U8 [R0+UR4+0x2180], R19 ;  /* 0x0021801300007988 */ /* 0x008fe80008000004 */
[----:B0-----:R-:W3:Y:S04]  /*16050*/  LDL.LU R26, [R1+0x89c] ;  /* 0x00089c00011a7983 */ /* 0x001ee80000300800 */
[----:B-1----:R-:W4:Y:S04]  /*16060*/  LDL.LU R27, [R1+0x898] ;  /* 0x00089800011b7983 */ /* 0x002f280000300800 */
[----:B------:R0:W-:Y:S02]  /*16070*/  STS.U8 [R0+UR4+0x21c0], R28 ;  /* 0x0021c01c00007988 */ /* 0x0001e40008000004 */
[----:B0-----:R-:W0:Y:S02]  /*16080*/  S2R R28, SR_TID.X ;  /* 0x00000000001c7919 */ /* 0x001e240000002100 */
[----:B------:R-:W-:Y:S04]  /*16090*/  STS.U8 [R0+UR4+0x3040], R20 ;  /* 0x0030401400007988 */ /* 0x000fe80008000004 */
[----:B------:R-:W-:Y:S04]  /*160a0*/  STS.U8 [R0+UR4+0x3000], R21 ;  /* 0x0030001500007988 */ /* 0x000fe80008000004 */
[----:B------:R-:W-:Y:S04]  /*160b0*/  STS.U8 [R0+UR4+0x30c0], R22 ;  /* 0x0030c01600007988 */ /* 0x000fe80008000004 */
[----:B------:R-:W-:Y:S04]  /*160c0*/  STS.U8 [R0+UR4+0x3080], R23 ;  /* 0x0030801700007988 */ /* 0x000fe80008000004 */
[----:B------:R1:W-:Y:S01]  /*160d0*/  STS.U8 [R0+UR4+0x3140], R24 ;  /* 0x0031401800007988 */ /* 0x0003e20008000004 */
[----:B0-----:R-:W-:-:S05]  /*160e0*/  LOP3.LUT R28, R28, 0x3f, RZ, 0xc0, !PT ;  /* 0x0000003f1c1c7812 */ /* 0x001fca00078ec0ff */
[----:B------:R-:W-:Y:S04]  /*160f0*/  STL [R1+0x236c], R28 ;  /* 0x00236c1c01007387 */ /* 0x000fe80000100800 */
[----:B-1----:R-:W4:Y:S04]  /*16100*/  LDL.LU R24, [R1+0xb94] ;  /* 0x000b940001187983 */ /* 0x002f280000300800 */
[----:B--2---:R0:W-:Y:S02]  /*16110*/  STS.U8 [R0+UR4+0x3100], R25 ;  /* 0x0031001900007988 */ /* 0x0041e40008000004 */
[----:B0-----:R-:W-:-:S02]  /*16120*/  LOP3.LUT R25, R28, 0x8, RZ, 0x3c, !PT ;  /* 0x000000081c197812 */ /* 0x001fc400078e3cff */
[----:B------:R-:W2:Y:S04]  /*16130*/  LDL.LU R28, [R1+0xb8c] ;  /* 0x000b8c00011c7983 */ /* 0x000ea80000300800 */
[----:B--2---:R0:W-:Y:S04]  /*16140*/  STL [R1+0x2370], R28 ;  /* 0x0023701c01007387 */ /* 0x0041e80000100800 */
[----:B0-----:R-:W2:Y:S04]  /*16150*/  LDL.LU R28, [R1+0xb90] ;  /* 0x000b9000011c7983 */ /* 0x001ea80000300800 */
[----:B------:R-:W2:Y:S04]  /*16160*/  LDL.LU R4, [R1+0xb84] ;  /* 0x000b840001047983 */ /* 0x000ea80000300800 */
        /* <DEDUP_REMOVED lines=19> */
[----:B---3--:R0:W-:Y:S04]  /*162a0*/  STS.U8 [R0+UR4+0x31c0], R26 ;  /* 0x0031c01a00007988 */ /* 0x0081e80008000004 */
[----:B------:R-:W3:Y:S04]  /*162b0*/  LDL.LU R21, [R1+0x894] ;  /* 0x0008940001157983 */ /* 0x000ee80000300800 */
[----:B----4-:R1:W-:Y:S04]  /*162c0*/  STS.U8 [R0+UR4+0x3180], R27 ;  /* 0x0031801b00007988 */ /* 0x0103e80008000004 */
[----:B------:R-:W-:Y:S04]  /*162d0*/  STS.U8 [R25+UR4+0x200], R24 ;  /* 0x0002001819007988 */ /* 0x000fe80008000004 */
[----:B0-----:R-:W4:Y:S04]  /*162e0*/  LDL.LU R26, [R1+0x890] ;  /* 0x00089000011a7983 */ /* 0x001f280000300800 */
[----:B------:R-:W4:Y:S04]  /*162f0*/  LDL.LU R22, [R1+0x88c] ;  /* 0x00088c0001167983 */ /* 0x000f280000300800 */
[----:B------:R-:W4:Y:S04]  /*16300*/  LDL.LU R23, [R1+0x888] ;  /* 0x0008880001177983 */ /* 0x000f280000300800 */
[----:B-1----:R-:W4:Y:S04]  /*16310*/  LDL.LU R27, [R1+0x884] ;  /* 0x00088400011b7983 */ /* 0x002f280000300800 */
[----:B------:R0:W-:Y:S04]  /*16320*/  STL [R1+0x2338], R0 ;  /* 0x0023380001007387 */ /* 0x0001e80000100800 */
[----:B0-----:R-:W3:Y:S04]  /*16330*/  LDL.LU R0, [R1+0xb88] ;  /* 0x000b880001007983 */ /* 0x001ee80000300800 */
[----:B------:R-:W4:Y:S04]  /*16340*/  LDL.LU R24, [R1+0x880] ;  /* 0x0008800001187983 */ /* 0x000f280000300800 */
[----:B--2---:R0:W-:Y:S04]  /*16350*/  STS.U8 [R25+UR4+0x240], R28 ;  /* 0x0002401c19007988 */ /* 0x0041e80008000004 */
[----:B0-----:R-:W2:Y:S04]  /*16360*/  LDL.LU R28, [R1+0x2370] ;  /* 0x00237000011c7983 */ /* 0x001ea80000300800 */
[----:B--2---:R0:W-:Y:S04]  /*16370*/  STS.U8 [R25+UR4+0x280], R28 ;  /* 0x0002801c19007988 */ /* 0x0041e80008000004 */
[----:B---3--:R-:W-:Y:S04]  /*16380*/  STS.U8 [R25+UR4+0x2c0], R0 ;  /* 0x0002c00019007988 */ /* 0x008fe80008000004 */
        /* <DEDUP_REMOVED lines=21> */
[----:B----4-:R1:W-:Y:S04]  /*164e0*/  STS.U8 [R25+UR4+0x3200], R26 ;  /* 0x0032001a19007988 */ /* 0x0103e80008000004 */
[----:B------:R-:W-:Y:S04]  /*164f0*/  STS.U8 [R25+UR4+0x32c0], R22 ;  /* 0x0032c01619007988 */ /* 0x000fe80008000004 */
[----:B0-----:R-:W2:Y:S04]  /*16500*/  LDL.LU R28, [R1+0x236c] ;  /* 0x00236c00011c7983 */ /* 0x001ea80000300800 */
[----:B------:R-:W-:Y:S04]  /*16510*/  STS.U8 [R25+UR4+0x3280], R23 ;  /* 0x0032801719007988 */ /* 0x000fe80008000004 */
[----:B------:R0:W-:Y:S04]  /*16520*/  STS.U8 [R25+UR4+0x3340], R27 ;  /* 0x0033401b19007988 */ /* 0x0001e80008000004 */
[----:B-1----:R-:W3:Y:S04]  /*16530*/  LDL.LU R26, [R1+0x87c] ;  /* 0x00087c00011a7983 */ /* 0x002ee80000300800 */
[----:B0-----:R-:W4:Y:S04]  /*16540*/  LDL.LU R27, [R1+0x878] ;  /* 0x00087800011b7983 */ /* 0x001f280000300800 */
[----:B------:R-:W2:Y:S04]  /*16550*/  LDL.LU R4, [R1+0xb70] ;  /* 0x000b700001047983 */ /* 0x000ea80000300800 */
[----:B------:R-:W-:Y:S04]  /*16560*/  STS.U8 [R25+UR4+0x3300], R24 ;  /* 0x0033001819007988 */ /* 0x000fe80008000004 */
        /* <DEDUP_REMOVED lines=20> */
[----:B------:R-:W2:Y:S01]  /*166b0*/  LDL.LU R20, [R1+0x964] ;  /* 0x0009640001147983 */ /* 0x000ea20000300800 */
[----:B------:R-:W-:-:S03]  /*166c0*/  LOP3.LUT R0, R28, 0x10, RZ, 0x3c, !PT ;  /* 0x000000101c007812 */ /* 0x000fc600078e3cff */
[----:B------:R-:W2:Y:S04]  /*166d0*/  LDL.LU R21, [R1+0x960] ;  /* 0x0009600001157983 */ /* 0x000ea80000300800 */
[----:B------:R-:W2:Y:S04]  /*166e0*/  LDL.LU R28, [R1+0x95c] ;  /* 0x00095c00011c7983 */ /* 0x000ea80000300800 */
[----:B------:R-:W2:Y:S04]  /*166f0*/  LDL.LU R22, [R1+0x958] ;  /* 0x0009580001167983 */ /* 0x000ea80000300800 */
[----:B---3--:R-:W-:Y:S04]  /*16700*/  STS.U8 [R25+UR4+0x33c0], R26 ;  /* 0x0033c01a19007988 */ /* 0x008fe80008000004 */
[----:B------:R-:W3:Y:S04]  /*16710*/  LDL.LU R23, [R1+0x874] ;  /* 0x0008740001177983 */ /* 0x000ee80000300800 */
[----:B------:R-:W3:Y:S04]  /*16720*/  LDL.LU R24, [R1+0x870] ;  /* 0x0008700001187983 */ /* 0x000ee80000300800 */
[----:B----4-:R0:W-:Y:S04]  /*16730*/  STS.U8 [R25+UR4+0x3380], R27 ;  /* 0x0033801b19007988 */ /* 0x0101e80008000004 */
[----:B0-----:R-:W4:Y:S04]  /*16740*/  LDL.LU R25, [R1+0x86c] ;  /* 0x00086c0001197983 */ /* 0x001f280000300800 */
[----:B------:R-:W4:Y:S04]  /*16750*/  LDL.LU R26, [R1+0x868] ;  /* 0x00086800011a7983 */ /* 0x000f280000300800 */
[----:B------:R-:W4:Y:S04]  /*16760*/  LDL.LU R27, [R1+0x864] ;  /* 0x00086400011b7983 */ /* 0x000f280000300800 */
[----:B--2---:R0:W-:Y:S04]  /*16770*/  STS.U8 [R0+UR4+0x400], R4 ;  /* 0x0004000400007988 */ /* 0x0041e80008000004 */
[----:B0-----:R-:W2:Y:S04]  /*16780*/  LDL.LU R4, [R1+0x2368] ;  /* 0x0023680001047983 */ /* 0x001ea80000300800 */
[----:B--2---:R-:W-:Y:S04]  /*16790*/  STS.U8 [R0+UR4+0x440], R4 ;  /* 0x0004400400007988 */ /* 0x004fe80008000004 */
        /* <DEDUP_REMOVED lines=23> */
[----:B------:R-:W-:Y:S04]  /*16910*/  STS.U8 [R0+UR4+0x3400], R24 ;  /* 0x0034001800007988 */ /* 0x000fe80008000004 */
[----:B----4-:R-:W-:Y:S04]  /*16920*/  STS.U8 [R0+UR4+0x34c0], R25 ;  /* 0x0034c01900007988 */ /* 0x010fe80008000004 */
[----:B------:R-:W-:Y:S04]  /*16930*/  STS.U8 [R0+UR4+0x3480], R26 ;  /* 0x0034801a00007988 */ /* 0x000fe80008000004 */
[----:B------:R0:W-:Y:S04]  /*16940*/  STS.U8 [R0+UR4+0x3540], R27 ;  /* 0x0035401b00007988 */ /* 0x0001e80008000004 */
[----:B0-----:R-:W2:Y:S04]  /*16950*/  LDL.LU R0, [R1+0xb50] ;  /* 0x000b500001007983 */ /* 0x001ea80000300800 */
[----:B--2---:R0:W-:Y:S04]  /*16960*/  STL [R1+0x2358], R0 ;  /* 0x0023580001007387 */ /* 0x0041e80000100800 */
[----:B0-----:R-:W2:Y:S04]  /*16970*/  LDL.LU R0, [R1+0x58] ;  /* 0x0000580001007983 */ /* 0x001ea80000300800 */
[----:B--2---:R0:W-:Y:S04]  /*16980*/  STL [R1+0x2360], R0 ;  /* 0x0023600001007387 */ /* 0x0041e80000100800 */
[----:B0-----:R-:W2:Y:S01]  /*16990*/  LDL.LU R0, [R1+0x5c] ;  /* 0x00005c0001007983 */ /* 0x001ea20000300800 */
[----:B------:R-:W0:Y:S03]  /*169a0*/  S2R R28, SR_TID.X ;  /* 0x00000000001c7919 */ /* 0x000e260000002100 */
[----:B--2---:R1:W-:Y:S04]  /*169b0*/  STL [R1+0x2364], R0 ;  /* 0x0023640001007387 */ /* 0x0043e80000100800 */
[----:B-1----:R-:W2:Y:S04]  /*169c0*/  LDL.LU R0, [R1+0x860] ;  /* 0x0008600001007983 */ /* 0x002ea80000300800 */
[----:B------:R-:W3:Y:S01]  /*169d0*/  LDL.LU R4, [R1+0xb4c] ;  /* 0x000b4c0001047983 */ /* 0x000ee20000300800 */
[----:B0-----:R-:W-:-:S02]  /*169e0*/  LOP3.LUT R29, R28, 0x3f, RZ, 0xc0, !PT ;  /* 0x0000003f1c1d7812 */ /* 0x001fc400078ec0ff */
[----:B------:R-:W-:Y:S01]  /*169f0*/  LOP3.LUT R13, R28, 0x3f, RZ, 0xc0, !PT ;  /* 0x0000003f1c0d7812 */ /* 0x000fe200078ec0ff */
[----:B---3--:R0:W-:Y:S04]  /*16a00*/  STL [R1+0x235c], R4 ;  /* 0x00235c0401007387 */ /* 0x0081e80000100800 */
[----:B------:R-:W3:Y:S04]  /*16a10*/  LDL.LU R5, [R1+0xb48] ;  /* 0x000b480001057983 */ /* 0x000ee80000300800 */
        /* <DEDUP_REMOVED lines=20> */
[----:B------:R-:W4:Y:S01]  /*16b60*/  LDL.LU R25, [R1+0x54] ;  /* 0x0000540001197983 */ /* 0x000f220000300800 */
[----:B0-----:R-:W-:-:S03]  /*16b70*/  LOP3.LUT R4, R29, 0x10, RZ, 0x3c, !PT ;  /* 0x000000101d047812 */ /* 0x001fc600078e3cff */
[----:B------:R-:W4:Y:S04]  /*16b80*/  LDL.LU R26, [R1+0x50] ;  /* 0x00005000011a7983 */ /* 0x000f280000300800 */
[----:B------:R-:W4:Y:S04]  /*16b90*/  LDL.LU R27, [R1+0x4c] ;  /* 0x00004c00011b7983 */ /* 0x000f280000300800 */
[----:B------:R-:W4:Y:S01]  /*16ba0*/  LDL.LU R28, [R1+0x48] ;  /* 0x00004800011c7983 */ /* 0x000f220000300800 */
[----:B------:R-:W-:-:S03]  /*16bb0*/  LOP3.LUT R29, R13, 0x18, RZ, 0x3c, !PT ;  /* 0x000000180d1d7812 */ /* 0x000fc600078e3cff */
[----:B------:R0:W-:Y:S04]  /*16bc0*/  STL [R1+0x2354], R13 ;  /* 0x0023540d01007387 */ /* 0x0001e80000100800 */
[----:B--2---:R1:W-:Y:S04]  /*16bd0*/  STS.U8 [R4+UR4+0x3500], R0 ;  /* 0x0035000004007988 */ /* 0x0043e80008000004 */
[----:B0-----:R-:W2:Y:S04]  /*16be0*/  LDL.LU R13, [R1+0xb54] ;  /* 0x000b5400010d7983 */ /* 0x001ea80000300800 */
[----:B-1----:R-:W3:Y:S04]  /*16bf0*/  LDL.LU R0, [R1+0x2364] ;  /* 0x0023640001007983 */ /* 0x002ee80000300800 */
[----:B---3--:R0:W-:Y:S04]  /*16c00*/  STS.U8 [R4+UR4+0x35c0], R0 ;  /* 0x0035c00004007988 */ /* 0x0081e80008000004 */
[----:B0-----:R-:W3:Y:S04]  /*16c10*/  LDL.LU R0, [R1+0x2360] ;  /* 0x0023600001007983 */ /* 0x001ee80000300800 */
[----:B---3--:R0:W-:Y:S04]  /*16c20*/  STS.U8 [R4+UR4+0x3580], R0 ;  /* 0x0035800004007988 */ /* 0x0081e80008000004 */
[----:B0-----:R-:W3:Y:S04]  /*16c30*/  LDL.LU R4, [R1+0x235c] ;  /* 0x00235c0001047983 */ /* 0x001ee80000300800 */
[----:B------:R-:W4:Y:S04]  /*16c40*/  LDL.LU R0, [R1+0x2358] ;  /* 0x0023580001007983 */ /* 0x000f280000300800 */
[----:B--2---:R0:W-:Y:S04]  /*16c50*/  STS.U8 [R29+UR4+0x600], R13 ;  /* 0x0006000d1d007988 */ /* 0x0041e80008000004 */
[----:B0-----:R-:W2:Y:S04]  /*16c60*/  LDL.LU R13, [R1+0x44] ;  /* 0x00004400010d7983 */ /* 0x001ea80000300800 */
[----:B----4-:R0:W-:Y:S04]  /*16c70*/  STS.U8 [R29+UR4+0x640], R0 ;  /* 0x000640001d007988 */ /* 0x0101e80008000004 */
[----:B0-----:R-:W4:Y:S04]  /*16c80*/  LDL.LU R0, [R1+0x38] ;  /* 0x0000380001007983 */ /* 0x001f280000300800 */
[----:B----4-:R0:W-:Y:S04]  /*16c90*/  STL [R1+0x234c], R0 ;  /* 0x00234c0001007387 */ /* 0x0101e80000100800 */
[----:B0-----:R-:W4:Y:S04]  /*16ca0*/  LDL.LU R0, [R1+0x3c] ;  /* 0x00003c0001007983 */ /* 0x001f280000300800 */
        /* <DEDUP_REMOVED lines=13> */
[----:B----4-:R0:W-:Y:S04]  /*16d80*/  STL [R1+0x2350], R0 ;  /* 0x0023500001007387 */ /* 0x0101e80000100800 */
[----:B0-----:R-:W3:Y:S04]  /*16d90*/  LDL.LU R0, [R1+0x40] ;  /* 0x0000400001007983 */ /* 0x001ee80000300800 */
        /* <DEDUP_REMOVED lines=12> */
[----:B------:R0:W-:Y:S04]  /*16e60*/  STS.U8 [R29+UR4+0x1780], R16 ;  /* 0x001780101d007988 */ /* 0x0001e80008000004 */
[----:B------:R-:W4:Y:S04]  /*16e70*/  LDL.LU R15, [R1+0xa24] ;  /* 0x000a2400010f7983 */ /* 0x000f280000300800 */
[----:B------:R1:W-:Y:S04]  /*16e80*/  STS.U8 [R29+UR4+0x2600], R17 ;  /* 0x002600111d007988 */ /* 0x0003e80008000004 */
[----:B------:R2:W-:Y:S04]  /*16e90*/  STS.U8 [R29+UR4+0x2640], R18 ;  /* 0x002640121d007988 */ /* 0x0005e80008000004 */
[----:B------:R2:W-:Y:S04]  /*16ea0*/  STS.U8 [R29+UR4+0x2680], R19 ;  /* 0x002680131d007988 */ /* 0x0005e80008000004 */
[----:B------:R2:W-:Y:S04]  /*16eb0*/  STS.U8 [R29+UR4+0x26c0], R20 ;  /* 0x0026c0141d007988 */ /* 0x0005e80008000004 */
[----:B------:R2:W-:Y:S04]  /*16ec0*/  STS.U8 [R29+UR4+0x2700], R21 ;  /* 0x002700151d007988 */ /* 0x0005e80008000004 */
[----:B0-----:R-:W4:Y:S04]  /*16ed0*/  LDL.LU R16, [R1+0xa20] ;  /* 0x000a200001107983 */ /* 0x001f280000300800 */
[----:B-1----:R-:W4:Y:S04]  /*16ee0*/  LDL.LU R17, [R1+0xa1c] ;  /* 0x000a1c0001117983 */ /* 0x002f280000300800 */
[----:B--2---:R-:W2:Y:S04]  /*16ef0*/  LDL.LU R18, [R1+0xa18] ;  /* 0x000a180001127983 */ /* 0x004ea80000300800 */
[----:B------:R-:W2:Y:S04]  /*16f00*/  LDL.LU R19, [R1+0x934] ;  /* 0x0009340001137983 */ /* 0x000ea80000300800 */
[----:B------:R-:W2:Y:S04]  /*16f10*/  LDL.LU R20, [R1+0x930] ;  /* 0x0009300001147983 */ /* 0x000ea80000300800 */
[----:B------:R0:W-:Y:S04]  /*16f20*/  STS.U8 [R29+UR4+0x2740], R22 ;  /* 0x002740161d007988 */ /* 0x0001e80008000004 */
[----:B------:R-:W2:Y:S04]  /*16f30*/  LDL.LU R21, [R1+0x92c] ;  /* 0x00092c0001157983 */ /* 0x000ea80000300800 */
[----:B------:R1:W-:Y:S04]  /*16f40*/  STS.U8 [R29+UR4+0x2780], R23 ;  /* 0x002780171d007988 */ /* 0x0003e80008000004 */
[----:B------:R1:W-:Y:S04]  /*16f50*/  STS.U8 [R29+UR4+0x27c0], R24 ;  /* 0x0027c0181d007988 */ /* 0x0003e80008000004 */
[----:B------:R1:W-:Y:S04]  /*16f60*/  STS.U8 [R29+UR4+0x3640], R25 ;  /* 0x003640191d007988 */ /* 0x0003e80008000004 */
[----:B------:R1:W-:Y:S04]  /*16f70*/  STS.U8 [R29+UR4+0x3600], R26 ;  /* 0x0036001a1d007988 */ /* 0x0003e80008000004 */
[----:B------:R1:W-:Y:S04]  /*16f80*/  STS.U8 [R29+UR4+0x36c0], R27 ;  /* 0x0036c01b1d007988 */ /* 0x0003e80008000004 */
[----:B0-----:R-:W2:Y:S04]  /*16f90*/  LDL.LU R22, [R1+0x928] ;  /* 0x0009280001167983 */ /* 0x001ea80000300800 */
[----:B-1----:R-:W2:Y:S04]  /*16fa0*/  LDL.LU R23, [R1+0x924] ;  /* 0x0009240001177983 */ /* 0x002ea80000300800 */
[----:B------:R-:W2:Y:S04]  /*16fb0*/  LDL.LU R24, [R1+0x920] ;  /* 0x0009200001187983 */ /* 0x000ea80000300800 */
[----:B------:R-:W2:Y:S04]  /*16fc0*/  LDL.LU R25, [R1+0x91c] ;  /* 0x00091c0001197983 */ /* 0x000ea80000300800 */
[----:B------:R-:W2:Y:S04]  /*16fd0*/  LDL.LU R26, [R1+0x918] ;  /* 0x00091800011a7983 */ /* 0x000ea80000300800 */
[----:B------:R0:W-:Y:S04]  /*16fe0*/  STS.U8 [R29+UR4+0x3680], R28 ;  /* 0x0036801c1d007988 */ /* 0x0001e80008000004 */
[----:B------:R-:W2:Y:S04]  /*16ff0*/  LDL.LU R27, [R1+0x34] ;  /* 0x00003400011b7983 */ /* 0x000ea80000300800 */
[----:B------:R1:W-:Y:S04]  /*17000*/  STS.U8 [R29+UR4+0x3740], R13 ;  /* 0x0037400d1d007988 */ /* 0x0003e80008000004 */
[----:B0-----:R-:W2:Y:S04]  /*17010*/  LDL.LU R28, [R1+0x30] ;  /* 0x00003000011c7983 */ /* 0x001ea80000300800 */
[----:B-1----:R-:W4:Y:S04]  /*17020*/  LDL.LU R13, [R1+0x2354] ;  /* 0x00235400010d7983 */ /* 0x002f280000300800 */
[----:B---3--:R0:W-:Y:S04]  /*17030*/  STS.U8 [R29+UR4+0x3700], R0 ;  /* 0x003700001d007988 */ /* 0x0081e80008000004 */
[----:B0-----:R-:W3:Y:S04]  /*17040*/  LDL.LU R0, [R1+0x2350] ;  /* 0x0023500001007983 */ /* 0x001ee80000300800 */
[----:B---3--:R0:W-:Y:S04]  /*17050*/  STS.U8 [R29+UR4+0x37c0], R0 ;  /* 0x0037c0001d007988 */ /* 0x0081e80008000004 */
[----:B0-----:R-:W3:Y:S01]  /*17060*/  LDL.LU R0, [R1+0x234c] ;  /* 0x00234c0001007983 */ /* 0x001ee20000300800 */
[----:B----4-:R-:W-:-:S03]  /*17070*/  LOP3.LUT R13, R13, 0x20, RZ, 0x3c, !PT ;  /* 0x000000200d0d7812 */ /* 0x010fc600078e3cff */
[----:B---3--:R0:W-:Y:S04]  /*17080*/  STS.U8 [R29+UR4+0x3780], R0 ;  /* 0x003780001d007988 */ /* 0x0081e80008000004 */
[----:B0-----:R-:W3:Y:S04]  /*17090*/  LDL.LU R29, [R1+0x2348] ;  /* 0x00234800011d7983 */ /* 0x001ee80000300800 */
[----:B------:R-:W-:Y:S04]  /*170a0*/  STS.U8 [R13+UR4+0x800], R4 ;  /* 0x000800040d007988 */ /* 0x000fe80008000004 */
[----:B------:R-:W-:Y:S04]  /*170b0*/  STS.U8 [R13+UR4+0x840], R5 ;  /* 0x000840050d007988 */ /* 0x000fe80008000004 */
[----:B------:R3:W-:Y:S02]  /*170c0*/  STS.U8 [R13+UR4+0x880], R2 ;  /* 0x000880020d007988 */ /* 0x0007e40008000004 */
[----:B---3--:R-:W-:-:S05]  /*170d0*/  LOP3.LUT R2, R29, 0x3f, RZ, 0xc0, !PT ;  /* 0x0000003f1d027812 */ /* 0x008fca00078ec0ff */
[----:B------:R0:W-:Y:S04]  /*170e0*/  STL [R1+0x2340], R2 ;  /* 0x0023400201007387 */ /* 0x0001e80000100800 */
[----:B0-----:R-:W3:Y:S04]  /*170f0*/  LDL.LU R2, [R1+0x28] ;  /* 0x0000280001027983 */ /* 0x001ee80000300800 */
        /* <DEDUP_REMOVED lines=10> */
[----:B---3--:R0:W-:Y:S04]  /*171a0*/  STL [R1+0x2344], R2 ;  /* 0x0023440201007387 */ /* 0x0081e80000100800 */
[----:B0-----:R-:W3:Y:S04]  /*171b0*/  LDL.LU R2, [R1+0x2c] ;  /* 0x00002c0001027983 */ /* 0x001ee80000300800 */
[----:B------:R-:W4:Y:S04]  /*171c0*/  LDL.LU R15, [R1+0x24] ;  /* 0x00002400010f7983 */ /* 0x000f280000300800 */
[----:B------:R-:W3:Y:S04]  /*171d0*/  LDL.LU R0, [R1+0x1c] ;  /* 0x00001c0001007983 */ /* 0x000ee80000300800 */
[----:B------:R-:W-:Y:S04]  /*171e0*/  STS.U8 [R13+UR4+0x1900], R16 ;  /* 0x001900100d007988 */ /* 0x000fe80008000004 */
[----:B------:R-:W-:Y:S04]  /*171f0*/  STS.U8 [R13+UR4+0x19c0], R17 ;  /* 0x0019c0110d007988 */ /* 0x000fe80008000004 */
        /* <DEDUP_REMOVED lines=12> */
[----:B0-----:R-:W2:Y:S04]  /*172c0*/  LDL.LU R0, [R1+0x20] ;  /* 0x0000200001007983 */ /* 0x001ea80000300800 */
[----:B------:R-:W3:Y:S04]  /*172d0*/  LDL.LU R14, [R1+0x18] ;  /* 0x00001800010e7983 */ /* 0x000ee80000300800 */
        /* <DEDUP_REMOVED lines=24> */
[----:B------:R0:W-:Y:S04]  /*17460*/  STS.U8 [R13+UR4+0x38c0], R2 ;  /* 0x0038c0020d007988 */ /* 0x0001e80008000004 */
[----:B0-----:R-:W4:Y:S04]  /*17470*/  LDL.LU R2, [R1+0x2344] ;  /* 0x0023440001027983 */ /* 0x001f280000300800 */
[----:B----4-:R0:W-:Y:S04]  /*17480*/  STS.U8 [R13+UR4+0x3880], R2 ;  /* 0x003880020d007988 */ /* 0x0101e80008000004 */
[----:B------:R-:W-:Y:S04]  /*17490*/  STS.U8 [R13+UR4+0x3940], R15 ;  /* 0x0039400f0d007988 */ /* 0x000fe80008000004 */
[----:B--2---:R1:W-:Y:S04]  /*174a0*/  STS.U8 [R13+UR4+0x3900], R0 ;  /* 0x003900000d007988 */ /* 0x0043e80008000004 */
[----:B0-----:R-:W2:Y:S04]  /*174b0*/  LDL.LU R2, [R1+0x2340] ;  /* 0x0023400001027983 */ /* 0x001ea80000300800 */
[----:B-1----:R-:W4:Y:S01]  /*174c0*/  LDL.LU R0, [R1+0x233c] ;  /* 0x00233c0001007983 */ /* 0x002f220000300800 */
[----:B--2---:R-:W-:-:S03]  /*174d0*/  LOP3.LUT R15, R2, 0x28, RZ, 0x3c, !PT ;  /* 0x00000028020f7812 */ /* 0x004fc600078e3cff */
[----:B----4-:R0:W-:Y:S04]  /*174e0*/  STS.U8 [R13+UR4+0x39c0], R0 ;  /* 0x0039c0000d007988 */ /* 0x0101e80008000004 */
[----:B---3--:R1:W-:Y:S04]  /*174f0*/  STS.U8 [R13+UR4+0x3980], R14 ;  /* 0x0039800e0d007988 */ /* 0x0083e80008000004 */
[----:B------:R2:W-:Y:S04]  /*17500*/  STS.U8 [R15+UR4+0xa00], R21 ;  /* 0x000a00150f007988 */ /* 0x0005e80008000004 */
[----:B------:R3:W-:Y:S04]  /*17510*/  STS.U8 [R15+UR4+0xa40], R22 ;  /* 0x000a40160f007988 */ /* 0x0007e80008000004 */
[----:B------:R4:W-:Y:S04]  /*17520*/  STS.U8 [R15+UR4+0xa80], R23 ;  /* 0x000a80170f007988 */ /* 0x0009e80008000004 */
[----:B0-----:R-:W4:Y:S04]  /*17530*/  LDL.LU R0, [R1+0x2338] ;  /* 0x0023380001007983 */ /* 0x001f280000300800 */
[----:B-1----:R-:W4:Y:S04]  /*17540*/  LDL.LU R13, [R1+0x2334] ;  /* 0x00233400010d7983 */ /* 0x002f280000300800 */
[----:B------:R-:W4:Y:S04]  /*17550*/  LDL.LU R14, [R1+0x2330] ;  /* 0x00233000010e7983 */ /* 0x000f280000300800 */
[----:B--2---:R-:W2:Y:S04]  /*17560*/  LDL.LU R21, [R1+0x232c] ;  /* 0x00232c0001157983 */ /* 0x004ea80000300800 */
[----:B---3--:R-:W3:Y:S04]  /*17570*/  LDL.LU R22, [R1+0x2328] ;  /* 0x0023280001167983 */ /* 0x008ee80000300800 */
[----:B----4-:R-:W4:Y:S04]  /*17580*/  LDL.LU R23, [R1+0x2324] ;  /* 0x0023240001177983 */ /* 0x010f280000300800 */
[----:B------:R0:W-:Y:S04]  /*17590*/  STS.U8 [R15+UR4+0xac0], R24 ;  /* 0x000ac0180f007988 */ /* 0x0001e80008000004 */
[----:B------:R1:W-:Y:S04]  /*175a0*/  STS.U8 [R15+UR4+0xb00], R25 ;  /* 0x000b00190f007988 */ /* 0x0003e80008000004 */
[----:B------:R1:W-:Y:S04]  /*175b0*/  STS.U8 [R15+UR4+0xb40], R26 ;  /* 0x000b401a0f007988 */ /* 0x0003e80008000004 */
[----:B------:R1:W-:Y:S04]  /*175c0*/  STS.U8 [R15+UR4+0xb80], R27 ;  /* 0x000b801b0f007988 */ /* 0x0003e80008000004 */
[----:B------:R1:W-:Y:S04]  /*175d0*/  STS.U8 [R15+UR4+0xbc0], R28 ;  /* 0x000bc01c0f007988 */ /* 0x0003e80008000004 */
[----:B0-----:R-:W2:Y:S04]  /*175e0*/  LDL.LU R24, [R1+0x2320] ;  /* 0x0023200001187983 */ /* 0x001ea80000300800 */
[----:B-1----:R-:W3:Y:S04]  /*175f0*/  LDL.LU R25, [R1+0x231c] ;  /* 0x00231c0001197983 */ /* 0x002ee80000300800 */
[----:B------:R-:W4:Y:S04]  /*17600*/  LDL.LU R26, [R1+0x2318] ;  /* 0x00231800011a7983 */ /* 0x000f280000300800 */
[----:B------:R-:W2:Y:S04]  /*17610*/  LDL.LU R27, [R1+0x2314] ;  /* 0x00231400011b7983 */ /* 0x000ea80000300800 */
[----:B------:R-:W3:Y:S04]  /*17620*/  LDL.LU R28, [R1+0x2310] ;  /* 0x00231000011c7983 */ /* 0x000ee80000300800 */
        /* <DEDUP_REMOVED lines=10> */
[----:B------:R0:W-:Y:S04]  /*176d0*/  STS.U8 [R15+UR4+0x2a80], R16 ;  /* 0x002a80100f007988 */ /* 0x0001e80008000004 */
[----:B------:R1:W-:Y:S04]  /*176e0*/  STS.U8 [R15+UR4+0x2ac0], R17 ;  /* 0x002ac0110f007988 */ /* 0x0003e80008000004 */
[----:B------:R1:W-:Y:S04]  /*176f0*/  STS.U8 [R15+UR4+0x2b00], R18 ;  /* 0x002b00120f007988 */ /* 0x0003e80008000004 */
[----:B------:R1:W-:Y:S04]  /*17700*/  STS.U8 [R15+UR4+0x2b40], R19 ;  /* 0x002b40130f007988 */ /* 0x0003e80008000004 */
[----:B------:R1:W-:Y:S04]  /*17710*/  STS.U8 [R15+UR4+0x2b80], R20 ;  /* 0x002b80140f007988 */ /* 0x0003e80008000004 */
[----:B0-----:R-:W4:Y:S04]  /*17720*/  LDL.LU R16, [R1+0xaf4] ;  /* 0x000af40001107983 */ /* 0x001f280000300800 */
[----:B-1----:R-:W4:Y:S04]  /*17730*/  LDL.LU R17, [R1+0xaf0] ;  /* 0x000af00001117983 */ /* 0x002f280000300800 */
        /* <DEDUP_REMOVED lines=14> */
[----:B0-----:R-:W4:Y:S04]  /*17820*/  LDL.LU R29, [R1+0x8dc] ;  /* 0x0008dc00011d7983 */ /* 0x001f280000300800 */
[----:B---3--:R0:W-:Y:S04]  /*17830*/  STS.U8 [R15+UR4+0x3a40], R28 ;  /* 0x003a401c0f007988 */ /* 0x0081e80008000004 */
[----:B--2---:R-:W-:Y:S04]  /*17840*/  STS.U8 [R15+UR4+0x3a00], R27 ;  /* 0x003a001b0f007988 */ /* 0x004fe80008000004 */
[----:B----4-:R-:W-:Y:S04]  /*17850*/  STS.U8 [R15+UR4+0x3ac0], R26 ;  /* 0x003ac01a0f007988 */ /* 0x010fe80008000004 */
[----:B------:R-:W-:Y:S04]  /*17860*/  STS.U8 [R15+UR4+0x3a80], R25 ;  /* 0x003a80190f007988 */ /* 0x000fe80008000004 */
[----:B0-----:R-:W2:Y:S04]  /*17870*/  LDL.LU R28, [R1+0x8d8] ;  /* 0x0008d800011c7983 */ /* 0x001ea80000300800 */
[----:B------:R0:W-:Y:S04]  /*17880*/  STL [R1+0x22d0], R27 ;  /* 0x0022d01b01007387 */ /* 0x0001e80000100800 */
[----:B------:R-:W-:Y:S04]  /*17890*/  STS.U8 [R15+UR4+0x3b40], R24 ;  /* 0x003b40180f007988 */ /* 0x000fe80008000004 */
[----:B------:R-:W-:Y:S04]  /*178a0*/  STS.U8 [R15+UR4+0x3b00], R23 ;  /* 0x003b00170f007988 */ /* 0x000fe80008000004 */
[----:B0-----:R-:W3:Y:S04]  /*178b0*/  LDL.LU R27, [R1+0x9e8] ;  /* 0x0009e800011b7983 */ /* 0x001ee80000300800 */
[----:B------:R0:W-:Y:S04]  /*178c0*/  STL [R1+0x22d4], R26 ;  /* 0x0022d41a01007387 */ /* 0x0001e80000100800 */
[----:B------:R-:W-:Y:S04]  /*178d0*/  STS.U8 [R15+UR4+0x3bc0], R22 ;  /* 0x003bc0160f007988 */ /* 0x000fe80008000004 */
[----:B------:R-:W-:Y:S04]  /*178e0*/  STS.U8 [R15+UR4+0x3b80], R21 ;  /* 0x003b80150f007988 */ /* 0x000fe80008000004 */
[----:B0-----:R-:W4:Y:S04]  /*178f0*/  LDL.LU R26, [R1+0x9ec] ;  /* 0x0009ec00011a7983 */ /* 0x001f280000300800 */
[----:B------:R0:W-:Y:S04]  /*17900*/  STL [R1+0x22d8], R25 ;  /* 0x0022d81901007387 */ /* 0x0001e80000100800 */
[----:B0-----:R-:W2:Y:S04]  /*17910*/  LDL.LU R25, [R1+0x9f0] ;  /* 0x0009f00001197983 */ /* 0x001ea80000300800 */
[----:B------:R0:W-:Y:S04]  /*17920*/  STL [R1+0x22dc], R24 ;  /* 0x0022dc1801007387 */ /* 0x0001e80000100800 */
[----:B0-----:R-:W3:Y:S04]  /*17930*/  LDL.LU R24, [R1+0x9f4] ;  /* 0x0009f40001187983 */ /* 0x001ee80000300800 */
[----:B------:R0:W-:Y:S04]  /*17940*/  STL [R1+0x22e0], R23 ;  /* 0x0022e01701007387 */ /* 0x0001e80000100800 */
[----:B0-----:R-:W4:Y:S04]  /*17950*/  LDL.LU R23, [R1+0xad8] ;  /* 0x000ad80001177983 */ /* 0x001f280000300800 */
[----:B------:R0:W-:Y:S04]  /*17960*/  STL [R1+0x22e4], R22 ;  /* 0x0022e41601007387 */ /* 0x0001e80000100800 */
[----:B0-----:R-:W2:Y:S04]  /*17970*/  LDL.LU R22, [R1+0xadc] ;  /* 0x000adc0001167983 */ /* 0x001ea80000300800 */
[----:B------:R-:W3:Y:S04]  /*17980*/  LDL.LU R15, [R1+0x230c] ;  /* 0x00230c00010f7983 */ /* 0x000ee80000300800 */
[----:B------:R0:W-:Y:S04]  /*17990*/  STL [R1+0x22e8], R21 ;  /* 0x0022e81501007387 */ /* 0x0001e80000100800 */
[----:B0-----:R-:W4:Y:S01]  /*179a0*/  LDL.LU R21, [R1+0xae0] ;  /* 0x000ae00001157983 */ /* 0x001f220000300800 */
[----:B------:R-:W-:-:S05]  /*179b0*/  LOP3.LUT R2, R2, 0x30, RZ, 0x3c, !PT ;  /* 0x0000003002027812 */ /* 0x000fca00078e3cff */
[----:B------:R0:W-:Y:S04]  /*179c0*/  STS.U8 [R2+UR4+0xc00], R16 ;  /* 0x000c001002007988 */ /* 0x0001e80008000004 */
[----:B------:R1:W-:Y:S04]  /*179d0*/  STS.U8 [R2+UR4+0xc40], R17 ;  /* 0x000c401102007988 */ /* 0x0003e80008000004 */
[----:B------:R1:W-:Y:S04]  /*179e0*/  STS.U8 [R2+UR4+0xc80], R18 ;  /* 0x000c801202007988 */ /* 0x0003e80008000004 */
[----:B------:R1:W-:Y:S04]  /*179f0*/  STS.U8 [R2+UR4+0xcc0], R19 ;  /* 0x000cc01302007988 */ /* 0x0003e80008000004 */
[----:B------:R1:W-:Y:S04]  /*17a00*/  STS.U8 [R2+UR4+0xd00], R20 ;  /* 0x000d001402007988 */ /* 0x0003e80008000004 */
[----:B0-----:R-:W3:Y:S04]  /*17a10*/  LDL.LU R16, [R1+0x2308] ;  /* 0x0023080001107983 */ /* 0x001ee80000300800 */
[----:B-1----:R-:W3:Y:S04]  /*17a20*/  LDL.LU R17, [R1+0x2304] ;  /* 0x0023040001117983 */ /* 0x002ee80000300800 */
[----:B------:R-:W3:Y:S04]  /*17a30*/  LDL.LU R18, [R1+0x2300] ;  /* 0x0023000001127983 */ /* 0x000ee80000300800 */
[----:B------:R-:W3:Y:S04]  /*17a40*/  LDL.LU R19, [R1+0x22fc] ;  /* 0x0022fc0001137983 */ /* 0x000ee80000300800 */
[----:B------:R-:W3:Y:S04]  /*17a50*/  LDL.LU R20, [R1+0x22f8] ;  /* 0x0022f80001147983 */ /* 0x000ee80000300800 */
[----:B----4-:R0:W-:Y:S04]  /*17a60*/  STS.U8 [R2+UR4+0xd40], R21 ;  /* 0x000d401502007988 */ /* 0x0101e80008000004 */
[----:B0-----:R-:W4:Y:S04]  /*17a70*/  LDL.LU R21, [R1+0xacc] ;  /* 0x000acc0001157983 */ /* 0x001f280000300800 */
[----:B----4-:R0:W-:Y:S04]  /*17a80*/  STL [R1+0x22ec], R21 ;  /* 0x0022ec1501007387 */ /* 0x0101e80000100800 */
[----:B0-----:R-:W4:Y:S04]  /*17a90*/  LDL.LU R21, [R1+0xad0] ;  /* 0x000ad00001157983 */ /* 0x001f280000300800 */
[----:B--2---:R-:W-:Y:S04]  /*17aa0*/  STS.U8 [R2+UR4+0xd80], R22 ;  /* 0x000d801602007988 */ /* 0x004fe80008000004 */
[----:B------:R-:W-:Y:S04]  /*17ab0*/  STS.U8 [R2+UR4+0xdc0], R23 ;  /* 0x000dc01702007988 */ /* 0x000fe80008000004 */
[----:B---3--:R-:W-:Y:S04]  /*17ac0*/  STS.U8 [R2+UR4+0x1c40], R24 ;  /* 0x001c401802007988 */ /* 0x008fe80008000004 */
[----:B----4-:R0:W-:Y:S04]  /*17ad0*/  STL [R1+0x22f0], R21 ;  /* 0x0022f01501007387 */ /* 0x0101e80000100800 */
[----:B0-----:R-:W2:Y:S04]  /*17ae0*/  LDL.LU R21, [R1+0xad4] ;  /* 0x000ad40001157983 */ /* 0x001ea80000300800 */
[----:B------:R0:W-:Y:S04]  /*17af0*/  STS.U8 [R2+UR4+0x1c00], R25 ;  /* 0x001c001902007988 */ /* 0x0001e80008000004 */
[----:B------:R1:W-:Y:S04]  /*17b00*/  STS.U8 [R2+UR4+0x1cc0], R26 ;  /* 0x001cc01a02007988 */ /* 0x0003e80008000004 */
[----:B------:R3:W-:Y:S04]  /*17b10*/  STS.U8 [R2+UR4+0x1c80], R27 ;  /* 0x001c801b02007988 */ /* 0x0007e80008000004 */
[----:B------:R4:W-:Y:S04]  /*17b20*/  STS.U8 [R2+UR4+0x1d40], R4 ;  /* 0x001d400402007988 */ /* 0x0009e80008000004 */
[----:B------:R4:W-:Y:S04]  /*17b30*/  STS.U8 [R2+UR4+0x1d00], R5 ;  /* 0x001d000502007988 */ /* 0x0009e80008000004 */
[----:B------:R-:W-:Y:S04]  /*17b40*/  STS.U8 [R2+UR4+0x1dc0], R3 ;  /* 0x001dc00302007988 */ /* 0x000fe80008000004 */
        /* <DEDUP_REMOVED lines=9> */
[----:B--2---:R2:W-:Y:S04]  /*17be0*/  STL [R1+0x22f4], R21 ;  /* 0x0022f41501007387 */ /* 0x0045e80000100800 */
[----:B------:R-:W2:Y:S04]  /*17bf0*/  LDL.LU R22, [R1+0xac8] ;  /* 0x000ac80001167983 */ /* 0x000ea80000300800 */
[----:B------:R-:W2:Y:S04]  /*17c00*/  LDL.LU R23, [R1+0xac4] ;  /* 0x000ac40001177983 */ /* 0x000ea80000300800 */
[----:B------:R-:W2:Y:S04]  /*17c10*/  LDL.LU R24, [R1+0xac0] ;  /* 0x000ac00001187983 */ /* 0x000ea80000300800 */
[----:B0-----:R-:W2:Y:S04]  /*17c20*/  LDL.LU R25, [R1+0xabc] ;  /* 0x000abc0001197983 */ /* 0x001ea80000300800 */
[----:B-1----:R-:W2:Y:S04]  /*17c30*/  LDL.LU R26, [R1+0xab8] ;  /* 0x000ab800011a7983 */ /* 0x002ea80000300800 */
[----:B---3--:R-:W3:Y:S04]  /*17c40*/  LDL.LU R27, [R1+0x9d4] ;  /* 0x0009d400011b7983 */ /* 0x008ee80000300800 */
[----:B----4-:R-:W4:Y:S04]  /*17c50*/  LDL.LU R4, [R1+0x9d0] ;  /* 0x0009d00001047983 */ /* 0x010f280000300800 */
[----:B------:R-:W4:Y:S04]  /*17c60*/  LDL.LU R5, [R1+0x9cc] ;  /* 0x0009cc0001057983 */ /* 0x000f280000300800 */
[----:B------:R-:W4:Y:S01]  /*17c70*/  LDL.LU R6, [R1+0x9c8] ;  /* 0x0009c80001067983 */ /* 0x000f220000300800 */
[----:B--2---:R-:W-:-:S03]  /*17c80*/  LOP3.LUT R21, R0, 0x30, RZ, 0x3c, !PT ;  /* 0x0000003000157812 */ /* 0x004fc600078e3cff */
[----:B------:R-:W2:Y:S04]  /*17c90*/  LDL.LU R7, [R1+0x9c4] ;  /* 0x0009c40001077983 */ /* 0x000ea80000300800 */
[----:B------:R-:W2:Y:S04]  /*17ca0*/  LDL.LU R8, [R1+0x9c0] ;  /* 0x0009c00001087983 */ /* 0x000ea80000300800 */
[----:B------:R-:W2:Y:S04]  /*17cb0*/  LDL.LU R9, [R1+0x9bc] ;  /* 0x0009bc0001097983 */ /* 0x000ea80000300800 */
[----:B------:R-:W-:Y:S04]  /*17cc0*/  STS.U8 [R21+UR4+0x3c40], R20 ;  /* 0x003c401415007988 */ /* 0x000fe80008000004 */
        /* <DEDUP_REMOVED lines=13> */
[----:B------:R0:W-:Y:S04]  /*17da0*/  STS.U8 [R21+UR4+0x3d80], R13 ;  /* 0x003d800d15007988 */ /* 0x0001e80008000004 */
[----:B0-----:R-:W3:Y:S01]  /*17db0*/  LDL.LU R21, [R1+0x22f4] ;  /* 0x0022f40001157983 */ /* 0x001ee20000300800 */
[----:B------:R-:W-:-:S05]  /*17dc0*/  LOP3.LUT R0, R0, 0x38, RZ, 0x3c, !PT ;  /* 0x0000003800007812 */ /* 0x000fca00078e3cff */
[----:B---3--:R0:W-:Y:S04]  /*17dd0*/  STS.U8 [R0+UR4+0xe00], R21 ;  /* 0x000e001500007988 */ /* 0x0081e80008000004 */
[----:B0-----:R-:W3:Y:S04]  /*17de0*/  LDL.LU R21, [R1+0x22f0] ;  /* 0x0022f00001157983 */ /* 0x001ee80000300800 */
[----:B---3--:R0:W-:Y:S04]  /*17df0*/  STS.U8 [R0+UR4+0xe40], R21 ;  /* 0x000e401500007988 */ /* 0x0081e80008000004 */
[----:B0-----:R-:W3:Y:S04]  /*17e00*/  LDL.LU R21, [R1+0x22ec] ;  /* 0x0022ec0001157983 */ /* 0x001ee80000300800 */
[----:B---3--:R0:W-:Y:S04]  /*17e10*/  STS.U8 [R0+UR4+0xe80], R21 ;  /* 0x000e801500007988 */ /* 0x0081e80008000004 */
[----:B------:R1:W-:Y:S04]  /*17e20*/  STS.U8 [R0+UR4+0xec0], R22 ;  /* 0x000ec01600007988 */ /* 0x0003e80008000004 */
[----:B------:R3:W-:Y:S04]  /*17e30*/  STS.U8 [R0+UR4+0xf00], R23 ;  /* 0x000f001700007988 */ /* 0x0007e80008000004 */
[----:B------:R4:W-:Y:S04]  /*17e40*/  STS.U8 [R0+UR4+0xf40], R24 ;  /* 0x000f401800007988 */ /* 0x0009e80008000004 */
[----:B------:R2:W-:Y:S04]  /*17e50*/  STS.U8 [R0+UR4+0xf80], R25 ;  /* 0x000f801900007988 */ /* 0x0005e80008000004 */
[----:B------:R2:W-:Y:S04]  /*17e60*/  STS.U8 [R0+UR4+0xfc0], R26 ;  /* 0x000fc01a00007988 */ /* 0x0005e80008000004 */
[----:B------:R2:W-:Y:S04]  /*17e70*/  STS.U8 [R0+UR4+0x1e40], R27 ;  /* 0x001e401b00007988 */ /* 0x0005e80008000004 */
[----:B0-----:R-:W2:Y:S04]  /*17e80*/  LDL.LU R21, [R1+0x22e8] ;  /* 0x0022e80001157983 */ /* 0x001ea80000300800 */
[----:B-1----:R-:W2:Y:S04]  /*17e90*/  LDL.LU R22, [R1+0x22e4] ;  /* 0x0022e40001167983 */ /* 0x002ea80000300800 */
[----:B---3--:R-:W3:Y:S04]  /*17ea0*/  LDL.LU R23, [R1+0x22e0] ;  /* 0x0022e00001177983 */ /* 0x008ee80000300800 */
[----:B----4-:R-:W4:Y:S04]  /*17eb0*/  LDL.LU R24, [R1+0x22dc] ;  /* 0x0022dc0001187983 */ /* 0x010f280000300800 */
[----:B--2---:R-:W2:Y:S04]  /*17ec0*/  LDL.LU R25, [R1+0x22d8] ;  /* 0x0022d80001197983 */ /* 0x004ea80000300800 */
[----:B------:R-:W3:Y:S04]  /*17ed0*/  LDL.LU R26, [R1+0x22d4] ;  /* 0x0022d400011a7983 */ /* 0x000ee80000300800 */
[----:B------:R0:W-:Y:S04]  /*17ee0*/  STS.U8 [R0+UR4+0x1e00], R4 ;  /* 0x001e000400007988 */ /* 0x0001e80008000004 */
[----:B------:R-:W4:Y:S04]  /*17ef0*/  LDL.LU R27, [R1+0x22d0] ;  /* 0x0022d000011b7983 */ /* 0x000f280000300800 */
        /* <DEDUP_REMOVED lines=8> */
[----:B------:R0:W-:Y:S04]  /*17f80*/  STS.U8 [R0+UR4+0x1f80], R10 ;  /* 0x001f800a00007988 */ /* 0x0001e80008000004 */
[----:B------:R-:W2:Y:S04]  /*17f90*/  LDL.LU R7, [R1+0x22c0] ;  /* 0x0022c00001077983 */ /* 0x000ea80000300800 */
[----:B------:R-:W3:Y:S04]  /*17fa0*/  LDL.LU R8, [R1+0x22bc] ;  /* 0x0022bc0001087983 */ /* 0x000ee80000300800 */
[----:B------:R-:W4:Y:S04]  /*17fb0*/  LDL.LU R9, [R1+0x22b8] ;  /* 0x0022b80001097983 */ /* 0x000f280000300800 */
[----:B------:R1:W-:Y:S04]  /*17fc0*/  STS.U8 [R0+UR4+0x2e00], R11 ;  /* 0x002e000b00007988 */ /* 0x0003e80008000004 */
[----:B------:R1:W-:Y:S04]  /*17fd0*/  STS.U8 [R0+UR4+0x2e40], R12 ;  /* 0x002e400c00007988 */ /* 0x0003e80008000004 */
[----:B------:R1:W-:Y:S04]  /*17fe0*/  STS.U8 [R0+UR4+0x2e80], R2 ;  /* 0x002e800200007988 */ /* 0x0003e80008000004 */
[----:B------:R1:W-:Y:S04]  /*17ff0*/  STS.U8 [R0+UR4+0x2ec0], R3 ;  /* 0x002ec00300007988 */ /* 0x0003e80008000004 */
[----:B0-----:R-:W2:Y:S04]  /*18000*/  LDL.LU R10, [R1+0x22b4] ;  /* 0x0022b400010a7983 */ /* 0x001ea80000300800 */
[----:B------:R0:W-:Y:S04]  /*18010*/  STS.U8 [R0+UR4+0x2f00], R29 ;  /* 0x002f001d00007988 */ /* 0x0001e80008000004 */
[----:B-1----:R-:W3:Y:S04]  /*18020*/  LDL.LU R11, [R1+0x22b0] ;  /* 0x0022b000010b7983 */ /* 0x002ee80000300800 */
[----:B------:R-:W4:Y:S04]  /*18030*/  LDL.LU R12, [R1+0x22ac] ;  /* 0x0022ac00010c7983 */ /* 0x000f280000300800 */
[----:B------:R1:W-:Y:S04]  /*18040*/  STS.U8 [R0+UR4+0x2f40], R28 ;  /* 0x002f401c00007988 */ /* 0x0003e80008000004 */
[----:B------:R-:W2:Y:S04]  /*18050*/  LDL R2, [R1+0x1408] ;  /* 0x0014080001027983 */ /* 0x000ea80000100800 */
[----:B------:R-:W2:Y:S04]  /*18060*/  LDL R3, [R1+0xc24] ;  /* 0x000c240001037983 */ /* 0x000ea80000100800 */
[----:B0-----:R-:W3:Y:S04]  /*18070*/  LDL.LU R29, [R1+0x22a8] ;  /* 0x0022a800011d7983 */ /* 0x001ee80000300800 */
[----:B-1----:R-:W4:Y:S04]  /*18080*/  LDL.LU R28, [R1+0x22a4] ;  /* 0x0022a400011c7983 */ /* 0x002f280000300800 */
[----:B----4-:R0:W-:Y:S04]  /*18090*/  STS.U8 [R0+UR4+0x2f80], R28 ;  /* 0x002f801c00007988 */ /* 0x0101e80008000004 */
[----:B---3--:R1:W-:Y:S04]  /*180a0*/  STS.U8 [R0+UR4+0x2fc0], R29 ;  /* 0x002fc01d00007988 */ /* 0x0083e80008000004 */
[----:B------:R-:W-:Y:S04]  /*180b0*/  STS.U8 [R0+UR4+0x3e40], R12 ;  /* 0x003e400c00007988 */ /* 0x000fe80008000004 */
[----:B------:R-:W-:Y:S04]  /*180c0*/  STS.U8 [R0+UR4+0x3e00], R11 ;  /* 0x003e000b00007988 */ /* 0x000fe80008000004 */
[----:B--2---:R-:W-:Y:S04]  /*180d0*/  STS.U8 [R0+UR4+0x3ec0], R10 ;  /* 0x003ec00a00007988 */ /* 0x004fe80008000004 */
[----:B------:R-:W-:Y:S04]  /*180e0*/  STS.U8 [R0+UR4+0x3e80], R9 ;  /* 0x003e800900007988 */ /* 0x000fe80008000004 */
[----:B------:R-:W-:Y:S04]  /*180f0*/  STS.U8 [R0+UR4+0x3f40], R8 ;  /* 0x003f400800007988 */ /* 0x000fe80008000004 */
[----:B------:R-:W-:Y:S04]  /*18100*/  STS.U8 [R0+UR4+0x3f00], R7 ;  /* 0x003f000700007988 */ /* 0x000fe80008000004 */
[----:B------:R-:W-:Y:S04]  /*18110*/  STS.U8 [R0+UR4+0x3fc0], R6 ;  /* 0x003fc00600007988 */ /* 0x000fe80008000004 */
[----:B------:R2:W-:Y:S01]  /*18120*/  STS.U8 [R0+UR4+0x3f80], R5 ;  /* 0x003f800500007988 */ /* 0x0005e20008000004 */
[----:B------:R-:W-:Y:S01]  /*18130*/  BAR.SYNC.DEFER_BLOCKING 0x0 ;  /* 0x0000000000007b1d */ /* 0x000fe20000010000 */
[----:B------:R-:W-:-:S05]  /*18140*/  PRMT R4, RZ, 0x7610, R4 ;  /* 0x00007610ff047816 */ /* 0x000fca0000000004 */
[----:B0-----:R-:W3:Y:S04]  /*18150*/  LDL.LU R28, [R1+0x22a0] ;  /* 0x0022a000011c7983 */ /* 0x001ee80000300800 */
[----:B-1----:R-:W4:Y:S04]  /*18160*/  LDL R29, [R1+0x141c] ;  /* 0x00141c00011d7983 */ /* 0x002f280000100800 */
[----:B--2---:R-:W2:Y:S04]  /*18170*/  LDL.LU R0, [R1+0x229c] ;  /* 0x00229c0001007983 */ /* 0x004ea80000300800 */
[----:B------:R-:W3:Y:S04]  /*18180*/  @!P0 LDG.E.U8 R4, desc[UR20][R2.64] ;  /* 0x0000001402048981 */ /* 0x000ee8000c1e1100 */
[----:B---3--:R0:W-:Y:S04]  /*18190*/  STL [R1+0x30], R4 ;  /* 0x0000300401007387 */ /* 0x0081e80000100800 */
[----:B0-----:R-:W3:Y:S04]  /*181a0*/  LDL.LU R4, [R1+0x2298] ;  /* 0x0022980001047983 */ /* 0x001ee80000300800 */
[----:B------:R-:W4:Y:S04]  /*181b0*/  LDL R2, [R1+0x13f0] ;  /* 0x0013f00001027983 */ /* 0x000f280000100800 */
[----:B------:R-:W4:Y:S01]  /*181c0*/  LDL R3, [R1+0x1414] ;  /* 0x0014140001037983 */ /* 0x000f220000100800 */
[----:B--2---:R-:W-:-:S02]  /*181d0*/  PRMT R0, RZ, 0x7610, R0 ;  /* 0x00007610ff007816 */ /* 0x004fc40000000000 */
[----:B----4-:R-:W-:-:S04]  /*181e0*/  @!P0 LOP3.LUT R3, R3, R2, RZ, 0x3c, !PT ;  /* 0x0000000203038212 */ /* 0x010fc800078e3cff */
[----:B------:R-:W-:-:S04]  /*181f0*/  @!P0 LOP3.LUT R2, R3, R2, RZ, 0x3c, !PT ;  /* 0x0000000203028212 */ /* 0x000fc800078e3cff */
[----:B------:R-:W-:-:S05]  /*18200*/  @!P0 LOP3.LUT R3, R3, R2, RZ, 0x3c, !PT ;  /* 0x0000000203038212 */ /* 0x000fca00078e3cff */
[----:B------:R-:W2:Y:S01]  /*18210*/  @!P0 LDG.E.U8 R0, desc[UR20][R2.64] ;  /* 0x0000001402008981 */ /* 0x000ea2000c1e1100 */
[----:B------:R-:W-:-:S03]  /*18220*/  PRMT R28, RZ, 0x7610, R28 ;  /* 0x00007610ff1c7816 */ /* 0x000fc6000000001c */
[----:B--2---:R0:W-:Y:S04]  /*18230*/  STL [R1+0x2c], R0 ;  /* 0x00002c0001007387 */ /* 0x0041e80000100800 */
[----:B0-----:R-:W2:Y:S04]  /*18240*/  LDL.LU R0, [R1+0x2294] ;  /* 0x0022940001007983 */ /* 0x001ea80000300800 */
[----:B------:R-:W4:Y:S01]  /*18250*/  LDL R3, [R1+0x13f4] ;  /* 0x0013f40001037983 */ /* 0x000f220000100800 */
[----:B------:R-:W-:-:S03]  /*18260*/  @!P0 IMAD.MOV.U32 R2, RZ, RZ, R29 ;  /* 0x000000ffff028224 */ /* 0x000fc600078e001d */
[----:B------:R-:W3:Y:S04]  /*18270*/  LDL R29, [R1+0x1410] ;  /* 0x00141000011d7983 */ /* 0x000ee80000100800 */
[----:B----4-:R0:W4:Y:S04]  /*18280*/  @!P0 LDG.E.U8 R28, desc[UR20][R2.64] ;  /* 0x00000014021c8981 */ /* 0x010128000c1e1100 */
[----:B------:R-:W0:Y:S04]  /*18290*/  LDL R2, [R1+0x13f8] ;  /* 0x0013f80001027983 */ /* 0x000e280000100800 */
[----:B------:R-:W0:Y:S01]  /*182a0*/  LDL R3, [R1+0x1424] ;  /* 0x0014240001037983 */ /* 0x000e220000100800 */
[----:B--2---:R-:W-:-:S02]  /*182b0*/  PRMT R0, RZ, 0x7610, R0 ;  /* 0x00007610ff007816 */ /* 0x004fc40000000000 */
[----:B0-----:R-:W-:-:S04]  /*182c0*/  @!P0 LOP3.LUT R3, R3, R2, RZ, 0x3c, !PT ;  /* 0x0000000203038212 */ /* 0x001fc800078e3cff */
[----:B------:R-:W-:-:S04]  /*182d0*/  @!P0 LOP3.LUT R2, R3, R2, RZ, 0x3c, !PT ;  /* 0x0000000203028212 */ /* 0x000fc800078e3cff */
[----:B------:R-:W-:-:S05]  /*182e0*/  @!P0 LOP3.LUT R3, R3, R2, RZ, 0x3c, !PT ;  /* 0x0000000203038212 */ /* 0x000fca00078e3cff */
[----:B------:R-:W2:Y:S04]  /*182f0*/  @!P0 LDG.E.U8 R0, desc[UR20][R2.64] ;  /* 0x0000001402008981 */ /* 0x000ea8000c1e1100 */
[----:B----4-:R0:W-:Y:S04]  /*18300*/  STL [R1+0x28], R28 ;  /* 0x0000281c01007387 */ /* 0x0101e80000100800 */
[----:B0-----:R-:W4:Y:S04]  /*18310*/  LDL R28, [R1+0x144c] ;  /* 0x00144c00011c7983 */ /* 0x001f280000100800 */
[----:B--2---:R0:W-:Y:S04]  /*18320*/  STL [R1+0x24], R0 ;  /* 0x0000240001007387 */ /* 0x0041e80000100800 */
[----:B0-----:R-:W2:Y:S04]  /*18330*/  LDL.LU R0, [R1+0x2290] ;  /* 0x0022900001007983 */ /* 0x001ea80000300800 */
[----:B------:R-:W4:Y:S04]  /*18340*/  LDL R2, [R1+0x13fc] ;  /* 0x0013fc0001027983 */ /* 0x000f280000100800 */
[----:B------:R-:W4:Y:S01]  /*18350*/  LDL R3, [R1+0x142c] ;  /* 0x00142c0001037983 */ /* 0x000f220000100800 */
[----:B---3--:R-:W-:-:S02]  /*18360*/  PRMT R4, RZ, 0x7610, R4 ;  /* 0x00007610ff047816 */ /* 0x008fc40000000004 */
[----:B----4-:R-:W-:-:S04]  /*18370*/  @!P0 LOP3.LUT R3, R3, R2, RZ, 0x3c, !PT ;  /* 0x0000000203038212 */ /* 0x010fc800078e3cff */
[----:B------:R-:W-:-:S04]  /*18380*/  @!P0 LOP3.LUT R2, R3, R2, RZ, 0x3c, !PT ;  /* 0x0000000203028212 */ /* 0x000fc800078e3cff */
[----:B------:R-:W-:-:S05]  /*18390*/  @!P0 LOP3.LUT R3, R3, R2, RZ, 0x3c, !PT ;  /* 0x0000000203038212 */ /* 0x000fca00078e3cff */
        /* <DEDUP_REMOVED lines=9> */
[----:B------:R-:W2:Y:S04]  /*18430*/  @!P0 LDG.E.U8 R0, desc[UR20][R2.64] ;  /* 0x0000001402008981 */ /* 0x000ea8000c1e1100 */
        /* <DEDUP_REMOVED lines=17> */
[----:B------:R0:W2:Y:S01]  /*18550*/  @!P0 LDG.E.U8 R0, desc[UR20][R2.64] ;  /* 0x0000001402008981 */ /* 0x0000a2000c1e1100 */
[----:B------:R-:W-:Y:S01]  /*18560*/  PRMT R27, RZ, 0x7610, R27 ;  /* 0x00007610ff1b7816 */ /* 0x000fe2000000001b */
[----:B0-----:R-:W-:Y:S02]  /*18570*/  @!P0 IMAD.MOV.U32 R2, RZ, RZ, R28 ;  /* 0x000000ffff028224 */ /* 0x001fe400078e001c */
[----:B------:R-:W-:-:S05]  /*18580*/  @!P0 IMAD.MOV.U32 R3, RZ, RZ, R29 ;  /* 0x000000ffff038224 */ /* 0x000fca00078e001d */
[----:B------:R-:W4:Y:S04]  /*18590*/  @!P0 LDG.E.U8 R27, desc[UR20][R2.64] ;  /* 0x00000014021b8981 */ /* 0x000f28000c1e1100 */
[----:B--2---:R0:W-:Y:S04]  /*185a0*/  STL [R1+0x14], R0 ;  /* 0x0000140001007387 */ /* 0x0041e80000100800 */
[----:B0-----:R-:W2:Y:S04]  /*185b0*/  LDL.LU R0, [R1+0x2280] ;  /* 0x0022800001007983 */ /* 0x001ea80000300800 */
[----:B------:R-:W3:Y:S04]  /*185c0*/  LDL R2, [R1+0x1418] ;  /* 0x0014180001027983 */ /* 0x000ee80000100800 */
[----:B------:R-:W3:Y:S01]  /*185d0*/  LDL R3, [R1+0x1458] ;  /* 0x0014580001037983 */ /* 0x000ee20000100800 */
[----:B------:R-:W-:-:S03]  /*185e0*/  PRMT R26, RZ, 0x7610, R26 ;  /* 0x00007610ff1a7816 */ /* 0x000fc6000000001a */
[----:B------:R-:W2:Y:S04]  /*185f0*/  LDL R29, [R1+0x1430] ;  /* 0x00143000011d7983 */ /* 0x000ea80000100800 */
[----:B------:R-:W2:Y:S04]  /*18600*/  LDL R28, [R1+0x1470] ;  /* 0x00147000011c7983 */ /* 0x000ea80000100800 */
[----:B----4-:R0:W-:Y:S01]  /*18610*/  STL [R1+0x226c], R27 ;  /* 0x00226c1b01007387 */ /* 0x0101e20000100800 */
[----:B------:R-:W-:-:S03]  /*18620*/  PRMT R25, RZ, 0x7610, R25 ;  /* 0x00007610ff197816 */ /* 0x000fc60000000019 */
[----:B0-----:R-:W4:Y:S01]  /*18630*/  LDL R27, [R1+0x1478] ;  /* 0x00147800011b7983 */ /* 0x001f220000100800 */
[----:B---3--:R-:W-:-:S04]  /*18640*/  @!P0 LOP3.LUT R3, R3, R2, RZ, 0x3c, !PT ;  /* 0x0000000203038212 */ /* 0x008fc800078e3cff */
[----:B------:R-:W-:-:S04]  /*18650*/  @!P0 LOP3.LUT R2, R3, R2, RZ, 0x3c, !PT ;  /* 0x0000000203028212 */ /* 0x000fc800078e3cff */
[----:B------:R-:W-:-:S05]  /*18660*/  @!P0 LOP3.LUT R3, R3, R2, RZ, 0x3c, !PT ;  /* 0x0000000203038212 */ /* 0x000fca00078e3cff */
[----:B------:R0:W3:Y:S04]  /*18670*/  @!P0 LDG.E.U8 R26, desc[UR20][R2.64] ;  /* 0x00000014021a8981 */ /* 0x0000e8000c1e1100 */
[----:B------:R-:W0:Y:S04]  /*18680*/  LDL R2, [R1+0x1420] ;  /* 0x0014200001027983 */ /* 0x000e280000100800 */
[----:B------:R-:W0:Y:S02]  /*18690*/  LDL R3, [R1+0x1460] ;  /* 0x0014600001037983 */ /* 0x000e240000100800 */
[----:B0-----:R-:W-:-:S04]  /*186a0*/  @!P0 LOP3.LUT R3, R3, R2, RZ, 0x3c, !PT ;  /* 0x0000000203038212 */ /* 0x001fc800078e3cff */
[----:B------:R-:W-:-:S04]  /*186b0*/  @!P0 LOP3.LUT R2, R3, R2, RZ, 0x3c, !PT ;  /* 0x0000000203028212 */ /* 0x000fc800078e3cff */
[----:B------:R-:W-:Y:S01]  /*186c0*/  @!P0 LOP3.LUT R3, R3, R2, RZ, 0x3c, !PT ;  /* 0x0000000203038212 */ /* 0x000fe200078e3cff */
[----:B---3--:R0:W-:Y:S04]  /*186d0*/  STL [R1+0x2278], R26 ;  /* 0x0022781a01007387 */ /* 0x0081e80000100800 */
[----:B------:R1:W3:Y:S01]  /*186e0*/  @!P0 LDG.E.U8 R25, desc[UR20][R2.64] ;  /* 0x0000001402198981 */ /* 0x0002e2000c1e1100 */
[----:B------:R-:W-:-:S03]  /*186f0*/  PRMT R24, RZ, 0x7610, R24 ;  /* 0x00007610ff187816 */ /* 0x000fc60000000018 */
[----:B0-----:R-:W4:Y:S04]  /*18700*/  LDL R26, [R1+0x1438] ;  /* 0x00143800011a7983 */ /* 0x001f280000100800 */
[----:B------:R-:W1:Y:S04]  /*18710*/  LDL R2, [R1+0x1428] ;  /* 0x0014280001027983 */ /* 0x000e680000100800 */
[----:B------:R-:W1:Y:S02]  /*18720*/  LDL R3, [R1+0x1468] ;  /* 0x0014680001037983 */ /* 0x000e640000100800 */
[----:B-1----:R-:W-:-:S04]  /*18730*/  @!P0 LOP3.LUT R3, R3, R2, RZ, 0x3c, !PT ;  /* 0x0000000203038212 */ /* 0x002fc800078e3cff */
[----:B------:R-:W-:-:S04]  /*18740*/  @!P0 LOP3.LUT R2, R3, R2, RZ, 0x3c, !PT ;  /* 0x0000000203028212 */ /* 0x000fc800078e3cff */
[----:B------:R-:W-:-:S05]  /*18750*/  @!P0 LOP3.LUT R3, R3, R2, RZ, 0x3c, !PT ;  /* 0x0000000203038212 */ /* 0x000fca00078e3cff */
[----:B------:R-:W2:Y:S04]  /*18760*/  @!P0 LDG.E.U8 R24, desc[UR20][R2.64] ;  /* 0x0000001402188981 */ /* 0x000ea8000c1e1100 */
[----:B---3--:R0:W-:Y:S04]  /*18770*/  STL [R1+0x2268], R25 ;  /* 0x0022681901007387 */ /* 0x0081e80000100800 */
[----:B0-----:R-:W3:Y:S01]  /*18780*/  LDL R25, [R1+0x1480] ;  /* 0x0014800001197983 */ /* 0x001ee20000100800 */
[----:B------:R-:W-:-:S03]  /*18790*/  PRMT R23, RZ, 0x7610, R23 ;  /* 0x00007610ff177816 */ /* 0x000fc60000000017 */
[----:B--2---:R0:W-:Y:S04]  /*187a0*/  STL [R1+0x227c], R24 ;  /* 0x00227c1801007387 */ /* 0x0041e80000100800 */
[----:B0-----:R-:W2:Y:S01]  /*187b0*/  LDL R24, [R1+0x1440] ;  /* 0x0014400001187983 */ /* 0x001ea20000100800 */
[----:B------:R-:W-:Y:S02]  /*187c0*/  @!P0 IMAD.MOV.U32 R2, RZ, RZ, R28 ;  /* 0x000000ffff028224 */ /* 0x000fe400078e001c */
[----:B------:R-:W-:Y:S01]  /*187d0*/  @!P0 IMAD.MOV.U32 R3, RZ, RZ, R29 ;  /* 0x000000ffff038224 */ /* 0x000fe200078e001d */
[----:B------:R-:W-:Y:S02]  /*187e0*/  PRMT R22, RZ, 0x7610, R22 ;  /* 0x00007610ff167816 */ /* 0x000fe40000000016 */
[----:B------:R-:W-:-:S02]  /*187f0*/  PRMT R21, RZ, 0x7610, R21 ;  /* 0x00007610ff157816 */ /* 0x000fc40000000015 */
[----:B------:R-:W-:Y:S01]  /*18800*/  PRMT R20, RZ, 0x7610, R20 ;  /* 0x00007610ff147816 */ /* 0x000fe20000000014 */
[----:B------:R-:W2:Y:S04]  /*18810*/  LDL R29, [R1+0x145c] ;  /* 0x00145c00011d7983 */ /* 0x000ea80000100800 */
[----:B------:R4:W2:Y:S04]  /*18820*/  @!P0 LDG.E.U8 R23, desc[UR20][R2.64] ;  /* 0x0000001402178981 */ /* 0x0008a8000c1e1100 */
[----:B------:R-:W2:Y:S01]  /*18830*/  LDL R28, [R1+0x1498] ;  /* 0x00149800011c7983 */ /* 0x000ea20000100800 */
[----:B----4-:R-:W-:-:S02]  /*18840*/  @!P0 IMAD.MOV.U32 R2, RZ, RZ, R27 ;  /* 0x000000ffff028224 */ /* 0x010fc400078e001b */
[----:B------:R-:W-:Y:S01]  /*18850*/  @!P0 IMAD.MOV.U32 R3, RZ, RZ, R26 ;  /* 0x000000ffff038224 */ /* 0x000fe200078e001a */
[----:B------:R-:W4:Y:S04]  /*18860*/  LDL R27, [R1+0x1464] ;  /* 0x00146400011b7983 */ /* 0x000f280000100800 */
[----:B------:R-:W4:Y:S04]  /*18870*/  LDL R26, [R1+0x14a0] ;  /* 0x0014a000011a7983 */ /* 0x000f280000100800 */
[----:B------:R3:W4:Y:S02]  /*18880*/  @!P0 LDG.E.U8 R22, desc[UR20][R2.64] ;  /* 0x0000001402168981 */ /* 0x000724000c1e1100 */
[----:B---3--:R-:W-:-:S02]  /*18890*/  @!P0 IMAD.MOV.U32 R2, RZ, RZ, R25 ;  /* 0x000000ffff028224 */ /* 0x008fc400078e0019 */
[----:B------:R-:W3:Y:S01]  /*188a0*/  LDL R25, [R1+0x146c] ;  /* 0x00146c0001197983 */ /* 0x000ee20000100800 */
[----:B--2---:R-:W-:-:S03]  /*188b0*/  @!P0 IMAD.MOV.U32 R3, RZ, RZ, R24 ;  /* 0x000000ffff038224 */ /* 0x004fc600078e0018 */
[----:B------:R-:W2:Y:S04]  /*188c0*/  LDL R24, [R1+0x14a8] ;  /* 0x0014a80001187983 */ /* 0x000ea80000100800 */
[----:B------:R0:W3:Y:S04]  /*188d0*/  @!P0 LDG.E.U8 R21, desc[UR20][R2.64] ;  /* 0x0000001402158981 */ /* 0x0000e8000c1e1100 */
[----:B------:R-:W0:Y:S04]  /*188e0*/  LDL R2, [R1+0x1448] ;  /* 0x0014480001027983 */ /* 0x000e280000100800 */
[----:B------:R-:W0:Y:S02]  /*188f0*/  LDL R3, [R1+0x1488] ;  /* 0x0014880001037983 */ /* 0x000e240000100800 */
[----:B0-----:R-:W-:-:S04]  /*18900*/  @!P0 LOP3.LUT R3, R3, R2, RZ, 0x3c, !PT ;  /* 0x0000000203038212 */ /* 0x001fc800078e3cff */
[----:B------:R-:W-:-:S04]  /*18910*/  @!P0 LOP3.LUT R2, R3, R2, RZ, 0x3c, !PT ;  /* 0x0000000203028212 */ /* 0x000fc800078e3cff */
[----:B------:R-:W-:-:S05]  /*18920*/  @!P0 LOP3.LUT R3, R3, R2, RZ, 0x3c, !PT ;  /* 0x0000000203038212 */ /* 0x000fca00078e3cff */
[----:B------:R0:W3:Y:S04]  /*18930*/  @!P0 LDG.E.U8 R20, desc[UR20][R2.64] ;  /* 0x0000001402148981 */ /* 0x0000e8000c1e1100 */
[----:B------:R-:W0:Y:S04]  /*18940*/  LDL R2, [R1+0x1450] ;  /* 0x0014500001027983 */ /* 0x000e280000100800 */
[----:B------:R-:W0:Y:S01]  /*18950*/  LDL R3, [R1+0x1490] ;  /* 0x0014900001037983 */ /* 0x000e220000100800 */
[----:B------:R-:W-:Y:S02]  /*18960*/  PRMT R19, RZ, 0x7610, R19 ;  /* 0x00007610ff137816 */ /* 0x000fe40000000013 */
[----:B------:R-:W-:-:S02]  /*18970*/  PRMT R18, RZ, 0x7610, R18 ;  /* 0x00007610ff127816 */ /* 0x000fc40000000012 */
[----:B------:R-:W-:Y:S02]  /*18980*/  PRMT R17, RZ, 0x7610, R17 ;  /* 0x00007610ff117816 */ /* 0x000fe40000000011 */
[----:B------:R-:W-:Y:S02]  /*18990*/  PRMT R16, RZ, 0x7610, R16 ;  /* 0x00007610ff107816 */ /* 0x000fe40000000010 */
[----:B0-----:R-:W-:-:S04]  /*189a0*/  @!P0 LOP3.LUT R3, R3, R2, RZ, 0x3c, !PT ;  /* 0x0000000203038212 */ /* 0x001fc800078e3cff */
[----:B------:R-:W-:-:S04]  /*189b0*/  @!P0 LOP3.LUT R2, R3, R2, RZ, 0x3c, !PT ;  /* 0x0000000203028212 */ /* 0x000fc800078e3cff */
[----:B------:R-:W-:-:S05]  /*189c0*/  @!P0 LOP3.LUT R3, R3, R2, RZ, 0x3c, !PT ;  /* 0x0000000203038212 */ /* 0x000fca00078e3cff */
[----:B------:R0:W3:Y:S02]  /*189d0*/  @!P0 LDG.E.U8 R19, desc[UR20][R2.64] ;  /* 0x0000001402138981 */ /* 0x0000e4000c1e1100 */
[----:B0-----:R-:W-:Y:S02]  /*189e0*/  @!P0 IMAD.MOV.U32 R2, RZ, RZ, R28 ;  /* 0x000000ffff028224 */ /* 0x001fe400078e001c */
[----:B------:R-:W-:Y:S01]  /*189f0*/  @!P0 IMAD.MOV.U32 R3, RZ, RZ, R29 ;  /* 0x000000ffff038224 */ /* 0x000fe200078e001d */
[----:B------:R-:W-:Y:S02]  /*18a00*/  PRMT R15, RZ, 0x7610, R15 ;  /* 0x00007610ff0f7816 */ /* 0x000fe4000000000f */
[----:B------:R-:W-:Y:S01]  /*18a10*/  PRMT R14, RZ, 0x7610, R14 ;  /* 0x00007610ff0e7816 */ /* 0x000fe2000000000e */
[----:B------:R-:W3:Y:S04]  /*18a20*/  LDL R29, [R1+0x149c] ;  /* 0x00149c00011d7983 */ /* 0x000ee80000100800 */
[----:B------:R4:W3:Y:S04]  /*18a30*/  @!P0 LDG.E.U8 R18, desc[UR20][R2.64] ;  /* 0x0000001402128981 */ /* 0x0008e8000c1e1100 */
[----:B------:R-:W3:Y:S01]  /*18a40*/  LDL R28, [R1+0x14f0] ;  /* 0x0014f000011c7983 */ /* 0x000ee20000100800 */
[----:B----4-:R-:W-:-:S02]  /*18a50*/  @!P0 IMAD.MOV.U32 R2, RZ, RZ, R26 ;  /* 0x000000ffff028224 */ /* 0x010fc400078e001a */
[----:B------:R-:W-:Y:S01]  /*18a60*/  @!P0 IMAD.MOV.U32 R3, RZ, RZ, R27 ;  /* 0x000000ffff038224 */ /* 0x000fe200078e001b */
[----:B------:R-:W4:Y:S04]  /*18a70*/  LDL R26, [R1+0x14e4] ;  /* 0x0014e400011a7983 */ /* 0x000f280000100800 */
[----:B------:R-:W4:Y:S04]  /*18a80*/  LDL R27, [R1+0x14b4] ;  /* 0x0014b400011b7983 */ /* 0x000f280000100800 */
[----:B------:R2:W4:Y:S02]  /*18a90*/  @!P0 LDG.E.U8 R17, desc[UR20][R2.64] ;  /* 0x0000001402118981 */ /* 0x000524000c1e1100 */
[----:B--2---:R-:W-:-:S02]  /*18aa0*/  @!P0 IMAD.MOV.U32 R2, RZ, RZ, R24 ;  /* 0x000000ffff028224 */ /* 0x004fc400078e0018 */
[----:B---3--:R-:W-:Y:S01]  /*18ab0*/  @!P0 IMAD.MOV.U32 R3, RZ, RZ, R25 ;  /* 0x000000ffff038224 */ /* 0x008fe200078e0019 */
[----:B------:R-:W2:Y:S04]  /*18ac0*/  LDL R24, [R1+0x14e0] ;  /* 0x0014e00001187983 */ /* 0x000ea80000100800 */
[----:B------:R-:W3:Y:S04]  /*18ad0*/  LDL R25, [R1+0x14bc] ;  /* 0x0014bc0001197983 */ /* 0x000ee80000100800 */
        /* <DEDUP_REMOVED lines=39> */
[----:B------:R0:W2:Y:S04]  /*18d50*/  @!P0 LDG.E.U8 R10, desc[UR20][R2.64] ;  /* 0x00000014020a8981 */ /* 0x0000a8000c1e1100 */
[----:B------:R-:W0:Y:S04]  /*18d60*/  LDL R2, [R1+0x1484] ;  /* 0x0014840001027983 */ /* 0x000e280000100800 */
[----:B------:R-:W0:Y:S02]  /*18d70*/  LDL R3, [R1+0x14c0] ;  /* 0x0014c00001037983 */ /* 0x000e240000100800 */
[----:B0-----:R-:W-:-:S04]  /*18d80*/  @!P0 LOP3.LUT R3, R3, R2, RZ, 0x3c, !PT ;  /* 0x0000000203038212 */ /* 0x001fc800078e3cff */
[----:B------:R-:W-:-:S04]  /*18d90*/  @!P0 LOP3.LUT R2, R3, R2, RZ, 0x3c, !PT ;  /* 0x0000000203028212 */ /* 0x000fc800078e3cff */
[----:B------:R-:W-:-:S05]  /*18da0*/  @!P0 LOP3.LUT R3, R3, R2, RZ, 0x3c, !PT ;  /* 0x0000000203038212 */ /* 0x000fca00078e3cff */
        /* <DEDUP_REMOVED lines=8> */
[----:B------:R-:W0:Y:S01]  /*18e30*/  LDL R3, [R1+0x14ec] ;  /* 0x0014ec0001037983 */ /* 0x000e220000100800 */
[----:B------:R-:W-:Y:S02]  /*18e40*/  PRMT R7, RZ, 0x7610, R7 ;  /* 0x00007610ff077816 */ /* 0x000fe40000000007 */
[----:B------:R-:W-:-:S02]  /*18e50*/  PRMT R6, RZ, 0x7610, R6 ;  /* 0x00007610ff067816 */ /* 0x000fc40000000006 */
[----:B------:R-:W-:Y:S02]  /*18e60*/  PRMT R5, RZ, 0x7610, R5 ;  /* 0x00007610ff057816 */ /* 0x000fe40000000005 */
[----:B0-----:R-:W-:-:S04]  /*18e70*/  @!P0 LOP3.LUT R3, R3, R2, RZ, 0x3c, !PT ;  /* 0x0000000203038212 */ /* 0x001fc800078e3cff */
[----:B------:R-:W-:-:S04]  /*18e80*/  @!P0 LOP3.LUT R2, R3, R2, RZ, 0x3c, !PT ;  /* 0x0000000203028212 */ /* 0x000fc800078e3cff */
[----:B------:R-:W-:-:S05]  /*18e90*/  @!P0 LOP3.LUT R3, R3, R2, RZ, 0x3c, !PT ;  /* 0x0000000203038212 */ /* 0x000fca00078e3cff */
[----:B------:R0:W2:Y:S02]  /*18ea0*/  @!P0 LDG.E.U8 R7, desc[UR20][R2.64] ;  /* 0x0000001402078981 */ /* 0x0000a4000c1e1100 */
[----:B0-----:R-:W-:Y:S02]  /*18eb0*/  @!P0 IMAD.MOV.U32 R2, RZ, RZ, R28 ;  /* 0x000000ffff028224 */ /* 0x001fe400078e001c */
[----:B------:R-:W-:-:S05]  /*18ec0*/  @!P0 IMAD.MOV.U32 R3, RZ, RZ, R29 ;  /* 0x000000ffff038224 */ /* 0x000fca00078e001d */
[----:B------:R4:W2:Y:S02]  /*18ed0*/  @!P0 LDG.E.U8 R6, desc[UR20][R2.64] ;  /* 0x0000001402068981 */ /* 0x0008a4000c1e1100 */
[----:B----4-:R-:W-:Y:S02]  /*18ee0*/  @!P0 IMAD.MOV.U32 R2, RZ, RZ, R26 ;  /* 0x000000ffff028224 */ /* 0x010fe400078e001a */
[----:B------:R-:W-:Y:S01]  /*18ef0*/  @!P0 IMAD.MOV.U32 R3, RZ, RZ, R27 ;  /* 0x000000ffff038224 */ /* 0x000fe200078e001b */
[----:B------:R-:W-:Y:S04]  /*18f00*/  LDS.U8 R26, [R0+UR4+0x2000] ;  /* 0x00200004001a7984 */ /* 0x000fe80008000000 */
[----:B------:R3:W4:Y:S02]  /*18f10*/  @!P0 LDG.E.U8 R5, desc[UR20][R2.64] ;  /* 0x0000001402058981 */ /* 0x000724000c1e1100 */
[----:B---3--:R-:W-:-:S02]  /*18f20*/  @!P0 IMAD.MOV.U32 R3, RZ, RZ, R25 ;  /* 0x000000ffff038224 */ /* 0x008fc400078e0019 */
[----:B------:R-:W0:Y:S01]  /*18f30*/  LDS.U8 R25, [R0+UR4+0x8] ;  /* 0x0000080400197984 */ /* 0x000e220008000000 */
[----:B--2---:R-:W-:-:S03]  /*18f40*/  @!P0 IMAD.MOV.U32 R2, RZ, RZ, R24 ;  /* 0x000000ffff028224 */ /* 0x004fc600078e0018 */
[----:B------:R-:W1:Y:S04]  /*18f50*/  LDS.U8 R24, [R0+UR4+0x200] ;  /* 0x0002000400187984 */ /* 0x000e680008000000 */
[----:B0-----:R-:W-:Y:S04]  /*18f60*/  STL [R1+0x38], R25 ;  /* 0x0000381901007387 */ /* 0x001fe80000100800 */
[----:B------:R-:W0:Y:S04]  /*18f70*/  LDS.U8 R25, [R0+UR4+0x2208] ;  /* 0x0022080400197984 */ /* 0x000e280008000000 */
[----:B-1----:R-:W-:Y:S04]  /*18f80*/  STL [R1+0x34], R24 ;  /* 0x0000341801007387 */ /* 0x002fe80000100800 */
[----:B------:R-:W1:Y:S04]  /*18f90*/  LDS.U8 R24, [R0+UR4+0x2008] ;  /* 0x0020080400187984 */ /* 0x000e680008000000 */
[----:B------:R-:W-:Y:S04]  /*18fa0*/  STL [R1+0x40], R26 ;  /* 0x0000401a01007387 */ /* 0x000fe80000100800 */
[----:B------:R-:W2:Y:S04]  /*18fb0*/  LDS.U8 R26, [R0+UR4+0x2200] ;  /* 0x00220004001a7984 */ /* 0x000ea80008000000 */
[----:B0-----:R-:W-:Y:S04]  /*18fc0*/  STL [R1+0x3c], R25 ;  /* 0x00003c1901007387 */ /* 0x001fe80000100800 */
[----:B------:R-:W0:Y:S04]  /*18fd0*/  LDS.U8 R25, [R0+UR4+0x80] ;  /* 0x0000800400197984 */ /* 0x000e280008000000 */
[----:B-1----:R-:W-:Y:S04]  /*18fe0*/  STL [R1+0x48], R24 ;  /* 0x0000481801007387 */ /* 0x002fe80000100800 */
[----:B------:R-:W1:Y:S04]  /*18ff0*/  LDS.U8 R24, [R0+UR4+0x288] ;  /* 0x0002880400187984 */ /* 0x000e680008000000 */
[----:B--2---:R-:W-:Y:S04]  /*19000*/  STL [R1+0x44], R26 ;  /* 0x0000441a01007387 */ /* 0x004fe80000100800 */
        /* <DEDUP_REMOVED lines=36> */
[----:B------:R-:W2:Y:S01]  /*19250*/  LDS.U8 R26, [R0+UR4+0x2180] ;  /* 0x00218004001a7984 */ /* 0x000ea20008000000 */
[----:B------:R-:W-:-:S06]  /*19260*/  PRMT R4, RZ, 0x7610, R4 ;  /* 0x00007610ff047816 */ /* 0x000fcc0000000004 */
[----:B------:R3:W4:Y:S04]  /*19270*/  @!P0 LDG.E.U8 R4, desc[UR20][R2.64] ;  /* 0x0000001402048981 */ /* 0x000728000c1e1100 */
[----:B---3--:R-:W-:Y:S04]  /*19280*/  LDS.U8 R3, [R0+UR4] ;  /* 0x0000000400037984 */ /* 0x008fe80008000000 */
[----:B------:R-:W-:Y:S04]  /*19290*/  LDS.U8 R2, [R0+UR4+0x208] ;  /* 0x0002080400027984 */ /* 0x000fe80008000000 */
[----:B0-----:R-:W-:Y:S04]  /*192a0*/  STL [R1+0x9cc], R25 ;  /* 0x0009cc1901007387 */ /* 0x001fe80000100800 */
[----:B------:R-:W0:Y:S04]  /*192b0*/  LDS.U8 R25, [R0+UR4+0x2388] ;  /* 0x0023880400197984 */ /* 0x000e280008000000 */
[----:B-1----:R1:W-:Y:S04]  /*192c0*/  STL [R1+0x9c8], R24 ;  /* 0x0009c81801007387 */ /* 0x0023e80000100800 */
[----:B--2---:R-:W-:Y:S04]  /*192d0*/  STL [R1+0x9d4], R26 ;  /* 0x0009d41a01007387 */ /* 0x004fe80000100800 */
[----:B------:R-:W2:Y:S01]  /*192e0*/  LDS.U8 R26, [R0+UR4+0x2188] ;  /* 0x00218804001a7984 */ /* 0x000ea20008000000 */
[----:B-1----:R-:W-:-:S05]  /*192f0*/  LOP3.LUT R24, R0, 0x10, RZ, 0x3c, !PT ;  /* 0x0000001000187812 */ /* 0x002fca00078e3cff */
[----:B------:R-:W-:Y:S04]  /*19300*/  LDS.U8 R27, [R24+UR4+0x2508] ;  /* 0x00250804181b7984 */ /* 0x000fe80008000000 */
[----:B0-----:R-:W-:Y:S04]  /*19310*/  STL [R1+0x9d0], R25 ;  /* 0x0009d01901007387 */ /* 0x001fe80000100800 */
[----:B------:R-:W0:Y:S04]  /*19320*/  LDS.U8 R25, [R0+UR4+0x2380] ;  /* 0x0023800400197984 */ /* 0x000e280008000000 */
[----:B------:R-:W-:Y:S04]  /*19330*/  STL [R1+0x1594], R0 ;  /* 0x0015940001007387 */ /* 0x000fe80000100800 */
        /* <DEDUP_REMOVED lines=44> */
[----:B0-----:R-:W-:Y:S04]  /*19600*/  STL [R1+0xb54], R25 ;  /* 0x000b541901007387 */ /* 0x001fe80000100800 */
[----:B-1----:R-:W-:Y:S04]  /*19610*/  STL [R1+0xb50], R0 ;  /* 0x000b500001007387 */ /* 0x002fe80000100800 */
[----:B------:R-:W0:Y:S04]  /*19620*/  LDS.U8 R25, [R24+UR4+0x2700] ;  /* 0x0027000418197984 */ /* 0x000e280008000000 */
[----:B------:R-:W1:Y:S04]  /*19630*/  LDS.U8 R0, [R24+UR4+0x580] ;  /* 0x0005800418007984 */ /* 0x000e680008000000 */
[----:B------:R-:W-:Y:S04]  /*19640*/  STL [R1+0xb5c], R27 ;  /* 0x000b5c1b01007387 */ /* 0x000fe80000100800 */
[----:B0-----:R-:W-:Y:S04]  /*19650*/  STL [R1+0xb58], R25 ;  /* 0x000b581901007387 */ /* 0x001fe80000100800 */
[----:B-1----:R-:W-:Y:S04]  /*19660*/  STL [R1+0x1510], R0 ;  /* 0x0015100001007387 */ /* 0x002fe80000100800 */
[----:B------:R-:W0:Y:S04]  /*19670*/  LDS.U8 R25, [R24+UR4+0x788] ;  /* 0x0007880418197984 */ /* 0x000e280008000000 */
[----:B------:R-:W1:Y:S04]  /*19680*/  LDS.U8 R0, [R24+UR4+0x588] ;  /* 0x0005880418007984 */ /* 0x000e680008000000 */
[----:B0-----:R-:W-:Y:S04]  /*19690*/  STL [R1+0x150c], R25 ;  /* 0x00150c1901007387 */ /* 0x001fe80000100800 */
[----:B-1----:R-:W-:Y:S04]  /*196a0*/  STL [R1+0x1518], R0 ;  /* 0x0015180001007387 */ /* 0x002fe80000100800 */
[----:B------:R-:W0:Y:S04]  /*196b0*/  LDS.U8 R0, [R24+UR4+0x780] ;  /* 0x0007800418007984 */ /* 0x000e280008000000 */
[----:B------:R-:W1:Y:S01]  /*196c0*/  LDS.U8 R25, [R24+UR4+0x2580] ;  /* 0x0025800418197984 */ /* 0x000e620008000000 */
[----:B------:R-:W2:Y:S01]  /*196d0*/  S2R R29, SR_TID.X ;  /* 0x00000000001d7919 */ /* 0x000ea20000002100 */
[----:B------:R-:W3:Y:S02]  /*196e0*/  S2R R26, SR_TID.X ;  /* 0x00000000001a7919 */ /* 0x000ee40000002100 */
[----:B0-----:R-:W-:Y:S04]  /*196f0*/  STL [R1+0x1514], R0 ;  /* 0x0015140001007387 */ /* 0x001fe80000100800 */
[----:B-1----:R-:W-:Y:S04]  /*19700*/  STL [R1+0x1520], R25 ;  /* 0x0015201901007387 */ /* 0x002fe80000100800 */
[----:B------:R-:W0:Y:S01]  /*19710*/  LDS.U8 R25, [R24+UR4+0x2788] ;  /* 0x0027880418197984 */ /* 0x000e220008000000 */
[----:B--2---:R-:W-:-:S02]  /*19720*/  LOP3.LUT R28, R29, 0x20, RZ, 0xc0, !PT ;  /* 0x000000201d1c7812 */ /* 0x004fc400078ec0ff */
[----:B---3--:R-:W-:Y:S02]  /*19730*/  LOP3.LUT R29, R26, 0x3, RZ, 0xc0, !PT ;  /* 0x000000031a1d7812 */ /* 0x008fe400078ec0ff */
[----:B------:R-:W-:Y:S02]  /*19740*/  SHF.R.U32.HI R26, RZ, 0x2, R26 ;  /* 0x00000002ff1a7819 */ /* 0x000fe4000001161a */
[----:B------:R-:W-:Y:S01]  /*19750*/  SHF.R.U32.HI R28, RZ, 0x1, R28 ;  /* 0x00000001ff1c7819 */ /* 0x000fe2000001161c */
[C---:B------:R-:W-:Y:S01]  /*19760*/  IMAD.SHL.U32 R27, R29.reuse, 0x800, RZ ;  /* 0x000008001d1b7824 */ /* 0x040fe200078e00ff */
[----:B------:R-:W-:Y:S01]  /*19770*/  SGXT.U32 R26, R26, 0x3 ;  /* 0x000000031a1a781a */ /* 0x000fe20000000000 */
[----:B------:R-:W-:Y:S01]  /*19780*/  IMAD.SHL.U32 R29, R29, 0x20, RZ ;  /* 0x000000201d1d7824 */ /* 0x000fe200078e00ff */
[----:B0-----:R-:W-:Y:S04]  /*19790*/  STL [R1+0x151c], R25 ;  /* 0x00151c1901007387 */ /* 0x001fe80000100800 */
[----:B------:R-:W0:Y:S01]  /*197a0*/  LDS.U8 R25, [R24+UR4+0x2588] ;  /* 0x0025880418197984 */ /* 0x000e220008000000 */
[----:B------:R-:W-:-:S04]  /*197b0*/  LOP3.LUT R0, R28, R27, R26, 0xfe, !PT ;  /* 0x0000001b1c007212 */ /* 0x000fc800078efe1a */
[----:B------:R-:W-:-:S04]  /*197c0*/  LOP3.LUT R0, R0, R29, RZ, 0xfc, !PT ;  /* 0x0000001d00007212 */ /* 0x000fc800078efcff */
[----:B------:R-:W-:Y:S01]  /*197d0*/  LOP3.LUT R0, R0, 0x20, RZ, 0x3c, !PT ;  /* 0x0000002000007812 */ /* 0x000fe200078e3cff */
[----:B0-----:R-:W-:Y:S04]  /*197e0*/  STL [R1+0x1528], R25 ;  /* 0x0015281901007387 */ /* 0x001fe80000100800 */
[----:B------:R-:W0:Y:S04]  /*197f0*/  LDS.U8 R25, [R24+UR4+0x2780] ;  /* 0x0027800418197984 */ /* 0x000e280008000000 */
[----:B------:R-:W1:Y:S04]  /*19800*/  LDS.U8 R24, [R0+UR4] ;  /* 0x0000000400187984 */ /* 0x000e680008000000 */
[----:B0-----:R-:W-:Y:S04]  /*19810*/  STL [R1+0x1524], R25 ;  /* 0x0015241901007387 */ /* 0x001fe80000100800 */
[----:B------:R-:W0:Y:S04]  /*19820*/  LDS.U8 R25, [R0+UR4+0x208] ;  /* 0x0002080400197984 */ /* 0x000e280008000000 */
[----:B-1----:R-:W-:Y:S04]  /*19830*/  STL [R1+0x864], R24 ;  /* 0x0008641801007387 */ /* 0x002fe80000100800 */
[----:B------:R-:W1:Y:S04]  /*19840*/  LDS.U8 R24, [R0+UR4+0x8] ;  /* 0x0000080400187984 */ /* 0x000e680008000000 */
        /* <DEDUP_REMOVED lines=51> */
[----:B------:R-:W1:Y:S01]  /*19b80*/  LDS.U8 R24, [R0+UR4+0x2180] ;  /* 0x0021800400187984 */ /* 0x000e620008000000 */
[----:B------:R-:W-:-:S03]  /*19b90*/  LOP3.LUT R26, R28, R27, R26, 0xfe, !PT ;  /* 0x0000001b1c1a7212 */ /* 0x000fc600078efe1a */
[----:B------:R-:W2:Y:S01]  /*19ba0*/  LDS.U8 R27, [R0+UR4+0x2388] ;  /* 0x00238804001b7984 */ /* 0x000ea20008000000 */
[----:B------:R-:W-:-:S03]  /*19bb0*/  LOP3.LUT R26, R26, R29, RZ, 0xfc, !PT ;  /* 0x0000001d1a1a7212 */ /* 0x000fc600078efcff */
[----:B0-----:R-:W-:Y:S04]  /*19bc0*/  STL [R1+0x9e8], R25 ;  /* 0x0009e81901007387 */ /* 0x001fe80000100800 */
[----:B-1----:R-:W-:Y:S04]  /*19bd0*/  STL [R1+0x9f4], R24 ;  /* 0x0009f41801007387 */ /* 0x002fe80000100800 */
[----:B------:R-:W0:Y:S04]  /*19be0*/  LDS.U8 R25, [R0+UR4+0x2188] ;  /* 0x0021880400197984 */ /* 0x000e280008000000 */
[----:B------:R-:W1:Y:S01]  /*19bf0*/  LDS.U8 R24, [R0+UR4+0x2380] ;  /* 0x0023800400187984 */ /* 0x000e620008000000 */
[----:B------:R-:W-:-:S03]  /*19c00*/  LOP3.LUT R26, R26, 0x30, RZ, 0x3c, !PT ;  /* 0x000000301a1a7812 */ /* 0x000fc600078e3cff */
        /* <DEDUP_REMOVED lines=45> */
[----:B-1----:R-:W-:Y:S04]  /*19ee0*/  STL [R1+0xb74], R24 ;  /* 0x000b741801007387 */ /* 0x002fe80000100800 */
[----:B------:R-:W0:Y:S04]  /*19ef0*/  LDS.U8 R25, [R26+UR4+0x2508] ;  /* 0x002508041a197984 */ /* 0x000e280008000000 */
        /* <DEDUP_REMOVED lines=17> */
[----:B---3--:R-:W-:-:S02]  /*1a010*/  LOP3.LUT R28, R28, 0x20, RZ, 0xc0, !PT ;  /* 0x000000201c1c7812 */ /* 0x008fc400078ec0ff */
[----:B--2---:R-:W-:Y:S02]  /*1a020*/  LOP3.LUT R27, R29, 0x3, RZ, 0xc0, !PT ;  /* 0x000000031d1b7812 */ /* 0x004fe400078ec0ff */
[----:B------:R-:W-:Y:S02]  /*1a030*/  SHF.R.U32.HI R29, RZ, 0x2, R29 ;  /* 0x00000002ff1d7819 */ /* 0x000fe4000001161d */
[----:B------:R-:W-:Y:S01]  /*1a040*/  SHF.R.U32.HI R0, RZ, 0x1, R28 ;  /* 0x00000001ff007819 */ /* 0x000fe2000001161c */
[----:B------:R-:W-:Y:S01]  /*1a050*/  IMAD.SHL.U32 R28, R27, 0x800, RZ ;  /* 0x000008001b1c7824 */ /* 0x000fe200078e00ff */
[----:B------:R-:W-:Y:S01]  /*1a060*/  SGXT.U32 R29, R29, 0x3 ;  /* 0x000000031d1d781a */ /* 0x000fe20000000000 */
[----:B------:R-:W-:Y:S01]  /*1a070*/  IMAD.SHL.U32 R27, R27, 0x20, RZ ;  /* 0x000000201b1b7824 */ /* 0x000fe200078e00ff */
[----:B0-----:R-:W-:Y:S04]  /*1a080*/  STL [R1+0x153c], R24 ;  /* 0x00153c1801007387 */ /* 0x001fe80000100800 */
[----:B------:R-:W0:Y:S04]  /*1a090*/  LDS.U8 R24, [R26+UR4+0x2588] ;  /* 0x002588041a187984 */ /* 0x000e280008000000 */
[----:B------:R-:W1:Y:S01]  /*1a0a0*/  LDS.U8 R26, [R26+UR4+0x2780] ;  /* 0x002780041a1a7984 */ /* 0x000e620008000000 */
[----:B------:R-:W-:-:S04]  /*1a0b0*/  LOP3.LUT R25, R0, R28, R29, 0xfe, !PT ;  /* 0x0000001c00197212 */ /* 0x000fc800078efe1d */
[----:B------:R-:W-:-:S04]  /*1a0c0*/  LOP3.LUT R25, R25, R27, RZ, 0xfc, !PT ;  /* 0x0000001b19197212 */ /* 0x000fc800078efcff */
[----:B------:R-:W-:Y:S01]  /*1a0d0*/  LOP3.LUT R25, R25, 0x40, RZ, 0x3c, !PT ;  /* 0x0000004019197812 */ /* 0x000fe200078e3cff */
[----:B0-----:R0:W-:Y:S04]  /*1a0e0*/  STL [R1+0x1548], R24 ;  /* 0x0015481801007387 */ /* 0x0011e80000100800 */
[----:B0-----:R-:W2:Y:S04]  /*1a0f0*/  LDL.LU R24, [R1+0x227c] ;  /* 0x00227c0001187983 */ /* 0x001ea80000300800 */
[----:B-1----:R-:W-:Y:S04]  /*1a100*/  STL [R1+0x1544], R26 ;  /* 0x0015441a01007387 */ /* 0x002fe80000100800 */
[----:B------:R-:W0:Y:S04]  /*1a110*/  LDS.U8 R26, [R25+UR4] ;  /* 0x00000004191a7984 */ /* 0x000e280008000000 */
[----:B0-----:R-:W-:Y:S04]  /*1a120*/  STL [R1+0x884], R26 ;  /* 0x0008841a01007387 */ /* 0x001fe80000100800 */
[----:B------:R-:W0:Y:S04]  /*1a130*/  LDS.U8 R26, [R25+UR4+0x208] ;  /* 0x00020804191a7984 */ /* 0x000e280008000000 */
        /* <DEDUP_REMOVED lines=51> */
[----:B------:R-:W0:Y:S01]  /*1a470*/  LDS.U8 R26, [R25+UR4+0x380] ;  /* 0x00038004191a7984 */ /* 0x000e220008000000 */
[----:B------:R-:W-:-:S04]  /*1a480*/  LOP3.LUT R0, R0, R28, R29, 0xfe, !PT ;  /* 0x0000001c00007212 */ /* 0x000fc800078efe1d */
[----:B------:R-:W-:Y:S02]  /*1a490*/  LOP3.LUT R0, R0, R27, RZ, 0xfc, !PT ;  /* 0x0000001b00007212 */ /* 0x000fe400078efcff */
[----:B------:R-:W-:Y:S04]  /*1a4a0*/  LDS.U8 R27, [R25+UR4+0x2388] ;  /* 0x00238804191b7984 */ /* 0x000fe80008000000 */
[----:B0-----:R-:W-:Y:S04]  /*1a4b0*/  STL [R1+0xa08], R26 ;  /* 0x000a081a01007387 */ /* 0x001fe80000100800 */
[----:B------:R-:W0:Y:S04]  /*1a4c0*/  LDS.U8 R26, [R25+UR4+0x2180] ;  /* 0x00218004191a7984 */ /* 0x000e280008000000 */
[----:B0-----:R0:W-:Y:S04]  /*1a4d0*/  STL [R1+0xa14], R26 ;  /* 0x000a141a01007387 */ /* 0x0011e80000100800 */
[----:B0-----:R-:W3:Y:S04]  /*1a4e0*/  LDL.LU R26, [R1+0x2278] ;  /* 0x00227800011a7983 */ /* 0x001ee80000300800 */
[----:B------:R-:W4:Y:S04]  /*1a4f0*/  LDL.LU R29, [R1+0x2274] ;  /* 0x00227400011d7983 */ /* 0x000f280000300800 */
[----:B------:R-:W2:Y:S04]  /*1a500*/  LDL.LU R28, [R1+0x2270] ;  /* 0x00227000011c7983 */ /* 0x000ea80000300800 */
[----:B------:R-:W-:Y:S04]  /*1a510*/  STL [R1+0xa10], R27 ;  /* 0x000a101b01007387 */ /* 0x000fe80000100800 */
[----:B------:R-:W0:Y:S01]  /*1a520*/  LDS.U8 R27, [R25+UR4+0x2188] ;  /* 0x00218804191b7984 */ /* 0x000e220008000000 */
[----:B------:R-:W-:-:S03]  /*1a530*/  LOP3.LUT R0, R0, 0x50, RZ, 0x3c, !PT ;  /* 0x0000005000007812 */ /* 0x000fc600078e3cff */
[----:B0-----:R-:W-:Y:S04]  /*1a540*/  STL [R1+0xa1c], R27 ;  /* 0x000a1c1b01007387 */ /* 0x001fe80000100800 */
[----:B------:R-:W0:Y:S04]  /*1a550*/  LDS.U8 R27, [R25+UR4+0x2380] ;  /* 0x00238004191b7984 */ /* 0x000e280008000000 */
        /* <DEDUP_REMOVED lines=63> */
[----:B----4-:R-:W4:Y:S04]  /*1a950*/  LDS.U8 R0, [R29+UR4] ;  /* 0x000000041d007984 */ /* 0x010f280008000000 */
[----:B-1----:R-:W-:Y:S04]  /*1a960*/  STL [R1+0x1568], R25 ;  /* 0x0015681901007387 */ /* 0x002fe80000100800 */
[----:B------:R-:W1:Y:S04]  /*1a970*/  LDS.U8 R25, [R29+UR4+0x208] ;  /* 0x000208041d197984 */ /* 0x000e680008000000 */
[----:B0-----:R-:W-:Y:S04]  /*1a980*/  STL [R1+0x1564], R27 ;  /* 0x0015641b01007387 */ /* 0x001fe80000100800 */
[----:B------:R-:W0:Y:S04]  /*1a990*/  LDS.U8 R27, [R29+UR4+0x8] ;  /* 0x000008041d1b7984 */ /* 0x000e280008000000 */
[----:B----4-:R-:W-:Y:S04]  /*1a9a0*/  STL [R1+0x8a4], R0 ;  /* 0x0008a40001007387 */ /* 0x010fe80000100800 */
[----:B------:R-:W4:Y:S04]  /*1a9b0*/  LDS.U8 R0, [R29+UR4+0x200] ;  /* 0x000200041d007984 */ /* 0x000f280008000000 */
        /* <DEDUP_REMOVED lines=57> */
[----:B------:R-:W-:Y:S04]  /*1ad50*/  STL [R1+0x1598], R29 ;  /* 0x0015981d01007387 */ /* 0x000fe80000100800 */
[----:B----4-:R-:W-:Y:S04]  /*1ad60*/  STL [R1+0xa3c], R0 ;  /* 0x000a3c0001007387 */ /* 0x010fe80000100800 */
[----:B--2---:R-:W0:Y:S04]  /*1ad70*/  LDS.U8 R0, [R28+UR4+0x400] ;  /* 0x000400041c007984 */ /* 0x004e280008000000 */
[----:B------:R-:W2:Y:S04]  /*1ad80*/  LDS.U8 R27, [R28+UR4+0x608] ;  /* 0x000608041c1b7984 */ /* 0x000ea80008000000 */
[----:B-1----:R-:W-:Y:S04]  /*1ad90*/  STL [R1+0xa38], R25 ;  /* 0x000a381901007387 */ /* 0x002fe80000100800 */
[----:B------:R-:W1:Y:S04]  /*1ada0*/  LDS.U8 R25, [R28+UR4+0x408] ;  /* 0x000408041c197984 */ /* 0x000e680008000000 */
[----:B------:R-:W-:Y:S04]  /*1adb0*/  LDS.U8 R29, [R28+UR4+0x2480] ;  /* 0x002480041c1d7984 */ /* 0x000fe80008000000 */
[----:B0-----:R-:W-:Y:S04]  /*1adc0*/  STL [R1+0xaa4], R0 ;  /* 0x000aa40001007387 */ /* 0x001fe80000100800 */
[----:B------:R-:W0:Y:S04]  /*1add0*/  LDS.U8 R0, [R28+UR4+0x600] ;  /* 0x000600041c007984 */ /* 0x000e280008000000 */
[----:B--2---:R-:W-:Y:S04]  /*1ade0*/  STL [R1+0xaa0], R27 ;  /* 0x000aa01b01007387 */ /* 0x004fe80000100800 */
[----:B------:R-:W2:Y:S04]  /*1adf0*/  LDS.U8 R27, [R28+UR4+0x2400] ;  /* 0x002400041c1b7984 */ /* 0x000ea80008000000 */
[----:B-1----:R-:W-:Y:S04]  /*1ae00*/  STL [R1+0xaac], R25 ;  /* 0x000aac1901007387 */ /* 0x002fe80000100800 */
[----:B------:R-:W1:Y:S04]  /*1ae10*/  LDS.U8 R25, [R28+UR4+0x2608] ;  /* 0x002608041c197984 */ /* 0x000e680008000000 */
        /* <DEDUP_REMOVED lines=8> */
[----:B--2---:R2:W-:Y:S04]  /*1aea0*/  STL [R1+0xab8], R27 ;  /* 0x000ab81b01007387 */ /* 0x0045e80000100800 */
[----:B--2---:R-:W2:Y:S04]  /*1aeb0*/  LDL.LU R27, [R1+0x30] ;  /* 0x00003000011b7983 */ /* 0x004ea80000300800 */
        /* <DEDUP_REMOVED lines=8> */
[----:B------:R-:W-:Y:S04]  /*1af40*/  STL [R1+0xb34], R29 ;  /* 0x000b341d01007387 */ /* 0x000fe80000100800 */
        /* <DEDUP_REMOVED lines=31> */
[----:B-1----:R1:W-:Y:S02]  /*1b140*/  STL [R1+0x1580], R25 ;  /* 0x0015801901007387 */ /* 0x0023e40000100800 */
[----:B-1----:R-:W1:Y:S02]  /*1b150*/  S2R R25, SR_TID.X ;  /* 0x0000000000197919 */ /* 0x002e640000002100 */
[----:B0-----:R-:W-:Y:S04]  /*1b160*/  STL [R1+0x157c], R0 ;  /* 0x00157c0001007387 */ /* 0x001fe80000100800 */
[----:B------:R-:W0:Y:S01]  /*1b170*/  LDS.U8 R0, [R28+UR4+0x2780] ;  /* 0x002780041c007984 */ /* 0x000e220008000000 */
[----:B------:R-:W-:Y:S06]  /*1b180*/  BAR.SYNC.DEFER_BLOCKING 0x0 ;  /* 0x0000000000007b1d */ /* 0x000fec0000010000 */
[----:B----4-:R4:W-:Y:S04]  /*1b190*/  STL [R1+0x16c8], R29 ;  /* 0x0016c81d01007387 */ /* 0x0109e80000100800 */
[----:B----4-:R-:W4:Y:S01]  /*1b1a0*/  LDL.LU R29, [R1+0x1c] ;  /* 0x00001c00011d7983 */ /* 0x010f220000300800 */
[----:B-1----:R-:W-:-:S05]  /*1b1b0*/  LOP3.LUT R25, R25, 0x3f, RZ, 0xc0, !PT ;  /* 0x0000003f19197812 */ /* 0x002fca00078ec0ff */
[----:B--2---:R-:W-:Y:S04]  /*1b1c0*/  STS.U8 [R25+UR4], R27 ;  /* 0x0000001b19007988 */ /* 0x004fe80008000004 */
[----:B0-----:R0:W-:Y:S04]  /*1b1d0*/  STL [R1+0x16e0], R0 ;  /* 0x0016e00001007387 */ /* 0x0011e80000100800 */
[----:B0-----:R-:W2:Y:S04]  /*1b1e0*/  LDL.LU R0, [R1+0x20] ;  /* 0x0000200001007983 */ /* 0x001ea80000300800 */
[----:B------:R0:W-:Y:S04]  /*1b1f0*/  STL [R1+0x159c], R28 ;  /* 0x00159c1c01007387 */ /* 0x0001e80000100800 */
[----:B0-----:R-:W3:Y:S04]  /*1b200*/  LDL.LU R28, [R1+0x2c] ;  /* 0x00002c00011c7983 */ /* 0x001ee80000300800 */
[----:B------:R-:W4:Y:S04]  /*1b210*/  LDL.LU R27, [R1+0x226c] ;  /* 0x00226c00011b7983 */ /* 0x000f280000300800 */
[----:B---3--:R0:W-:Y:S04]  /*1b220*/  STS.U8 [R25+UR4+0x40], R28 ;  /* 0x0000401c19007988 */ /* 0x0081e80008000004 */
[----:B--2---:R1:W-:Y:S04]  /*1b230*/  STS.U8 [R25+UR4+0x100], R0 ;  /* 0x0001000019007988 */ /* 0x0043e80008000004 */
[----:B----4-:R2:W-:Y:S04]  /*1b240*/  STS.U8 [R25+UR4+0x140], R29 ;  /* 0x0001401d19007988 */ /* 0x0105e80008000004 */
[----:B------:R-:W-:Y:S04]  /*1b250*/  STS.U8 [R25+UR4+0x200], R27 ;  /* 0x0002001b19007988 */ /* 0x000fe80008000004 */
[----:B------:R3:W-:Y:S04]  /*1b260*/  STS.U8 [R25+UR4+0x240], R26 ;  /* 0x0002401a19007988 */ /* 0x0007e80008000004 */
[----:B------:R4:W-:Y:S04]  /*1b270*/  STS.U8 [R25+UR4+0x300], R23 ;  /* 0x0003001719007988 */ /* 0x0009e80008000004 */
[----:B------:R4:W-:Y:S04]  /*1b280*/  STS.U8 [R25+UR4+0x340], R22 ;  /* 0x0003401619007988 */ /* 0x0009e80008000004 */
[----:B0-----:R-:W4:Y:S04]  /*1b290*/  LDL.LU R28, [R1+0x3c] ;  /* 0x00003c00011c7983 */ /* 0x001f280000300800 */
[----:B-1----:R-:W4:Y:S04]  /*1b2a0*/  LDL.LU R0, [R1+0x48] ;  /* 0x0000480001007983 */ /* 0x002f280000300800 */
[----:B--2---:R-:W2:Y:S04]  /*1b2b0*/  LDL.LU R29, [R1+0x44] ;  /* 0x00004400011d7983 */ /* 0x004ea80000300800 */
[----:B---3--:R-:W3:Y:S04]  /*1b2c0*/  LDL.LU R26, [R1+0x14] ;  /* 0x00001400011a7983 */ /* 0x008ee80000300800 */
[----:B----4-:R-:W4:Y:S04]  /*1b2d0*/  LDL.LU R23, [R1+0x40] ;  /* 0x0000400001177983 */ /* 0x010f280000300800 */
[----:B------:R-:W2:Y:S04]  /*1b2e0*/  LDL.LU R22, [R1+0x34] ;  /* 0x0000340001167983 */ /* 0x000ea80000300800 */
        /* <DEDUP_REMOVED lines=9> */
[----:B------:R-:W3:Y:S01]  /*1b380*/  LDL.LU R25, [R1+0x2268] ;  /* 0x0022680001197983 */ /* 0x000ee20000300800 */
[----:B------:R-:W0:Y:S02]  /*1b390*/  S2R R27, SR_TID.X ;  /* 0x00000000001b7919 */ /* 0x000e240000002100 */
[----:B0-----:R-:W-:-:S04]  /*1b3a0*/  LOP3.LUT R13, R27, 0x3f, RZ, 0xc0, !PT ;  /* 0x0000003f1b0d7812 */ /* 0x001fc800078ec0ff */
[----:B------:R-:W-:Y:S01]  /*1b3b0*/  LOP3.LUT R27, R13, 0x10, RZ, 0x3c, !PT ;  /* 0x000000100d1b7812 */ /* 0x000fe200078e3cff */
[----:B------:R-:W-:Y:S04]  /*1b3c0*/  STS.U8 [R13+UR4+0x640], R12 ;  /* 0x0006400c0d007988 */ /* 0x000fe80008000004 */
[----:B------:R-:W-:Y:S04]  /*1b3d0*/  STS.U8 [R13+UR4+0x700], R11 ;  /* 0x0007000b0d007988 */ /* 0x000fe80008000004 */
[----:B------:R-:W-:Y:S04]  /*1b3e0*/  STS.U8 [R13+UR4+0x740], R10 ;  /* 0x0007400a0d007988 */ /* 0x000fe80008000004 */
[----:B--2---:R-:W-:Y:S04]  /*1b3f0*/  STS.U8 [R27+UR4+0x80], R14 ;  /* 0x0000800e1b007988 */ /* 0x004fe80008000004 */
[----:B----4-:R-:W-:Y:S04]  /*1b400*/  STS.U8 [R27+UR4+0xc0], R15 ;  /* 0x0000c00f1b007988 */ /* 0x010fe80008000004 */
[----:B---3--:R-:W-:Y:S04]  /*1b410*/  STS.U8 [R27+UR4+0x180], R18 ;  /* 0x000180121b007988 */ /* 0x008fe80008000004 */
[----:B------:R-:W-:Y:S04]  /*1b420*/  STS.U8 [R27+UR4+0x1c0], R26 ;  /* 0x0001c01a1b007988 */ /* 0x000fe80008000004 */
[----:B------:R0:W-:Y:S04]  /*1b430*/  STS.U8 [R27+UR4+0x280], R25 ;  /* 0x000280191b007988 */ /* 0x0001e80008000004 */
[----:B0-----:R-:W2:Y:S04]  /*1b440*/  LDL R25, [R1+0xc00] ;  /* 0x000c000001197983 */ /* 0x001ea80000100800 */
        /* <DEDUP_REMOVED lines=10> */
[----:B------:R-:W-:Y:S01]  /*1b4f0*/  STS.U8 [R27+UR4+0x7c0], R4 ;  /* 0x0007c0041b007988 */ /* 0x000fe20008000004 */
[----:B------:R-:W-:Y:S06]  /*1b500*/  BAR.SYNC.DEFER_BLOCKING 0x0 ;  /* 0x0000000000007b1d */ /* 0x000fec0000010000 */
[----:B--2---:R-:W0:Y:S04]  /*1b510*/  LDSM.16.M88.4 R12, [R25] ;  /* 0x00000000190c783b */ /* 0x004e280000000200 */
[----:B0-----:R0:W-:Y:S04]  /*1b520*/  STL.64 [R1+0x28], R14 ;  /* 0x0000280e01007387 */ /* 0x0011e80000100a00 */
[----:B------:R-:W2:Y:S04]  /*1b530*/  LDL.LU.64 R4, [R1+0x90] ;  /* 0x0000900001047983 */ /* 0x000ea80000300a00 */
[----:B------:R-:W2:Y:S01]  /*1b540*/  LDL.LU.64 R6, [R1+0x98] ;  /* 0x0000980001067983 */ /* 0x000ea20000300a00 */
[----:B------:R-:W-:-:S02]  /*1b550*/  IMAD.MOV.U32 R27, RZ, RZ, R13 ;  /* 0x000000ffff1b7224 */ /* 0x000fc400078e000d */
[----:B------:R-:W-:Y:S02]  /*1b560*/  IMAD R13, R22, 0x100, R19 ;  /* 0x00000100160d7824 */ /* 0x000fe400078e0213 */
[----:B------:R-:W1:Y:S01]  /*1b570*/  LDSM.16.M88.4 R16, [R25+0x200] ;  /* 0x000200001910783b */ /* 0x000e620000000200 */
[----:B------:R-:W-:Y:S02]  /*1b580*/  IMAD.MOV.U32 R11, RZ, RZ, R14 ;  /* 0x000000ffff0b7224 */ /* 0x000fe400078e000e */
[----:B------:R-:W-:Y:S02]  /*1b590*/  IMAD.MOV.U32 R10, RZ, RZ, R15 ;  /* 0x000000ffff0a7224 */ /* 0x000fe400078e000f */
[----:B------:R-:W-:Y:S02]  /*1b5a0*/  IMAD.MOV.U32 R26, RZ, RZ, R12 ;  /* 0x000000ffff1a7224 */ /* 0x000fe400078e000c */
[----:B------:R-:W-:Y:S02]  /*1b5b0*/  IMAD R12, R2, 0x100, R3 ;  /* 0x00000100020c7824 */ /* 0x000fe400078e0203 */
[----:B0-----:R-:W-:-:S02]  /*1b5c0*/  IMAD R14, R28, 0x100, R23 ;  /* 0x000001001c0e7824 */ /* 0x001fc400078e0217 */
[----:B------:R-:W-:Y:S01]  /*1b5d0*/  IMAD R15, R29, 0x100, R0 ;  /* 0x000001001d0f7824 */ /* 0x000fe200078e0200 */
[----:B------:R-:W-:Y:S02]  /*1b5e0*/  F2FP.F16.E4M3.UNPACK_B R13, R13 ;  /* 0x0000000dff0d723e */ /* 0x000fe400020006ff */
[----:B------:R-:W-:Y:S02]  /*1b5f0*/  F2FP.F16.E4M3.UNPACK_B R12, R12 ;  /* 0x0000000cff0c723e */ /* 0x000fe400020006ff */
[----:B------:R-:W-:Y:S02]  /*1b600*/  F2FP.F16.E4M3.UNPACK_B R22, R26 ;  /* 0x0000001aff16723e */ /* 0x000fe400020006ff */
[----:B------:R-:W-:Y:S02]  /*1b610*/  F2FP.F16.E4M3.UNPACK_B R14, R14 ;  /* 0x0000000eff0e723e */ /* 0x000fe400020006ff */
[----:B------:R-:W-:Y:S02]  /*1b620*/  F2FP.F16.E4M3.UNPACK_B R15, R15 ;  /* 0x0000000fff0f723e */ /* 0x000fe400020006ff */
[----:B------:R-:W-:Y:S01]  /*1b630*/  F2FP.F16.E4M3.UNPACK_B R23, R27 ;  /* 0x0000001bff17723e */ /* 0x000fe200020006ff */
[----:B-1----:R-:W-:-:S02]  /*1b640*/  IMAD.MOV.U32 R8, RZ, RZ, R18 ;  /* 0x000000ffff087224 */ /* 0x002fc400078e0012 */
[----:B------:R-:W-:Y:S01]  /*1b650*/  IMAD.MOV.U32 R9, RZ, RZ, R19 ;  /* 0x000000ffff097224 */ /* 0x000fe200078e0013 */
[----:B------:R-:W-:Y:S04]  /*1b660*/  STL.64 [R1+0x30], R16 ;  /* 0x0000301001007387 */ /* 0x000fe80000100a00 */
[----:B------:R-:W-:Y:S04]  /*1b670*/  STL.64 [R1+0x38], R18 ;  /* 0x0000381201007387 */ /* 0x000fe80000100a00 */
[----:B------:R-:W-:Y:S04]  /*1b680*/  STL.64 [R1+0x2260], R10 ;  /* 0x0022600a01007387 */ /* 0x000fe80000100a00 */
[----:B------:R-:W-:Y:S04]  /*1b690*/  STL.64 [R1+0x2258], R8 ;  /* 0x0022580801007387 */ /* 0x000fe80000100a00 */
[----:B------:R0:W-:Y:S04]  /*1b6a0*/  STL [R1+0x1d48], R26 ;  /* 0x001d481a01007387 */ /* 0x0001e80000100800 */
[----:B------:R-:W-:Y:S01]  /*1b6b0*/  STL [R1+0x21b8], R27 ;  /* 0x0021b81b01007387 */ /* 0x000fe20000100800 */
[----:B------:R-:W-:-:S02]  /*1b6c0*/  IMAD.MOV.U32 R3, RZ, RZ, R16 ;  /* 0x000000ffff037224 */ /* 0x000fc400078e0010 */
[----:B------:R-:W-:Y:S01]  /*1b6d0*/  IMAD.MOV.U32 R2, RZ, RZ, R17 ;  /* 0x000000ffff027224 */ /* 0x000fe200078e0011 */
[----:B------:R-:W1:Y:S04]  /*1b6e0*/  LDSM.16.M88.4 R8, [R25+0x400] ;  /* 0x000400001908783b */ /* 0x000e680000000200 */
[----:B0-----:R-:W3:Y:S04]  /*1b6f0*/  LDL.LU R26, [R1+0x864] ;  /* 0x00086400011a7983 */ /* 0x001ee80000300800 */
[----:B------:R-:W4:Y:S01]  /*1b700*/  LDL.LU R16, [R1+0x860] ;  /* 0x0008600001107983 */ /* 0x000f220000300800 */
[----:B--2---:R-:W-:-:S15]  /*1b710*/  HMMA.16816.F32 R4, R12, R22, R4 ;  /* 0x000000160c04723c */ /* 0x004fde0000001804 */
[----:B------:R-:W-:-:S08]  /*1b720*/  NOP ;  /* 0x0000000000007918 */ /* 0x000fd00000000000 */
[----:B------:R1:W-:Y:S04]  /*1b730*/  STL.64 [R1+0x90], R4 ;  /* 0x0000900401007387 */ /* 0x0003e80000100a00 */
[----:B------:R0:W-:Y:S04]  /*1b740*/  STL.64 [R1+0x98], R6 ;  /* 0x0000980601007387 */ /* 0x0001e80000100a00 */
[----:B------:R-:W4:Y:S04]  /*1b750*/  LDL.LU R17, [R1+0x86c] ;  /* 0x00086c0001117983 */ /* 0x000f280000300800 */
[----:B------:R-:W2:Y:S04]  /*1b760*/  LDL.LU R18, [R1+0x868] ;  /* 0x0008680001127983 */ /* 0x000ea80000300800 */
[----:B------:R-:W2:Y:S01]  /*1b770*/  LDL.LU R19, [R1+0x874] ;  /* 0x0008740001137983 */ /* 0x000ea20000300800 */
[----:B-1----:R-:W-:-:S02]  /*1b780*/  IMAD.MOV.U32 R4, RZ, RZ, R10 ;  /* 0x000000ffff047224 */ /* 0x002fc400078e000a */
[----:B------:R-:W-:Y:S02]  /*1b790*/  IMAD.MOV.U32 R5, RZ, RZ, R11 ;  /* 0x000000ffff057224 */ /* 0x000fe400078e000b */
[----:B0-----:R-:W-:Y:S02]  /*1b7a0*/  IMAD.MOV.U32 R6, RZ, RZ, R8 ;  /* 0x000000ffff067224 */ /* 0x001fe400078e0008 */
[----:B------:R-:W-:Y:S01]  /*1b7b0*/  IMAD.MOV.U32 R7, RZ, RZ, R9 ;  /* 0x000000ffff077224 */ /* 0x000fe200078e0009 */
[----:B--2---:R-:W-:Y:S04]  /*1b7c0*/  STL.64 [R1+0x2220], R18 ;  /* 0x0022201201007387 */ /* 0x004fe80000100a00 */
[----:B----4-:R0:W-:Y:S04]  /*1b7d0*/  STL.64 [R1+0x2218], R16 ;  /* 0x0022181001007387 */ /* 0x0101e80000100a00 */
[----:B0-----:R-:W2:Y:S04]  /*1b7e0*/  LDL.LU.64 R16, [R1+0xb0] ;  /* 0x0000b00001107983 */ /* 0x001ea80000300a00 */
[----:B------:R-:W2:Y:S04]  /*1b7f0*/  LDL.LU.64 R18, [R1+0xb8] ;  /* 0x0000b80001127983 */ /* 0x000ea80000300a00 */
[----:B------:R-:W4:Y:S04]  /*1b800*/  LDL.LU R28, [R1+0x870] ;  /* 0x00087000011c7983 */ /* 0x000f280000300800 */
[----:B------:R-:W4:Y:S04]  /*1b810*/  LDL.LU R0, [R1+0x87c] ;  /* 0x00087c0001007983 */ /* 0x000f280000300800 */
[----:B------:R-:W4:Y:S04]  /*1b820*/  LDL.LU R29, [R1+0x878] ;  /* 0x00087800011d7983 */ /* 0x000f280000300800 */
[----:B------:R-:W-:Y:S04]  /*1b830*/  STL.64 [R1+0x40], R8 ;  /* 0x0000400801007387 */ /* 0x000fe80000100a00 */
[----:B------:R0:W-:Y:S04]  /*1b840*/  STL.64 [R1+0x48], R10 ;  /* 0x0000480a01007387 */ /* 0x0001e80000100a00 */
[----:B0-----:R-:W3:Y:S04]  /*1b850*/  LDL.LU.64 R10, [R1+0x2260] ;  /* 0x00226000010a7983 */ /* 0x001ee80000300a00 */
[----:B------:R-:W4:Y:S04]  /*1b860*/  LDL.LU.64 R8, [R1+0x2258] ;  /* 0x0022580001087983 */ /* 0x000f280000300a00 */
[----:B------:R-:W-:Y:S04]  /*1b870*/  STL.64 [R1+0x2240], R6 ;  /* 0x0022400601007387 */ /* 0x000fe80000100a00 */
[----:B------:R0:W-:Y:S04]  /*1b880*/  STL.64 [R1+0x2238], R4 ;  /* 0x0022380401007387 */ /* 0x0001e80000100a00 */
[----:B0-----:R-:W4:Y:S04]  /*1b890*/  LDL.LU.64 R4, [R1+0xf0] ;  /* 0x0000f00001047983 */ /* 0x001f280000300a00 */
[----:B------:R-:W4:Y:S01]  /*1b8a0*/  LDL.LU.64 R6, [R1+0xf8] ;  /* 0x0000f80001067983 */ /* 0x000f220000300a00 */
[----:B---3--:R-:W-:-:S02]  /*1b8b0*/  F2FP.F16.E4M3.UNPACK_B R20, R11 ;  /* 0x0000000bff14723e */ /* 0x008fc400020006ff */
[----:B------:R-:W-:-:S07]  /*1b8c0*/  F2FP.F16.E4M3.UNPACK_B R21, R10 ;  /* 0x0000000aff15723e */ /* 0x000fce00020006ff */
[----:B--2---:R-:W-:-:S15]  /*1b8d0*/  HMMA.16816.F32 R16, R12, R20, R16 ;  /* 0x000000140c10723c */ /* 0x004fde0000001810 */
[----:B------:R-:W-:-:S08]  /*1b8e0*/  NOP ;  /* 0x0000000000007918 */ /* 0x000fd00000000000 */
[----:B------:R-:W-:Y:S04]  /*1b8f0*/  STL.64 [R1+0xb0], R16 ;  /* 0x0000b01001007387 */ /* 0x000fe80000100a00 */
[----:B------:R-:W-:Y:S04]  /*1b900*/  STL.64 [R1+0xb8], R18 ;  /* 0x0000b81201007387 */ /* 0x000fe80000100a00 */
[----:B----4-:R-:W-:Y:S04]  /*1b910*/  STL.64 [R1+0x2250], R6 ;  /* 0x0022500601007387 */ /* 0x010fe80000100a00 */
[----:B------:R0:W-:Y:S04]  /*1b920*/  STL.64 [R1+0x2248], R4 ;  /* 0x0022480401007387 */ /* 0x0001e80000100a00 */
[----:B------:R-:W1:Y:S04]  /*1b930*/  LDSM.16.M88.4 R16, [R25+0x600] ;  /* 0x000600001910783b */ /* 0x000e680000000200 */
[----:B0-----:R-:W2:Y:S04]  /*1b940*/  LDL.LU.64 R4, [R1+0xd0] ;  /* 0x0000d00001047983 */ /* 0x001ea80000300a00 */
[----:B------:R-:W2:Y:S01]  /*1b950*/  LDL.LU.64 R6, [R1+0xd8] ;  /* 0x0000d80001067983 */ /* 0x000ea20000300a00 */
[----:B------:R-:W-:-:S02]  /*1b960*/  F2FP.F16.E4M3.UNPACK_B R10, R3 ;  /* 0x00000003ff0a723e */ /* 0x000fc400020006ff */
[----:B------:R-:W-:Y:S01]  /*1b970*/  F2FP.F16.E4M3.UNPACK_B R11, R2 ;  /* 0x00000002ff0b723e */ /* 0x000fe200020006ff */
[----:B------:R-:W-:Y:S04]  /*1b980*/  STL.64 [R1+0x2230], R22 ;  /* 0x0022301601007387 */ /* 0x000fe80000100a00 */
[----:B------:R0:W-:Y:S04]  /*1b990*/  STL.64 [R1+0x2228], R20 ;  /* 0x0022281401007387 */ /* 0x0001e80000100a00 */
[----:B-1----:R1:W-:Y:S04]  /*1b9a0*/  STL.64 [R1+0x50], R16 ;  /* 0x0000501001007387 */ /* 0x0023e80000100a00 */
[----:B------:R3:W-:Y:S04]  /*1b9b0*/  STL.64 [R1+0x58], R18 ;  /* 0x0000581201007387 */ /* 0x0007e80000100a00 */
[----:B0-----:R-:W4:Y:S01]  /*1b9c0*/  LDL.LU.64 R20, [R1+0x120] ;  /* 0x0001200001147983 */ /* 0x001f220000300a00 */
[----:B------:R-:W-:-:S02]  /*1b9d0*/  IMAD.MOV.U32 R2, RZ, RZ, R16 ;  /* 0x000000ffff027224 */ /* 0x000fc400078e0010 */
[----:B------:R-:W-:Y:S01]  /*1b9e0*/  IMAD.MOV.U32 R3, RZ, RZ, R17 ;  /* 0x000000ffff037224 */ /* 0x000fe200078e0011 */
[----:B------:R-:W4:Y:S01]  /*1b9f0*/  LDL.LU.64 R22, [R1+0x128] ;  /* 0x0001280001167983 */ /* 0x000f220000300a00 */
[----:B------:R-:W-:Y:S02]  /*1ba00*/  IMAD.MOV.U32 R24, RZ, RZ, R18 ;  /* 0x000000ffff187224 */ /* 0x000fe400078e0012 */
[----:B------:R-:W-:Y:S01]  /*1ba10*/  IMAD.MOV.U32 R25, RZ, RZ, R19 ;  /* 0x000000ffff197224 */ /* 0x000fe200078e0013 */
[----:B-1----:R-:W4:Y:S04]  /*1ba20*/  LDL.LU.64 R16, [R1+0x850] ;  /* 0x0008500001107983 */ /* 0x002f280000300a00 */
[----:B---3--:R-:W3:Y:S01]  /*1ba30*/  LDL.LU.64 R18, [R1+0x858] ;  /* 0x0008580001127983 */ /* 0x008ee20000300a00 */
[----:B--2---:R-:W-:-:S15]  /*1ba40*/  HMMA.16816.F32 R4, R12, R10, R4 ;  /* 0x0000000a0c04723c */ /* 0x004fde0000001804 */
[----:B------:R-:W-:-:S08]  /*1ba50*/  NOP ;  /* 0x0000000000007918 */ /* 0x000fd00000000000 */
[----:B------:R-:W-:Y:S04]  /*1ba60*/  STL.64 [R1+0xd0], R4 ;  /* 0x0000d00401007387 */ /* 0x000fe80000100a00 */
[----:B------:R0:W-:Y:S04]  /*1ba70*/  STL.64 [R1+0xd8], R6 ;  /* 0x0000d80601007387 */ /* 0x0001e80000100a00 */
[----:B0-----:R-:W2:Y:S04]  /*1ba80*/  LDL.LU.64 R6, [R1+0x2250] ;  /* 0x0022500001067983 */ /* 0x001ea80000300a00 */
[----:B------:R-:W2:Y:S01]  /*1ba90*/  LDL.LU.64 R4, [R1+0x2248] ;  /* 0x0022480001047983 */ /* 0x000ea20000300a00 */
[----:B------:R-:W-:-:S02]  /*1baa0*/  F2FP.F16.E4M3.UNPACK_B R8, R8 ;  /* 0x00000008ff08723e */ /* 0x000fc400020006ff */
[----:B------:R-:W-:-:S07]  /*1bab0*/  F2FP.F16.E4M3.UNPACK_B R9, R9 ;  /* 0x00000009ff09723e */ /* 0x000fce00020006ff */
[----:B--2---:R-:W-:-:S15]  /*1bac0*/  HMMA.16816.F32 R4, R12, R8, R4 ;  /* 0x000000080c04723c */ /* 0x004fde0000001804 */
[----:B------:R-:W-:-:S08]  /*1bad0*/  NOP ;  /* 0x0000000000007918 */ /* 0x000fd00000000000 */
[----:B------:R-:W-:Y:S04]  /*1bae0*/  STL.64 [R1+0xf0], R4 ;  /* 0x0000f00401007387 */ /* 0x000fe80000100a00 */
[----:B------:R0:W-:Y:S04]  /*1baf0*/  STL.64 [R1+0xf8], R6 ;  /* 0x0000f80601007387 */ /* 0x0001e80000100a00 */
[----:B0-----:R-:W2:Y:S04]  /*1bb00*/  LDL.LU.64 R6, [R1+0x2240] ;  /* 0x0022400001067983 */ /* 0x001ea80000300a00 */
[----:B------:R-:W4:Y:S04]  /*1bb10*/  LDL.LU.64 R4, [R1+0x2238] ;  /* 0x0022380001047983 */ /* 0x000f280000300a00 */
[----:B------:R-:W-:Y:S04]  /*1bb20*/  STL.64 [R1+0x2200], R10 ;  /* 0x0022000a01007387 */ /* 0x000fe80000100a00 */
[----:B------:R0:W-:Y:S04]  /*1bb30*/  STL.64 [R1+0x21f8], R8 ;  /* 0x0021f80801007387 */ /* 0x0001e80000100a00 */
[----:B0-----:R-:W3:Y:S04]  /*1bb40*/  LDL.LU.64 R8, [R1+0x670] ;  /* 0x0006700001087983 */ /* 0x001ee80000300a00 */
[----:B------:R-:W3:Y:S01]  /*1bb50*/  LDL.LU.64 R10, [R1+0x678] ;  /* 0x00067800010a7983 */ /* 0x000ee20000300a00 */
[----:B--2---:R-:W-:-:S02]  /*1bb60*/  F2FP.F16.E4M3.UNPACK_B R6, R6 ;  /* 0x00000006ff06723e */ /* 0x004fc400020006ff */
[----:B------:R-:W-:Y:S02]  /*1bb70*/  F2FP.F16.E4M3.UNPACK_B R7, R7 ;  /* 0x00000007ff07723e */ /* 0x000fe400020006ff */
[----:B----4-:R-:W-:Y:S02]  /*1bb80*/  F2FP.F16.E4M3.UNPACK_B R4, R4 ;  /* 0x00000004ff04723e */ /* 0x010fe400020006ff */
[----:B------:R-:W-:-:S03]  /*1bb90*/  F2FP.F16.E4M3.UNPACK_B R5, R5 ;  /* 0x00000005ff05723e */ /* 0x000fc600020006ff */
[C---:B------:R-:W-:Y:S06]  /*1bba0*/  HMMA.16816.F32 R20, R12.reuse, R6, R20 ;  /* 0x000000060c14723c */ /* 0x040fec0000001814 */
[----:B---3--:R-:W-:-:S15]  /*1bbb0*/  HMMA.16816.F32 R16, R12, R4, R16 ;  /* 0x000000040c10723c */ /* 0x008fde0000001810 */
[----:B------:R-:W-:-:S02]  /*1bbc0*/  NOP ;  /* 0x0000000000007918 */ /* 0x000fc40000000000 */
[----:B------:R-:W-:Y:S04]  /*1bbd0*/  STL.64 [R1+0x120], R20 ;  /* 0x0001201401007387 */ /* 0x000fe80000100a00 */
[----:B------:R0:W-:Y:S04]  /*1bbe0*/  STL.64 [R1+0x128], R22 ;  /* 0x0001281601007387 */ /* 0x0001e80000100a00 */
[----:B0-----:R-:W2:Y:S04]  /*1bbf0*/  LDL.LU.64 R22, [R1+0x2230] ;  /* 0x0022300001167983 */ /* 0x001ea80000300a00 */
[----:B------:R-:W3:Y:S04]  /*1bc00*/  LDL.LU.64 R20, [R1+0x2228] ;  /* 0x0022280001147983 */ /* 0x000ee80000300a00 */
[----:B------:R-:W-:Y:S04]  /*1bc10*/  STL.64 [R1+0x850], R16 ;  /* 0x0008501001007387 */ /* 0x000fe80000100a00 */
[----:B------:R0:W-:Y:S04]  /*1bc20*/  STL.64 [R1+0x858], R18 ;  /* 0x0008581201007387 */ /* 0x0001e80000100a00 */
[----:B0-----:R-:W4:Y:S04]  /*1bc30*/  LDL.LU.64 R18, [R1+0x2220] ;  /* 0x0022200001127983 */ /* 0x001f280000300a00 */
[----:B------:R-:W2:Y:S04]  /*1bc40*/  LDL.LU.64 R16, [R1+0x2218] ;  /* 0x0022180001107983 */ /* 0x000ea80000300a00 */
[----:B------:R-:W-:Y:S04]  /*1bc50*/  STL.64 [R1+0x21e0], R6 ;  /* 0x0021e00601007387 */ /* 0x000fe80000100a00 */
[----:B------:R0:W-:Y:S04]  /*1bc60*/  STL.64 [R1+0x21d8], R4 ;  /* 0x0021d80401007387 */ /* 0x0001e80000100a00 */
[----:B0-----:R-:W3:Y:S04]  /*1bc70*/  LDL.LU.64 R4, [R1+0x840] ;  /* 0x0008400001047983 */ /* 0x001ee80000300a00 */
[----:B------:R-:W3:Y:S01]  /*1bc80*/  LDL.LU.64 R6, [R1+0x848] ;  /* 0x0008480001067983 */ /* 0x000ee20000300a00 */
[----:B------:R-:W-:-:S02]  /*1bc90*/  F2FP.F16.E4M3.UNPACK_B R2, R2 ;  /* 0x00000002ff02723e */ /* 0x000fc400020006ff */
[----:B------:R-:W-:Y:S02]  /*1bca0*/  F2FP.F16.E4M3.UNPACK_B R3, R3 ;  /* 0x00000003ff03723e */ /* 0x000fe400020006ff */
[----:B------:R-:W-:Y:S02]  /*1bcb0*/  F2FP.F16.E4M3.UNPACK_B R24, R24 ;  /* 0x00000018ff18723e */ /* 0x000fe400020006ff */
[----:B------:R-:W-:-:S03]  /*1bcc0*/  F2FP.F16.E4M3.UNPACK_B R25, R25 ;  /* 0x00000019ff19723e */ /* 0x000fc600020006ff */
[----:B---3--:R-:W-:-:S15]  /*1bcd0*/  HMMA.16816.F32 R4, R12, R2, R4 ;  /* 0x000000020c04723c */ /* 0x008fde0000001804 */
[----:B------:R-:W-:-:S08]  /*1bce0*/  NOP ;  /* 0x0000000000007918 */ /* 0x000fd00000000000 */
[----:B------:R-:W-:Y:S04]  /*1bcf0*/  STL.64 [R1+0x840], R4 ;  /* 0x0008400401007387 */ /* 0x000fe80000100a00 */
[----:B------:R0:W-:Y:S02]  /*1bd00*/  STL.64 [R1+0x848], R6 ;  /* 0x0008480601007387 */ /* 0x0001e40000100a00 */
[----:B0-----:R-:W-:-:S15]  /*1bd10*/  HMMA.16816.F32 R4, R12, R24, R8 ;  /* 0x000000180c04723c */ /* 0x001fde0000001808 */
[----:B------:R-:W-:-:S08]  /*1bd20*/  NOP ;  /* 0x0000000000007918 */ /* 0x000fd00000000000 */
[----:B------:R-:W-:Y:S04]  /*1bd30*/  STL.64 [R1+0x670], R4 ;  /* 0x0006700401007387 */ /* 0x000fe80000100a00 */
[----:B------:R-:W-:Y:S04]  /*1bd40*/  STL.64 [R1+0x678], R6 ;  /* 0x0006780601007387 */ /* 0x000fe80000100a00 */
[----:B------:R-:W3:Y:S04]  /*1bd50*/  LDL.LU.64 R8, [R1+0x650] ;  /* 0x0006500001087983 */ /* 0x000ee80000300a00 */
[----:B------:R-:W4:Y:S04]  /*1bd60*/  LDL.LU.64 R10, [R1+0x658] ;  /* 0x00065800010a7983 */ /* 0x000f280000300a00 */
[----:B----4-:R-:W-:Y:S04]  /*1bd70*/  STL.64 [R1+0x2210], R10 ;  /* 0x0022100a01007387 */ /* 0x010fe80000100a00 */
[----:B---3--:R0:W-:Y:S04]  /*1bd80*/  STL.64 [R1+0x2208], R8 ;  /* 0x0022080801007387 */ /* 0x0081e80000100a00 */
[----:B0-----:R-:W3:Y:S04]  /*1bd90*/  LDL.LU.64 R8, [R1+0x660] ;  /* 0x0006600001087983 */ /* 0x001ee80000300a00 */
[----:B------:R-:W3:Y:S04]  /*1bda0*/  LDL.LU.64 R10, [R1+0x668] ;  /* 0x00066800010a7983 */ /* 0x000ee80000300a00 */
[----:B------:R-:W4:Y:S04]  /*1bdb0*/  LDL.LU.64 R4, [R1+0x630] ;  /* 0x0006300001047983 */ /* 0x000f280000300a00 */
[----:B------:R-:W3:Y:S01]  /*1bdc0*/  LDL.LU.64 R6, [R1+0x638] ;  /* 0x0006380001067983 */ /* 0x000ee20000300a00 */
[----:B--2---:R-:W-:-:S02]  /*1bdd0*/  IMAD R12, R16, 0x100, R26 ;  /* 0x00000100100c7824 */ /* 0x004fc400078e021a */
[----:B------:R-:W-:Y:S02]  /*1bde0*/  IMAD R13, R18, 0x100, R17 ;  /* 0x00000100120d7824 */ /* 0x000fe400078e0211 */
[----:B------:R-:W-:Y:S01]  /*1bdf0*/  IMAD R14, R28, 0x100, R19 ;  /* 0x000001001c0e7824 */ /* 0x000fe200078e0213 */
[----:B---3--:R-:W-:Y:S04]  /*1be00*/  STL.64 [R1+0x21f0], R6 ;  /* 0x0021f00601007387 */ /* 0x008fe80000100a00 */
[----:B----4-:R0:W-:Y:S04]  /*1be10*/  STL.64 [R1+0x21e8], R4 ;  /* 0x0021e80401007387 */ /* 0x0101e80000100a00 */
[----:B0-----:R-:W2:Y:S04]  /*1be20*/  LDL.LU.64 R4, [R1+0x640] ;  /* 0x0006400001047983 */ /* 0x001ea80000300a00 */
[----:B------:R-:W2:Y:S04]  /*1be30*/  LDL.LU.64 R6, [R1+0x648] ;  /* 0x0006480001067983 */ /* 0x000ea80000300a00 */
[----:B------:R-:W3:Y:S04]  /*1be40*/  LDL.LU.64 R16, [R1+0x820] ;  /* 0x0008200001107983 */ /* 0x000ee80000300a00 */
[----:B------:R-:W4:Y:S04]  /*1be50*/  LDL.LU.64 R18, [R1+0x828] ;  /* 0x0008280001127983 */ /* 0x000f280000300a00 */
[----:B----4-:R-:W-:Y:S04]  /*1be60*/  STL.64 [R1+0x21d0], R18 ;  /* 0x0021d01201007387 */ /* 0x010fe80000100a00 */
[----:B---3--:R0:W-:Y:S04]  /*1be70*/  STL.64 [R1+0x21c8], R16 ;  /* 0x0021c81001007387 */ /* 0x0081e80000100a00 */
[----:B0-----:R-:W3:Y:S04]  /*1be80*/  LDL.LU.64 R16, [R1+0x620] ;  /* 0x0006200001107983 */ /* 0x001ee80000300a00 */
[----:B------:R-:W3:Y:S04]  /*1be90*/  LDL.LU.64 R18, [R1+0x628] ;  /* 0x0006280001127983 */ /* 0x000ee80000300a00 */
[----:B------:R-:W4:Y:S01]  /*1bea0*/  LDL.LU R27, [R1+0x894] ;  /* 0x00089400011b7983 */ /* 0x000f220000300800 */
[----:B------:R-:W-:Y:S01]  /*1beb0*/  IMAD R15, R29, 0x100, R0 ;  /* 0x000001001d0f7824 */ /* 0x000fe200078e0200 */
[----:B------:R-:W-:-:S02]  /*1bec0*/  F2FP.F16.E4M3.UNPACK_B R12, R12 ;  /* 0x0000000cff0c723e */ /* 0x000fc400020006ff */
[----:B------:R-:W-:Y:S02]  /*1bed0*/  F2FP.F16.E4M3.UNPACK_B R13, R13 ;  /* 0x0000000dff0d723e */ /* 0x000fe400020006ff */
[----:B------:R-:W-:Y:S02]  /*1bee0*/  F2FP.F16.E4M3.UNPACK_B R14, R14 ;  /* 0x0000000eff0e723e */ /* 0x000fe400020006ff */
[----:B------:R-:W-:-:S07]  /*1bef0*/  F2FP.F16.E4M3.UNPACK_B R15, R15 ;  /* 0x0000000fff0f723e */ /* 0x000fce00020006ff */
[C---:B------:R-:W-:Y:S01]  /*1bf00*/  HMMA.16816.F32 R8, R12.reuse, R22, R8 ;  /* 0x000000160c08723c */ /* 0x040fe20000001808 */
[----:B----4-:R0:W-:Y:S04]  /*1bf10*/  STL [R1+0x21bc], R27 ;  /* 0x0021bc1b01007387 */ /* 0x0101e80000100800 */
[----:B0-----:R-:W4:Y:S04]  /*1bf20*/  LDL.LU R27, [R1+0x88c] ;  /* 0x00088c00011b7983 */ /* 0x001f280000300800 */
[----:B----4-:R0:W-:Y:S04]  /*1bf30*/  STL [R1+0x21c0], R27 ;  /* 0x0021c01b01007387 */ /* 0x0101e80000100800 */
[----:B0-----:R-:W4:Y:S04]  /*1bf40*/  LDL.LU R27, [R1+0x884] ;  /* 0x00088400011b7983 */ /* 0x001f280000300800 */
[----:B------:R-:W4:Y:S06]  /*1bf50*/  LDL.LU R26, [R1+0x898] ;  /* 0x00089800011a7983 */ /* 0x000f2c0000300800 */
[----:B------:R-:W-:Y:S04]  /*1bf60*/  STL.64 [R1+0x660], R8 ;  /* 0x0006600801007387 */ /* 0x000fe80000100a00 */
[----:B------:R0:W-:Y:S04]  /*1bf70*/  STL.64 [R1+0x668], R10 ;  /* 0x0006680a01007387 */ /* 0x0001e80000100a00 */
[----:B0-----:R-:W2:Y:S04]  /*1bf80*/  LDL.LU.64 R10, [R1+0x2210] ;  /* 0x00221000010a7983 */ /* 0x001ea80000300a00 */
[----:B------:R-:W2:Y:S02]  /*1bf90*/  LDL.LU.64 R8, [R1+0x2208] ;  /* 0x0022080001087983 */ /* 0x000ea40000300a00 */
[----:B--2---:R-:W-:-:S15]  /*1bfa0*/  HMMA.16816.F32 R8, R12, R20, R8 ;  /* 0x000000140c08723c */ /* 0x004fde0000001808 */
[----:B------:R-:W-:-:S08]  /*1bfb0*/  NOP ;  /* 0x0000000000007918 */ /* 0x000fd00000000000 */
[----:B------:R-:W-:Y:S04]  /*1bfc0*/  STL.64 [R1+0x650], R8 ;  /* 0x0006500801007387 */ /* 0x000fe80000100a00 */
[----:B------:R0:W-:Y:S04]  /*1bfd0*/  STL.64 [R1+0x658], R10 ;  /* 0x0006580a01007387 */ /* 0x0001e80000100a00 */
[----:B0-----:R-:W2:Y:S04]  /*1bfe0*/  LDL.LU.64 R10, [R1+0x2200] ;  /* 0x00220000010a7983 */ /* 0x001ea80000300a00 */
[----:B------:R-:W3:Y:S01]  /*1bff0*/  LDL.LU.64 R8, [R1+0x21f8] ;  /* 0x0021f80001087983 */ /* 0x000ee20000300a00 */
[----:B--2---:R-:W-:-:S15]  /*1c000*/  HMMA.16816.F32 R4, R12, R10, R4 ;  /* 0x0000000a0c04723c */ /* 0x004fde0000001804 */
[----:B------:R-:W-:-:S08]  /*1c010*/  NOP ;  /* 0x0000000000007918 */ /* 0x000fd00000000000 */
[----:B------:R-:W-:Y:S04]  /*1c020*/  STL.64 [R1+0x640], R4 ;  /* 0x0006400401007387 */ /* 0x000fe80000100a00 */
[----:B------:R0:W-:Y:S04]  /*1c030*/  STL.64 [R1+0x648], R6 ;  /* 0x0006480601007387 */ /* 0x0001e80000100a00 */
[----:B0-----:R-:W3:Y:S04]  /*1c040*/  LDL.LU.64 R6, [R1+0x21f0] ;  /* 0x0021f00001067983 */ /* 0x001ee80000300a00 */
[----:B------:R-:W3:Y:S02]  /*1c050*/  LDL.LU.64 R4, [R1+0x21e8] ;  /* 0x0021e80001047983 */ /* 0x000ee40000300a00 */
[----:B---3--:R-:W-:-:S15]  /*1c060*/  HMMA.16816.F32 R4, R12, R8, R4 ;  /* 0x000000080c04723c */ /* 0x008fde0000001804 */
[----:B------:R-:W-:-:S08]  /*1c070*/  NOP ;  /* 0x0000000000007918 */ /* 0x000fd00000000000 */
[----:B------:R-:W-:Y:S04]  /*1c080*/  STL.64 [R1+0x630], R4 ;  /* 0x0006300401007387 */ /* 0x000fe80000100a00 */
[----:B------:R0:W-:Y:S04]  /*1c090*/  STL.64 [R1+0x638], R6 ;  /* 0x0006380601007387 */ /* 0x0001e80000100a00 */
[----:B0-----:R-:W2:Y:S04]  /*1c0a0*/  LDL.LU.64 R6, [R1+0x21e0] ;  /* 0x0021e00001067983 */ /* 0x001ea80000300a00 */
[----:B------:R-:W3:Y:S04]  /*1c0b0*/  LDL.LU.64 R4, [R1+0x21d8] ;  /* 0x0021d80001047983 */ /* 0x000ee80000300a00 */
[----:B------:R-:W-:Y:S04]  /*1c0c0*/  STL.64 [R1+0x21b0], R10 ;  /* 0x0021b00a01007387 */ /* 0x000fe80000100a00 */
[----:B------:R0:W-:Y:S04]  /*1c0d0*/  STL.64 [R1+0x21a8], R8 ;  /* 0x0021a80801007387 */ /* 0x0001e80000100a00 */
[----:B0-----:R-:W3:Y:S04]  /*1c0e0*/  LDL.LU.64 R8, [R1+0x830] ;  /* 0x0008300001087983 */ /* 0x001ee80000300a00 */
[----:B------:R-:W3:Y:S01]  /*1c0f0*/  LDL.LU.64 R10, [R1+0x838] ;  /* 0x00083800010a7983 */ /* 0x000ee20000300a00 */
[----:B--2---:R-:W-:-:S15]  /*1c100*/  HMMA.16816.F32 R16, R12, R6, R16 ;  /* 0x000000060c10723c */ /* 0x004fde0000001810 */
[----:B------:R-:W-:-:S08]  /*1c110*/  NOP ;  /* 0x0000000000007918 */ /* 0x000fd00000000000 */
[----:B------:R-:W-:Y:S04]  /*1c120*/  STL.64 [R1+0x620], R16 ;  /* 0x0006201001007387 */ /* 0x000fe80000100a00 */
[----:B------:R0:W-:Y:S04]  /*1c130*/  STL.64 [R1+0x628], R18 ;  /* 0x0006281201007387 */ /* 0x0001e80000100a00 */
[----:B0-----:R-:W2:Y:S04]  /*1c140*/  LDL.LU.64 R18, [R1+0x21d0] ;  /* 0x0021d00001127983 */ /* 0x001ea80000300a00 */
[----:B------:R-:W2:Y:S01]  /*1c150*/  LDL.LU.64 R16, [R1+0x21c8] ;  /* 0x0021c80001107983 */ /* 0x000ea20000300a00 */
[----:B---3--:R-:W-:Y:S03]  /*1c160*/  HMMA.16816.F32 R8, R12, R4, R8 ;  /* 0x000000040c08723c */ /* 0x008fe60000001808 */
[----:B------:R-:W-:Y:S04]  /*1c170*/  STL.64 [R1+0x21a0], R6 ;  /* 0x0021a00601007387 */ /* 0x000fe80000100a00 */
[----:B------:R0:W-:-:S15]  /*1c180*/  STL.64 [R1+0x2198], R4 ;  /* 0x0021980401007387 */ /* 0x0001de0000100a00 */
[----:B------:R-:W-:-:S01]  /*1c190*/  NOP ;  /* 0x0000000000007918 */ /* 0x000fc20000000000 */
[----:B------:R1:W-:Y:S04]  /*1c1a0*/  STL.64 [R1+0x830], R8 ;  /* 0x0008300801007387 */ /* 0x0003e80000100a00 */
[----:B------:R3:W-:Y:S04]  /*1c1b0*/  STL.64 [R1+0x838], R10 ;  /* 0x0008380a01007387 */ /* 0x0007e80000100a00 */
[----:B0-----:R-:W4:Y:S04]  /*1c1c0*/  LDL.LU.64 R4, [R1+0x610] ;  /* 0x0006100001047983 */ /* 0x001f280000300a00 */
[----:B------:R-:W4:Y:S04]  /*1c1d0*/  LDL.LU.64 R6, [R1+0x618] ;  /* 0x0006180001067983 */ /* 0x000f280000300a00 */
[----:B-1----:R-:W4:Y:S04]  /*1c1e0*/  LDL.LU.64 R8, [R1+0x600] ;  /* 0x0006000001087983 */ /* 0x002f280000300a00 */
[----:B---3--:R-:W3:Y:S01]  /*1c1f0*/  LDL.LU.64 R10, [R1+0x608] ;  /* 0x00060800010a7983 */ /* 0x008ee20000300a00 */
[----:B--2---:R-:W-:-:S15]  /*1c200*/  HMMA.16816.F32 R16, R12, R2, R16 ;  /* 0x000000020c10723c */ /* 0x004fde0000001810 */
[----:B------:R-:W-:-:S08]  /*1c210*/  NOP ;  /* 0x0000000000007918 */ /* 0x000fd00000000000 */
[----:B------:R-:W-:Y:S04]  /*1c220*/  STL.64 [R1+0x820], R16 ;  /* 0x0008201001007387 */ /* 0x000fe80000100a00 */
[----:B------:R0:W-:Y:S04]  /*1c230*/  STL.64 [R1+0x828], R18 ;  /* 0x0008281201007387 */ /* 0x0001e80000100a00 */
[----:B0-----:R-:W2:Y:S01]  /*1c240*/  LDL.LU R19, [R1+0x8b4] ;  /* 0x0008b40001137983 */ /* 0x001ea20000300800 */
[----:B----4-:R-:W-:Y:S03]  /*1c250*/  HMMA.16816.F32 R4, R12, R24, R4 ;  /* 0x000000180c04723c */ /* 0x010fe60000001804 */
[----:B--2---:R0:W-:Y:S04]  /*1c260*/  STL [R1+0x2190], R19 ;  /* 0x0021901301007387 */ /* 0x0041e80000100800 */
[----:B------:R-:W2:Y:S04]  /*1c270*/  LDL.LU.64 R16, [R1+0x5f0] ;  /* 0x0005f00001107983 */ /* 0x000ea80000300a00 */
[----:B0-----:R-:W2:Y:S04]  /*1c280*/  LDL.LU.64 R18, [R1+0x5f8] ;  /* 0x0005f80001127983 */ /* 0x001ea80000300a00 */
[----:B------:R-:W4:Y:S04]  /*1c290*/  LDL.LU R28, [R1+0x8b0] ;  /* 0x0008b000011c7983 */ /* 0x000f280000300800 */
[----:B------:R-:W4:Y:S04]  /*1c2a0*/  LDL.LU R0, [R1+0x8bc] ;  /* 0x0008bc0001007983 */ /* 0x000f280000300800 */
[----:B------:R-:W4:Y:S04]  /*1c2b0*/  LDL.LU R29, [R1+0x8b8] ;  /* 0x0008b800011d7983 */ /* 0x000f280000300800 */
[----:B------:R-:W3:Y:S04]  /*1c2c0*/  LDL.LU R12, [R1+0x880] ;  /* 0x00088000010c7983 */ /* 0x000ee80000300800 */
[----:B------:R-:W2:Y:S04]  /*1c2d0*/  LDL.LU R13, [R1+0x888] ;  /* 0x00088800010d7983 */ /* 0x000ea80000300800 */
[----:B------:R0:W-:Y:S04]  /*1c2e0*/  STL.64 [R1+0x610], R4 ;  /* 0x0006100401007387 */ /* 0x0001e80000100a00 */
[----:B------:R1:W-:Y:S04]  /*1c2f0*/  STL.64 [R1+0x618], R6 ;  /* 0x0006180601007387 */ /* 0x0003e80000100a00 */
[----:B------:R-:W4:Y:S04]  /*1c300*/  LDL.LU R14, [R1+0x890] ;  /* 0x00089000010e7983 */ /* 0x000f280000300800 */
[----:B------:R-:W4:Y:S04]  /*1c310*/  LDL.LU R15, [R1+0x89c] ;  /* 0x00089c00010f7983 */ /* 0x000f280000300800 */
[----:B0-----:R-:W4:Y:S04]  /*1c320*/  LDL.LU.64 R4, [R1+0x5e0] ;  /* 0x0005e00001047983 */ /* 0x001f280000300a00 */
[----:B-1----:R-:W4:Y:S01]  /*1c330*/  LDL.LU.64 R6, [R1+0x5e8] ;  /* 0x0005e80001067983 */ /* 0x002f220000300a00 */
[----:B---3--:R-:W-:-:S03]  /*1c340*/  IMAD R12, R12, 0x100, R27 ;  /* 0x000001000c0c7824 */ /* 0x008fc600078e021b */
[----:B------:R-:W2:Y:S02]  /*1c350*/  LDL.LU R27, [R1+0x21c0] ;  /* 0x0021c000011b7983 */ /* 0x000ea40000300800 */
[----:B--2---:R-:W-:Y:S02]  /*1c360*/  IMAD R13, R13, 0x100, R27 ;  /* 0x000001000d0d7824 */ /* 0x004fe400078e021b */
[----:B------:R-:W2:Y:S01]  /*1c370*/  LDL.LU R27, [R1+0x21bc] ;  /* 0x0021bc00011b7983 */ /* 0x000ea20000300800 */
[----:B----4-:R-:W-:Y:S01]  /*1c380*/  IMAD R15, R26, 0x100, R15 ;  /* 0x000001001a0f7824 */ /* 0x010fe200078e020f */
[----:B------:R-:W-:Y:S02]  /*1c390*/  F2FP.F16.E4M3.UNPACK_B R12, R12 ;  /* 0x0000000cff0c723e */ /* 0x000fe400020006ff */
[----:B------:R-:W-:Y:S02]  /*1c3a0*/  F2FP.F16.E4M3.UNPACK_B R13, R13 ;  /* 0x0000000dff0d723e */ /* 0x000fe400020006ff */
[----:B------:R-:W-:Y:S01]  /*1c3b0*/  F2FP.F16.E4M3.UNPACK_B R15, R15 ;  /* 0x0000000fff0f723e */ /* 0x000fe200020006ff */
[----:B--2---:R-:W-:-:S02]  /*1c3c0*/  IMAD R14, R14, 0x100, R27 ;  /* 0x000001000e0e7824 */ /* 0x004fc400078e021b */
[----:B------:R-:W2:Y:S03]  /*1c3d0*/  LDL.LU R27, [R1+0x21b8] ;  /* 0x0021b800011b7983 */ /* 0x000ea60000300800 */
[----:B------:R-:W-:-:S07]  /*1c3e0*/  F2FP.F16.E4M3.UNPACK_B R14, R14 ;  /* 0x0000000eff0e723e */ /* 0x000fce00020006ff */
[C---:B------:R-:W-:Y:S06]  /*1c3f0*/  HMMA.16816.F32 R8, R12.reuse, R22, R8 ;  /* 0x000000160c08723c */ /* 0x040fec0000001808 */
[----:B------:R-:W-:-:S15]  /*1c400*/  HMMA.16816.F32 R16, R12, R20, R16 ;  /* 0x000000140c10723c */ /* 0x000fde0000001810 */
[----:B------:R-:W-:-:S02]  /*1c410*/  NOP ;  /* 0x0000000000007918 */ /* 0x000fc40000000000 */
[----:B------:R-:W-:Y:S04]  /*1c420*/  STL.64 [R1+0x600], R8 ;  /* 0x0006000801007387 */ /* 0x000fe80000100a00 */
[----:B------:R0:W-:Y:S04]  /*1c430*/  STL.64 [R1+0x608], R10 ;  /* 0x0006080a01007387 */ /* 0x0001e80000100a00 */
[----:B0-----:R-:W3:Y:S04]  /*1c440*/  LDL.LU.64 R10, [R1+0x21b0] ;  /* 0x0021b000010a7983 */ /* 0x001ee80000300a00 */
[----:B------:R-:W4:Y:S04]  /*1c450*/  LDL.LU.64 R8, [R1+0x21a8] ;  /* 0x0021a80001087983 */ /* 0x000f280000300a00 */
[----:B------:R0:W-:Y:S04]  /*1c460*/  STL.64 [R1+0x5f0], R16 ;  /* 0x0005f01001007387 */ /* 0x0001e80000100a00 */
[----:B------:R1:W-:Y:S04]  /*1c470*/  STL.64 [R1+0x5f8], R18 ;  /* 0x0005f81201007387 */ /* 0x0003e80000100a00 */
[----:B0-----:R-:W2:Y:S04]  /*1c480*/  LDL.LU.64 R16, [R1+0x5c0] ;  /* 0x0005c00001107983 */ /* 0x001ea80000300a00 */
[----:B-1----:R-:W2:Y:S04]  /*1c490*/  LDL.LU.64 R18, [R1+0x5c8] ;  /* 0x0005c80001127983 */ /* 0x002ea80000300a00 */
[----:B------:R-:W-:Y:S04]  /*1c4a0*/  STL.64 [R1+0x2178], R22 ;  /* 0x0021781601007387 */ /* 0x000fe80000100a00 */
[----:B------:R0:W-:Y:S04]  /*1c4b0*/  STL.64 [R1+0x2170], R20 ;  /* 0x0021701401007387 */ /* 0x0001e80000100a00 */
[----:B0-----:R-:W4:Y:S04]  /*1c4c0*/  LDL.LU.64 R20, [R1+0x5d0] ;  /* 0x0005d00001147983 */ /* 0x001f280000300a00 */
[----:B------:R-:W4:Y:S01]  /*1c4d0*/  LDL.LU.64 R22, [R1+0x5d8] ;  /* 0x0005d80001167983 */ /* 0x000f220000300a00 */
[C---:B---3--:R-:W-:Y:S06]  /*1c4e0*/  HMMA.16816.F32 R4, R12.reuse, R10, R4 ;  /* 0x0000000a0c04723c */ /* 0x048fec0000001804 */
[----:B----4-:R-:W-:-:S15]  /*1c4f0*/  HMMA.16816.F32 R20, R12, R8, R20 ;  /* 0x000000080c14723c */ /* 0x010fde0000001814 */
[----:B------:R-:W-:-:S02]  /*1c500*/  NOP ;  /* 0x0000000000007918 */ /* 0x000fc40000000000 */
[----:B------:R-:W-:Y:S04]  /*1c510*/  STL.64 [R1+0x5e0], R4 ;  /* 0x0005e00401007387 */ /* 0x000fe80000100a00 */
[----:B------:R0:W-:Y:S04]  /*1c520*/  STL.64 [R1+0x5e8], R6 ;  /* 0x0005e80601007387 */ /* 0x0001e80000100a00 */
[----:B0-----:R-:W2:Y:S04]  /*1c530*/  LDL.LU.64 R6, [R1+0x21a0] ;  /* 0x0021a00001067983 */ /* 0x001ea80000300a00 */
[----:B------:R-:W3:Y:S04]  /*1c540*/  LDL.LU.64 R4, [R1+0x2198] ;  /* 0x0021980001047983 */ /* 0x000ee80000300a00 */
[----:B------:R0:W-:Y:S04]  /*1c550*/  STL.64 [R1+0x5d0], R20 ;  /* 0x0005d01401007387 */ /* 0x0001e80000100a00 */
[----:B------:R1:W-:Y:S04]  /*1c560*/  STL.64 [R1+0x5d8], R22 ;  /* 0x0005d81601007387 */ /* 0x0003e80000100a00 */
[----:B0-----:R-:W4:Y:S04]  /*1c570*/  LDL.LU.64 R20, [R1+0x800] ;  /* 0x0008000001147983 */ /* 0x001f280000300a00 */
[----:B-1----:R-:W2:Y:S04]  /*1c580*/  LDL.LU.64 R22, [R1+0x808] ;  /* 0x0008080001167983 */ /* 0x002ea80000300a00 */
[----:B--2---:R-:W-:Y:S04]  /*1c590*/  STL.64 [R1+0x2188], R22 ;  /* 0x0021881601007387 */ /* 0x004fe80000100a00 */
[----:B----4-:R0:W-:Y:S04]  /*1c5a0*/  STL.64 [R1+0x2180], R20 ;  /* 0x0021801401007387 */ /* 0x0101e80000100a00 */
[----:B0-----:R-:W3:Y:S04]  /*1c5b0*/  LDL.LU.64 R20, [R1+0x810] ;  /* 0x0008100001147983 */ /* 0x001ee80000300a00 */
[----:B------:R-:W3:Y:S01]  /*1c5c0*/  LDL.LU.64 R22, [R1+0x818] ;  /* 0x0008180001167983 */ /* 0x000ee20000300a00 */
[C---:B------:R-:W-:Y:S03]  /*1c5d0*/  HMMA.16816.F32 R16, R12.reuse, R6, R16 ;  /* 0x000000060c10723c */ /* 0x040fe60000001810 */
[----:B------:R0:W-:Y:S04]  /*1c5e0*/  STL.64 [R1+0x2158], R10 ;  /* 0x0021580a01007387 */ /* 0x0001e80000100a00 */
[----:B0-----:R-:W2:Y:S04]  /*1c5f0*/  LDL.LU R10, [R1+0x8ac] ;  /* 0x0008ac00010a7983 */ /* 0x001ea80000300800 */
[----:B------:R-:W2:Y:S04]  /*1c600*/  LDL.LU R11, [R1+0x8a8] ;  /* 0x0008a800010b7983 */ /* 0x000ea80000300800 */
[----:B------:R0:W-:Y:S04]  /*1c610*/  STL.64 [R1+0x2150], R8 ;  /* 0x0021500801007387 */ /* 0x0001e80000100a00 */
[----:B0-----:R-:W4:Y:S04]  /*1c620*/  LDL.LU R8, [R1+0x8a4] ;  /* 0x0008a40001087983 */ /* 0x001f280000300800 */
[----:B------:R-:W4:Y:S04]  /*1c630*/  LDL.LU R9, [R1+0x8a0] ;  /* 0x0008a00001097983 */ /* 0x000f280000300800 */
[----:B------:R-:W-:Y:S04]  /*1c640*/  STL.64 [R1+0x5c0], R16 ;  /* 0x0005c01001007387 */ /* 0x000fe80000100a00 */
[----:B------:R0:W-:Y:S04]  /*1c650*/  STL.64 [R1+0x5c8], R18 ;  /* 0x0005c81201007387 */ /* 0x0001e80000100a00 */
[----:B0-----:R-:W2:Y:S04]  /*1c660*/  LDL.LU R19, [R1+0x2190] ;  /* 0x0021900001137983 */ /* 0x001ea80000300800 */
[----:B------:R-:W2:Y:S04]  /*1c670*/  LDL.LU R26, [R1+0x8c4] ;  /* 0x0008c400011a7983 */ /* 0x000ea80000300800 */
[----:B------:R-:W2:Y:S04]  /*1c680*/  LDL.LU R16, [R1+0x8c0] ;  /* 0x0008c00001107983 */ /* 0x000ea80000300800 */
[----:B------:R-:W2:Y:S04]  /*1c690*/  LDL.LU R17, [R1+0x8cc] ;  /* 0x0008cc0001117983 */ /* 0x000ea80000300800 */
[----:B------:R-:W2:Y:S01]  /*1c6a0*/  LDL.LU R18, [R1+0x8c8] ;  /* 0x0008c80001127983 */ /* 0x000ea20000300800 */
[----:B---3--:R-:W-:-:S15]  /*1c6b0*/  HMMA.16816.F32 R20, R12, R4, R20 ;  /* 0x000000040c14723c */ /* 0x008fde0000001814 */
[----:B------:R-:W-:-:S08]  /*1c6c0*/  NOP ;  /* 0x0000000000007918 */ /* 0x000fd00000000000 */
[----:B------:R-:W-:Y:S04]  /*1c6d0*/  STL.64 [R1+0x810], R20 ;  /* 0x0008101401007387 */ /* 0x000fe80000100a00 */
[----:B------:R0:W-:Y:S04]  /*1c6e0*/  STL.64 [R1+0x818], R22 ;  /* 0x0008181601007387 */ /* 0x0001e80000100a00 */
[----:B0-----:R-:W3:Y:S04]  /*1c6f0*/  LDL.LU.64 R22, [R1+0x2188] ;  /* 0x0021880001167983 */ /* 0x001ee80000300a00 */
[----:B------:R-:W3:Y:S04]  /*1c700*/  LDL.LU.64 R20, [R1+0x2180] ;  /* 0x0021800001147983 */ /* 0x000ee80000300a00 */
        /* <DEDUP_REMOVED lines=8> */
[----:B------:R0:W-:Y:S01]  /*1c790*/  STL.64 [R1+0x808], R22 ;  /* 0x0008081601007387 */ /* 0x0001e20000100a00 */
[----:B------:R-:W-:Y:S02]  /*1c7a0*/  IMAD R12, R9, 0x100, R8 ;  /* 0x00000100090c7824 */ /* 0x000fe400078e0208 */
[----:B--2---:R-:W-:Y:S01]  /*1c7b0*/  IMAD R13, R11, 0x100, R10 ;  /* 0x000001000b0d7824 */ /* 0x004fe200078e020a */
[----:B0-----:R-:W2:Y:S04]  /*1c7c0*/  LDL.LU.64 R22, [R1+0x2178] ;  /* 0x0021780001167983 */ /* 0x001ea80000300a00 */
[----:B------:R-:W3:Y:S04]  /*1c7d0*/  LDL.LU.64 R20, [R1+0x2170] ;  /* 0x0021700001147983 */ /* 0x000ee80000300a00 */
[----:B------:R-:W-:Y:S04]  /*1c7e0*/  STL.64 [R1+0x2118], R26 ;  /* 0x0021181a01007387 */ /* 0x000fe80000100a00 */
[----:B------:R-:W-:Y:S04]  /*1c7f0*/  STL.64 [R1+0x2110], R24 ;  /* 0x0021101801007387 */ /* 0x000fe80000100a00 */
[----:B------:R-:W-:Y:S04]  /*1c800*/  STL.64 [R1+0x5b0], R4 ;  /* 0x0005b00401007387 */ /* 0x000fe80000100a00 */
[----:B------:R-:W-:Y:S04]  /*1c810*/  STL.64 [R1+0x5b8], R6 ;  /* 0x0005b80601007387 */ /* 0x000fe80000100a00 */
[----:B------:R-:W4:Y:S04]  /*1c820*/  LDL.LU.64 R8, [R1+0x590] ;  /* 0x0005900001087983 */ /* 0x000f280000300a00 */
[----:B------:R-:W2:Y:S04]  /*1c830*/  LDL.LU.64 R10, [R1+0x598] ;  /* 0x00059800010a7983 */ /* 0x000ea80000300a00 */
[----:B--2---:R-:W-:Y:S04]  /*1c840*/  STL.64 [R1+0x2168], R10 ;  /* 0x0021680a01007387 */ /* 0x004fe80000100a00 */
[----:B----4-:R0:W-:Y:S04]  /*1c850*/  STL.64 [R1+0x2160], R8 ;  /* 0x0021600801007387 */ /* 0x0101e80000100a00 */
[----:B0-----:R-:W2:Y:S04]  /*1c860*/  LDL.LU.64 R8, [R1+0x5a0] ;  /* 0x0005a00001087983 */ /* 0x001ea80000300a00 */
[----:B------:R-:W2:Y:S04]  /*1c870*/  LDL.LU.64 R10, [R1+0x5a8] ;  /* 0x0005a800010a7983 */ /* 0x000ea80000300a00 */
[----:B------:R-:W4:Y:S04]  /*1c880*/  LDL.LU.64 R4, [R1+0x570] ;  /* 0x0005700001047983 */ /* 0x000f280000300a00 */
[----:B------:R-:W3:Y:S01]  /*1c890*/  LDL.LU.64 R6, [R1+0x578] ;  /* 0x0005780001067983 */ /* 0x000ee20000300a00 */
[----:B------:R-:W-:-:S02]  /*1c8a0*/  IMAD R14, R28, 0x100, R19 ;  /* 0x000001001c0e7824 */ /* 0x000fc400078e0213 */
[----:B------:R-:W-:Y:S01]  /*1c8b0*/  IMAD R15, R29, 0x100, R0 ;  /* 0x000001001d0f7824 */ /* 0x000fe200078e0200 */
[----:B------:R-:W-:Y:S02]  /*1c8c0*/  F2FP.F16.E4M3.UNPACK_B R12, R12 ;  /* 0x0000000cff0c723e */ /* 0x000fe400020006ff */
[----:B------:R-:W-:Y:S02]  /*1c8d0*/  F2FP.F16.E4M3.UNPACK_B R13, R13 ;  /* 0x0000000dff0d723e */ /* 0x000fe400020006ff */
[----:B------:R-:W-:Y:S02]  /*1c8e0*/  F2FP.F16.E4M3.UNPACK_B R14, R14 ;  /* 0x0000000eff0e723e */ /* 0x000fe400020006ff */
[----:B------:R-:W-:Y:S01]  /*1c8f0*/  F2FP.F16.E4M3.UNPACK_B R15, R15 ;  /* 0x0000000fff0f723e */ /* 0x000fe200020006ff */
[----:B---3--:R-:W-:Y:S04]  /*1c900*/  STL.64 [R1+0x2148], R6 ;  /* 0x0021480601007387 */ /* 0x008fe80000100a00 */
[----:B----4-:R0:W-:Y:S04]  /*1c910*/  STL.64 [R1+0x2140], R4 ;  /* 0x0021400401007387 */ /* 0x0101e80000100a00 */
[----:B0-----:R-:W3:Y:S04]  /*1c920*/  LDL.LU.64 R4, [R1+0x580] ;  /* 0x0005800001047983 */ /* 0x001ee80000300a00 */
[----:B------:R-:W3:Y:S04]  /*1c930*/  LDL.LU.64 R6, [R1+0x588] ;  /* 0x0005880001067983 */ /* 0x000ee80000300a00 */
[----:B------:R-:W4:Y:S04]  /*1c940*/  LDL.LU.64 R24, [R1+0x7f0] ;  /* 0x0007f00001187983 */ /* 0x000f280000300a00 */
[----:B------:R-:W3:Y:S01]  /*1c950*/  LDL.LU.64 R26, [R1+0x7f8] ;  /* 0x0007f800011a7983 */ /* 0x000ee20000300a00 */
[C---:B--2---:R-:W-:Y:S03]  /*1c960*/  HMMA.16816.F32 R8, R12.reuse, R22, R8 ;  /* 0x000000160c08723c */ /* 0x044fe60000001808 */
[----:B---3--:R-:W-:Y:S04]  /*1c970*/  STL.64 [R1+0x2128], R26 ;  /* 0x0021281a01007387 */ /* 0x008fe80000100a00 */
[----:B----4-:R0:W-:Y:S04]  /*1c980*/  STL.64 [R1+0x2120], R24 ;  /* 0x0021201801007387 */ /* 0x0101e80000100a00 */
[----:B0-----:R-:W2:Y:S04]  /*1c990*/  LDL.LU.64 R24, [R1+0x560] ;  /* 0x0005600001187983 */ /* 0x001ea80000300a00 */
[----:B------:R-:W2:Y:S04]  /*1c9a0*/  LDL.LU.64 R26, [R1+0x568] ;  /* 0x00056800011a7983 */ /* 0x000ea80000300a00 */
[----:B------:R-:W3:Y:S04]  /*1c9b0*/  LDL.LU R19, [R1+0x8d4] ;  /* 0x0008d40001137983 */ /* 0x000ee80000300800 */
[----:B------:R-:W3:Y:S04]  /*1c9c0*/  LDL.LU R28, [R1+0x8d0] ;  /* 0x0008d000011c7983 */ /* 0x000ee80000300800 */
[----:B------:R-:W4:Y:S04]  /*1c9d0*/  LDL.LU R0, [R1+0x8dc] ;  /* 0x0008dc0001007983 */ /* 0x000f280000300800 */
[----:B------:R-:W4:Y:S04]  /*1c9e0*/  LDL.LU R29, [R1+0x8d8] ;  /* 0x0008d800011d7983 */ /* 0x000f280000300800 */
        /* <DEDUP_REMOVED lines=24> */
[----:B0-----:R-:W4:Y:S04]  /*1cb70*/  LDL.LU.64 R8, [R1+0x550] ;  /* 0x0005500001087983 */ /* 0x001f280000300a00 */
[----:B------:R-:W4:Y:S01]  /*1cb80*/  LDL.LU.64 R10, [R1+0x558] ;  /* 0x00055800010a7983 */ /* 0x000f220000300a00 */
        /* <DEDUP_REMOVED lines=15> */
[----:B------:R-:W3:Y:S02]  /*1cc80*/  LDL.LU.64 R6, [R1+0x7e8] ;  /* 0x0007e80001067983 */ /* 0x000ee40000300a00 */
[----:B---3--:R-:W-:-:S15]  /*1cc90*/  HMMA.16816.F32 R4, R12, R2, R4 ;  /* 0x000000020c04723c */ /* 0x008fde0000001804 */
[----:B------:R-:W-:-:S08]  /*1cca0*/  NOP ;  /* 0x0000000000007918 */ /* 0x000fd00000000000 */
[----:B------:R-:W-:Y:S04]  /*1ccb0*/  STL.64 [R1+0x7e0], R4 ;  /* 0x0007e00401007387 */ /* 0x000fe80000100a00 */
[----:B------:R4:W-:Y:S02]  /*1ccc0*/  STL.64 [R1+0x7e8], R6 ;  /* 0x0007e80601007387 */ /* 0x0009e40000100a00 */
[----:B----4-:R-:W-:Y:S02]  /*1ccd0*/  HMMA.16816.F32 R4, R12, R24, R8 ;  /* 0x000000180c04723c */ /* 0x010fe40000001808 */
[----:B--2---:R-:W-:Y:S04]  /*1cce0*/  STL [R1+0x20c8], R27 ;  /* 0x0020c81b01007387 */ /* 0x004fe80000100800 */
[----:B------:R-:W-:-:S15]  /*1ccf0*/  STL.64 [R1+0x20c0], R24 ;  /* 0x0020c01801007387 */ /* 0x000fde0000100a00 */
[----:B------:R-:W-:-:S02]  /*1cd00*/  NOP ;  /* 0x0000000000007918 */ /* 0x000fc40000000000 */
[----:B------:R-:W-:Y:S04]  /*1cd10*/  STL.64 [R1+0x550], R4 ;  /* 0x0005500401007387 */ /* 0x000fe80000100a00 */
[----:B------:R-:W-:Y:S04]  /*1cd20*/  STL.64 [R1+0x558], R6 ;  /* 0x0005580601007387 */ /* 0x000fe80000100a00 */
[----:B------:R-:W2:Y:S04]  /*1cd30*/  LDL.LU.64 R8, [R1+0x530] ;  /* 0x0005300001087983 */ /* 0x000ea80000300a00 */
[----:B------:R-:W3:Y:S01]  /*1cd40*/  LDL.LU.64 R10, [R1+0x538] ;  /* 0x00053800010a7983 */ /* 0x000ee20000300a00 */
[----:B------:R-:W-:-:S02]  /*1cd50*/  IMAD R12, R16, 0x100, R26 ;  /* 0x00000100100c7824 */ /* 0x000fc400078e021a */
[----:B------:R-:W-:Y:S02]  /*1cd60*/  IMAD R13, R18, 0x100, R17 ;  /* 0x00000100120d7824 */ /* 0x000fe400078e0211 */
[----:B------:R-:W-:Y:S02]  /*1cd70*/  IMAD R14, R28, 0x100, R19 ;  /* 0x000001001c0e7824 */ /* 0x000fe400078e0213 */
[----:B------:R-:W-:Y:S01]  /*1cd80*/  IMAD R15, R29, 0x100, R0 ;  /* 0x000001001d0f7824 */ /* 0x000fe200078e0200 */
[----:B---3--:R-:W-:Y:S04]  /*1cd90*/  STL.64 [R1+0x2108], R10 ;  /* 0x0021080a01007387 */ /* 0x008fe80000100a00 */
[----:B--2---:R0:W-:Y:S04]  /*1cda0*/  STL.64 [R1+0x2100], R8 ;  /* 0x0021000801007387 */ /* 0x0041e80000100a00 */
[----:B0-----:R-:W2:Y:S04]  /*1cdb0*/  LDL.LU.64 R8, [R1+0x540] ;  /* 0x0005400001087983 */ /* 0x001ea80000300a00 */
[----:B------:R-:W2:Y:S04]  /*1cdc0*/  LDL.LU.64 R10, [R1+0x548] ;  /* 0x00054800010a7983 */ /* 0x000ea80000300a00 */
[----:B------:R-:W3:Y:S04]  /*1cdd0*/  LDL.LU.64 R4, [R1+0x510] ;  /* 0x0005100001047983 */ /* 0x000ee80000300a00 */
[----:B------:R-:W4:Y:S01]  /*1cde0*/  LDL.LU.64 R6, [R1+0x518] ;  /* 0x0005180001067983 */ /* 0x000f220000300a00 */
[----:B------:R-:W-:-:S02]  /*1cdf0*/  F2FP.F16.E4M3.UNPACK_B R12, R12 ;  /* 0x0000000cff0c723e */ /* 0x000fc400020006ff */
[----:B------:R-:W-:Y:S02]  /*1ce00*/  F2FP.F16.E4M3.UNPACK_B R13, R13 ;  /* 0x0000000dff0d723e */ /* 0x000fe400020006ff */
[----:B------:R-:W-:Y:S02]  /*1ce10*/  F2FP.F16.E4M3.UNPACK_B R14, R14 ;  /* 0x0000000eff0e723e */ /* 0x000fe400020006ff */
[----:B------:R-:W-:-:S07]  /*1ce20*/  F2FP.F16.E4M3.UNPACK_B R15, R15 ;  /* 0x0000000fff0f723e */ /* 0x000fce00020006ff */
[C---:B--2---:R-:W-:Y:S01]  /*1ce30*/  HMMA.16816.F32 R8, R12.reuse, R22, R8 ;  /* 0x000000160c08723c */ /* 0x044fe20000001808 */
[----:B----4-:R-:W-:Y:S04]  /*1ce40*/  STL.64 [R1+0x20e8], R6 ;  /* 0x0020e80601007387 */ /* 0x010fe80000100a00 */
[----:B---3--:R0:W-:Y:S04]  /*1ce50*/  STL.64 [R1+0x20e0], R4 ;  /* 0x0020e00401007387 */ /* 0x0081e80000100a00 */
[----:B0-----:R-:W2:Y:S04]  /*1ce60*/  LDL.LU.64 R4, [R1+0x520] ;  /* 0x0005200001047983 */ /* 0x001ea80000300a00 */
[----:B------:R-:W2:Y:S04]  /*1ce70*/  LDL.LU.64 R6, [R1+0x528] ;  /* 0x0005280001067983 */ /* 0x000ea80000300a00 */
[----:B------:R-:W3:Y:S04]  /*1ce80*/  LDL.LU.64 R24, [R1+0x500] ;  /* 0x0005000001187983 */ /* 0x000ee80000300a00 */
[----:B------:R-:W3:Y:S04]  /*1ce90*/  LDL.LU.64 R26, [R1+0x508] ;  /* 0x00050800011a7983 */ /* 0x000ee80000300a00 */
[----:B------:R-:W4:Y:S04]  /*1cea0*/  LDL.LU.64 R16, [R1+0x7c0] ;  /* 0x0007c00001107983 */ /* 0x000f280000300a00 */
[----:B------:R-:W4:Y:S04]  /*1ceb0*/  LDL.LU.64 R18, [R1+0x7c8] ;  /* 0x0007c80001127983 */ /* 0x000f280000300a00 */
[----:B------:R-:W-:Y:S04]  /*1cec0*/  STL.64 [R1+0x540], R8 ;  /* 0x0005400801007387 */ /* 0x000fe80000100a00 */
[----:B------:R0:W-:Y:S04]  /*1ced0*/  STL.64 [R1+0x548], R10 ;  /* 0x0005480a01007387 */ /* 0x0001e80000100a00 */
[----:B0-----:R-:W2:Y:S04]  /*1cee0*/  LDL.LU.64 R10, [R1+0x2108] ;  /* 0x00210800010a7983 */ /* 0x001ea80000300a00 */
[----:B------:R-:W2:Y:S04]  /*1cef0*/  LDL.LU.64 R8, [R1+0x2100] ;  /* 0x0021000001087983 */ /* 0x000ea80000300a00 */
[----:B------:R-:W-:Y:S04]  /*1cf00*/  STL [R1+0x20b4], R22 ;  /* 0x0020b41601007387 */ /* 0x000fe80000100800 */
[----:B------:R-:W-:Y:S01]  /*1cf10*/  STL [R1+0x20b0], R23 ;  /* 0x0020b01701007387 */ /* 0x000fe20000100800 */
[----:B--2---:R-:W-:-:S15]  /*1cf20*/  HMMA.16816.F32 R8, R12, R20, R8 ;  /* 0x000000140c08723c */ /* 0x004fde0000001808 */
[----:B------:R-:W-:-:S08]  /*1cf30*/  NOP ;  /* 0x0000000000007918 */ /* 0x000fd00000000000 */
[----:B------:R-:W-:Y:S04]  /*1cf40*/  STL.64 [R1+0x530], R8 ;  /* 0x0005300801007387 */ /* 0x000fe80000100a00 */
[----:B------:R0:W-:Y:S04]  /*1cf50*/  STL.64 [R1+0x538], R10 ;  /* 0x0005380a01007387 */ /* 0x0001e80000100a00 */
[----:B0-----:R-:W2:Y:S04]  /*1cf60*/  LDL.LU.64 R10, [R1+0x20f8] ;  /* 0x0020f800010a7983 */ /* 0x001ea80000300a00 */
[----:B------:R-:W3:Y:S04]  /*1cf70*/  LDL.LU.64 R8, [R1+0x20f0] ;  /* 0x0020f00001087983 */ /* 0x000ee80000300a00 */
[----:B------:R-:W-:Y:S01]  /*1cf80*/  STL [R1+0x20b8], R21 ;  /* 0x0020b81501007387 */ /* 0x000fe20000100800 */
        /* <DEDUP_REMOVED lines=16> */
[C---:B--2---:R-:W-:Y:S06]  /*1d090*/  HMMA.16816.F32 R24, R12.reuse, R6, R24 ;  /* 0x000000060c18723c */ /* 0x044fec0000001818 */
[----:B---3--:R-:W-:-:S15]  /*1d0a0*/  HMMA.16816.F32 R8, R12, R4, R8 ;  /* 0x000000040c08723c */ /* 0x008fde0000001808 */
[----:B------:R-:W-:-:S02]  /*1d0b0*/  NOP ;  /* 0x0000000000007918 */ /* 0x000fc40000000000 */
[----:B------:R-:W-:Y:S04]  /*1d0c0*/  STL.64 [R1+0x500], R24 ;  /* 0x0005001801007387 */ /* 0x000fe80000100a00 */
[----:B------:R0:W-:Y:S04]  /*1d0d0*/  STL.64 [R1+0x508], R26 ;  /* 0x0005081a01007387 */ /* 0x0001e80000100a00 */
[----:B0-----:R-:W2:Y:S04]  /*1d0e0*/  LDL.LU R27, [R1+0x20c8] ;  /* 0x0020c800011b7983 */ /* 0x001ea80000300800 */
[----:B------:R-:W3:Y:S04]  /*1d0f0*/  LDL.LU.64 R24, [R1+0x20c0] ;  /* 0x0020c00001187983 */ /* 0x000ee80000300a00 */
[----:B------:R0:W-:Y:S04]  /*1d100*/  STL.64 [R1+0x7d0], R8 ;  /* 0x0007d00801007387 */ /* 0x0001e80000100a00 */
[----:B------:R1:W-:Y:S04]  /*1d110*/  STL.64 [R1+0x7d8], R10 ;  /* 0x0007d80a01007387 */ /* 0x0003e80000100a00 */
[----:B0-----:R-:W3:Y:S04]  /*1d120*/  LDL.LU.64 R8, [R1+0x4f0] ;  /* 0x0004f00001087983 */ /* 0x001ee80000300a00 */
[----:B-1----:R-:W3:Y:S04]  /*1d130*/  LDL.LU.64 R10, [R1+0x4f8] ;  /* 0x0004f800010a7983 */ /* 0x002ee80000300a00 */
[----:B------:R-:W-:Y:S04]  /*1d140*/  STL.64 [R1+0x2078], R6 ;  /* 0x0020780601007387 */ /* 0x000fe80000100a00 */
[----:B------:R4:W-:Y:S04]  /*1d150*/  STL.64 [R1+0x2070], R4 ;  /* 0x0020700401007387 */ /* 0x0009e80000100a00 */
[----:B------:R-:W2:Y:S04]  /*1d160*/  LDL.LU R21, [R1+0x8ec] ;  /* 0x0008ec0001157983 */ /* 0x000ea80000300800 */
[----:B------:R-:W2:Y:S01]  /*1d170*/  LDL.LU R22, [R1+0x8f4] ;  /* 0x0008f40001167983 */ /* 0x000ea20000300800 */
[----:B----4-:R-:W-:-:S15]  /*1d180*/  HMMA.16816.F32 R4, R12, R2, R16 ;  /* 0x000000020c04723c */ /* 0x010fde0000001810 */
[----:B------:R-:W-:-:S08]  /*1d190*/  NOP ;  /* 0x0000000000007918 */ /* 0x000fd00000000000 */
[----:B------:R-:W-:Y:S04]  /*1d1a0*/  STL.64 [R1+0x7c0], R4 ;  /* 0x0007c00401007387 */ /* 0x000fe80000100a00 */
[----:B------:R3:W-:Y:S04]  /*1d1b0*/  STL.64 [R1+0x7c8], R6 ;  /* 0x0007c80601007387 */ /* 0x0007e80000100a00 */
[----:B------:R-:W4:Y:S04]  /*1d1c0*/  LDL.LU R23, [R1+0x8fc] ;  /* 0x0008fc0001177983 */ /* 0x000f280000300800 */
[----:B------:R-:W4:Y:S04]  /*1d1d0*/  LDL.LU R26, [R1+0x904] ;  /* 0x00090400011a7983 */ /* 0x000f280000300800 */
[----:B------:R-:W2:Y:S04]  /*1d1e0*/  LDL.LU R16, [R1+0x900] ;  /* 0x0009000001107983 */ /* 0x000ea80000300800 */
[----:B------:R-:W2:Y:S04]  /*1d1f0*/  LDL.LU R17, [R1+0x90c] ;  /* 0x00090c0001117983 */ /* 0x000ea80000300800 */
[----:B------:R-:W4:Y:S04]  /*1d200*/  LDL.LU R18, [R1+0x908] ;  /* 0x0009080001127983 */ /* 0x000f280000300800 */
[----:B------:R-:W4:Y:S01]  /*1d210*/  LDL.LU R19, [R1+0x914] ;  /* 0x0009140001137983 */ /* 0x000f220000300800 */
[----:B---3--:R-:W-:Y:S03]  /*1d220*/  HMMA.16816.F32 R4, R12, R24, R8 ;  /* 0x000000180c04723c */ /* 0x008fe60000001808 */
[----:B----4-:R0:W-:Y:S04]  /*1d230*/  STL.64 [R1+0x2058], R18 ;  /* 0x0020581201007387 */ /* 0x0101e80000100a00 */
[----:B0-----:R-:W3:Y:S04]  /*1d240*/  LDL.LU R18, [R1+0x8e4] ;  /* 0x0008e40001127983 */ /* 0x001ee80000300800 */
[----:B------:R-:W3:Y:S04]  /*1d250*/  LDL.LU R19, [R1+0x8e0] ;  /* 0x0008e00001137983 */ /* 0x000ee80000300800 */
[----:B--2---:R-:W-:Y:S04]  /*1d260*/  STL.64 [R1+0x2050], R16 ;  /* 0x0020501001007387 */ /* 0x004fe80000100a00 */
[----:B------:R-:W2:Y:S04]  /*1d270*/  LDL.LU R28, [R1+0x910] ;  /* 0x00091000011c7983 */ /* 0x000ea80000300800 */
[----:B------:R-:W4:Y:S04]  /*1d280*/  LDL.LU R0, [R1+0x91c] ;  /* 0x00091c0001007983 */ /* 0x000f280000300800 */
[----:B------:R-:W4:Y:S04]  /*1d290*/  LDL.LU R29, [R1+0x918] ;  /* 0x00091800011d7983 */ /* 0x000f280000300800 */
[----:B------:R-:W2:Y:S04]  /*1d2a0*/  LDL.LU R13, [R1+0x8e8] ;  /* 0x0008e800010d7983 */ /* 0x000ea80000300800 */
[----:B------:R-:W4:Y:S04]  /*1d2b0*/  LDL.LU R14, [R1+0x8f0] ;  /* 0x0008f000010e7983 */ /* 0x000f280000300800 */
[----:B------:R-:W-:Y:S04]  /*1d2c0*/  STL.64 [R1+0x4f0], R4 ;  /* 0x0004f00401007387 */ /* 0x000fe80000100a00 */
[----:B------:R-:W-:Y:S04]  /*1d2d0*/  STL.64 [R1+0x4f8], R6 ;  /* 0x0004f80601007387 */ /* 0x000fe80000100a00 */
[----:B------:R-:W4:Y:S04]  /*1d2e0*/  LDL.LU R15, [R1+0x8f8] ;  /* 0x0008f800010f7983 */ /* 0x000f280000300800 */
[----:B------:R-:W3:Y:S04]  /*1d2f0*/  LDL.LU.64 R8, [R1+0x4d0] ;  /* 0x0004d00001087983 */ /* 0x000ee80000300a00 */
[----:B------:R-:W2:Y:S04]  /*1d300*/  LDL.LU.64 R10, [R1+0x4d8] ;  /* 0x0004d800010a7983 */ /* 0x000ea80000300a00 */
[----:B--2---:R-:W-:Y:S04]  /*1d310*/  STL.64 [R1+0x20a8], R10 ;  /* 0x0020a80a01007387 */ /* 0x004fe80000100a00 */
[----:B---3--:R0:W-:Y:S04]  /*1d320*/  STL.64 [R1+0x20a0], R8 ;  /* 0x0020a00801007387 */ /* 0x0081e80000100a00 */
[----:B0-----:R-:W2:Y:S04]  /*1d330*/  LDL.LU.64 R8, [R1+0x4e0] ;  /* 0x0004e00001087983 */ /* 0x001ea80000300a00 */
[----:B------:R-:W2:Y:S04]  /*1d340*/  LDL.LU.64 R10, [R1+0x4e8] ;  /* 0x0004e800010a7983 */ /* 0x000ea80000300a00 */
[----:B------:R-:W3:Y:S04]  /*1d350*/  LDL.LU.64 R4, [R1+0x4b0] ;  /* 0x0004b00001047983 */ /* 0x000ee80000300a00 */
[----:B------:R-:W2:Y:S01]  /*1d360*/  LDL.LU.64 R6, [R1+0x4b8] ;  /* 0x0004b80001067983 */ /* 0x000ea20000300a00 */
[----:B------:R-:W-:-:S02]  /*1d370*/  IMAD R12, R19, 0x100, R18 ;  /* 0x00000100130c7824 */ /* 0x000fc400078e0212 */
[----:B------:R-:W-:Y:S02]  /*1d380*/  IMAD R13, R13, 0x100, R21 ;  /* 0x000001000d0d7824 */ /* 0x000fe400078e0215 */
[----:B----4-:R-:W-:Y:S02]  /*1d390*/  IMAD R14, R14, 0x100, R22 ;  /* 0x000001000e0e7824 */ /* 0x010fe400078e0216 */
[----:B------:R-:W-:Y:S01]  /*1d3a0*/  IMAD R15, R15, 0x100, R23 ;  /* 0x000001000f0f7824 */ /* 0x000fe200078e0217 */
[----:B--2---:R-:W-:Y:S04]  /*1d3b0*/  STL.64 [R1+0x2088], R6 ;  /* 0x0020880601007387 */ /* 0x004fe80000100a00 */
[----:B---3--:R0:W-:Y:S04]  /*1d3c0*/  STL.64 [R1+0x2080], R4 ;  /* 0x0020800401007387 */ /* 0x0081e80000100a00 */
[----:B0-----:R-:W2:Y:S04]  /*1d3d0*/  LDL.LU.64 R4, [R1+0x4c0] ;  /* 0x0004c00001047983 */ /* 0x001ea80000300a00 */
[----:B------:R-:W2:Y:S04]  /*1d3e0*/  LDL.LU.64 R6, [R1+0x4c8] ;  /* 0x0004c80001067983 */ /* 0x000ea80000300a00 */
[----:B------:R-:W-:Y:S04]  /*1d3f0*/  STL.64 [R1+0x2068], R26 ;  /* 0x0020681a01007387 */ /* 0x000fe80000100a00 */
[----:B------:R0:W-:Y:S04]  /*1d400*/  STL.64 [R1+0x2060], R24 ;  /* 0x0020601801007387 */ /* 0x0001e80000100a00 */
[----:B0-----:R-:W3:Y:S04]  /*1d410*/  LDL.LU.64 R24, [R1+0x4a0] ;  /* 0x0004a00001187983 */ /* 0x001ee80000300a00 */
[----:B------:R-:W3:Y:S04]  /*1d420*/  LDL.LU.64 R26, [R1+0x4a8] ;  /* 0x0004a800011a7983 */ /* 0x000ee80000300a00 */
[----:B------:R-:W4:Y:S04]  /*1d430*/  LDL.LU.64 R16, [R1+0x7b0] ;  /* 0x0007b00001107983 */ /* 0x000f280000300a00 */
[----:B------:R-:W4:Y:S04]  /*1d440*/  LDL.LU.64 R18, [R1+0x7b8] ;  /* 0x0007b80001127983 */ /* 0x000f280000300a00 */
[----:B------:R-:W2:Y:S04]  /*1d450*/  LDL.LU R21, [R1+0x20b8] ;  /* 0x0020b80001157983 */ /* 0x000ea80000300800 */
[----:B------:R-:W3:Y:S04]  /*1d460*/  LDL.LU R22, [R1+0x20b4] ;  /* 0x0020b40001167983 */ /* 0x000ee80000300800 */
[----:B------:R-:W3:Y:S01]  /*1d470*/  LDL.LU R23, [R1+0x20b0] ;  /* 0x0020b00001177983 */ /* 0x000ee20000300800 */
[----:B------:R-:W-:-:S02]  /*1d480*/  F2FP.F16.E4M3.UNPACK_B R12, R12 ;  /* 0x0000000cff0c723e */ /* 0x000fc400020006ff */
[----:B------:R-:W-:Y:S02]  /*1d490*/  F2FP.F16.E4M3.UNPACK_B R13, R13 ;  /* 0x0000000dff0d723e */ /* 0x000fe400020006ff */
[----:B------:R-:W-:Y:S02]  /*1d4a0*/  F2FP.F16.E4M3.UNPACK_B R14, R14 ;  /* 0x0000000eff0e723e */ /* 0x000fe400020006ff */
[----:B------:R-:W-:-:S07]  /*1d4b0*/  F2FP.F16.E4M3.UNPACK_B R15, R15 ;  /* 0x0000000fff0f723e */ /* 0x000fce00020006ff */
[----:B---3--:R-:W-:-:S15]  /*1d4c0*/  HMMA.16816.F32 R8, R12, R22, R8 ;  /* 0x000000160c08723c */ /* 0x008fde0000001808 */
[----:B------:R-:W-:-:S08]  /*1d4d0*/  NOP ;  /* 0x0000000000007918 */ /* 0x000fd00000000000 */
        /* <DEDUP_REMOVED lines=26> */
[C---:B--2---:R-:W-:Y:S06]  /*1d680*/  HMMA.16816.F32 R24, R12.reuse, R6, R24 ;  /* 0x000000060c18723c */ /* 0x044fec0000001818 */
[C---:B----4-:R-:W-:Y:S06]  /*1d690*/  HMMA.16816.F32 R16, R12.reuse, R4, R16 ;  /* 0x000000040c10723c */ /* 0x050fec0000001810 */
[C---:B---3--:R-:W-:Y:S11]  /*1d6a0*/  HMMA.16816.F32 R8, R12.reuse, R2, R8 ;  /* 0x000000020c08723c */ /* 0x048ff60000001808 */
        /* <DEDUP_REMOVED lines=11> */
[----:B------:R-:W3:Y:S04]  /*1d760*/  LDL.LU.64 R6, [R1+0x498] ;  /* 0x0004980001067983 */ /* 0x000ee80000300a00 */
[----:B------:R0:W-:Y:S04]  /*1d770*/  STL.64 [R1+0x7a0], R8 ;  /* 0x0007a00801007387 */ /* 0x0001e80000100a00 */
[----:B------:R1:W-:Y:S04]  /*1d780*/  STL.64 [R1+0x7a8], R10 ;  /* 0x0007a80a01007387 */ /* 0x0003e80000100a00 */
[----:B0-----:R-:W4:Y:S04]  /*1d790*/  LDL.LU.64 R8, [R1+0x470] ;  /* 0x0004700001087983 */ /* 0x001f280000300a00 */
[----:B-1----:R-:W2:Y:S04]  /*1d7a0*/  LDL.LU.64 R10, [R1+0x478] ;  /* 0x00047800010a7983 */ /* 0x002ea80000300a00 */
[----:B--2---:R-:W-:Y:S04]  /*1d7b0*/  STL.64 [R1+0x2048], R10 ;  /* 0x0020480a01007387 */ /* 0x004fe80000100a00 */
[----:B----4-:R0:W-:Y:S04]  /*1d7c0*/  STL.64 [R1+0x2040], R8 ;  /* 0x0020400801007387 */ /* 0x0101e80000100a00 */
[----:B0-----:R-:W2:Y:S04]  /*1d7d0*/  LDL.LU.64 R8, [R1+0x480] ;  /* 0x0004800001087983 */ /* 0x001ea80000300a00 */
[----:B------:R-:W2:Y:S01]  /*1d7e0*/  LDL.LU.64 R10, [R1+0x488] ;  /* 0x00048800010a7983 */ /* 0x000ea20000300a00 */
[----:B---3--:R-:W-:Y:S07]  /*1d7f0*/  HMMA.16816.F32 R4, R12, R24, R4 ;  /* 0x000000180c04723c */ /* 0x008fee0000001804 */
[----:B------:R-:W-:-:S02]  /*1d800*/  IMAD R12, R16, 0x100, R26 ;  /* 0x00000100100c7824 */ /* 0x000fc400078e021a */
[----:B------:R-:W-:Y:S02]  /*1d810*/  IMAD R13, R18, 0x100, R17 ;  /* 0x00000100120d7824 */ /* 0x000fe400078e0211 */
[----:B------:R-:W-:Y:S02]  /*1d820*/  IMAD R14, R28, 0x100, R19 ;  /* 0x000001001c0e7824 */ /* 0x000fe400078e0213 */
[----:B------:R-:W-:Y:S01]  /*1d830*/  IMAD R15, R29, 0x100, R0 ;  /* 0x000001001d0f7824 */ /* 0x000fe200078e0200 */
[----:B------:R-:W-:Y:S02]  /*1d840*/  F2FP.F16.E4M3.UNPACK_B R12, R12 ;  /* 0x0000000cff0c723e */ /* 0x000fe400020006ff */
[----:B------:R-:W-:Y:S02]  /*1d850*/  F2FP.F16.E4M3.UNPACK_B R13, R13 ;  /* 0x0000000dff0d723e */ /* 0x000fe400020006ff */
[----:B------:R-:W-:Y:S02]  /*1d860*/  F2FP.F16.E4M3.UNPACK_B R14, R14 ;  /* 0x0000000eff0e723e */ /* 0x000fe400020006ff */
[----:B------:R-:W-:-:S03]  /*1d870*/  F2FP.F16.E4M3.UNPACK_B R15, R15 ;  /* 0x0000000fff0f723e */ /* 0x000fc600020006ff */
[----:B------:R0:W-:Y:S04]  /*1d880*/  STL.64 [R1+0x490], R4 ;  /* 0x0004900401007387 */ /* 0x0001e80000100a00 */
[----:B------:R1:W-:Y:S04]  /*1d890*/  STL.64 [R1+0x498], R6 ;  /* 0x0004980601007387 */ /* 0x0003e80000100a00 */
[----:B0-----:R-:W3:Y:S04]  /*1d8a0*/  LDL.LU.64 R4, [R1+0x460] ;  /* 0x0004600001047983 */ /* 0x001ee80000300a00 */
[----:B-1----:R-:W3:Y:S04]  /*1d8b0*/  LDL.LU.64 R6, [R1+0x468] ;  /* 0x0004680001067983 */ /* 0x002ee80000300a00 */
[----:B------:R-:W4:Y:S04]  /*1d8c0*/  LDL.LU.64 R16, [R1+0x450] ;  /* 0x0004500001107983 */ /* 0x000f280000300a00 */
[----:B------:R-:W4:Y:S01]  /*1d8d0*/  LDL.LU.64 R18, [R1+0x458] ;  /* 0x0004580001127983 */ /* 0x000f220000300a00 */
[----:B--2---:R-:W-:-:S15]  /*1d8e0*/  HMMA.16816.F32 R8, R12, R22, R8 ;  /* 0x000000160c08723c */ /* 0x004fde0000001808 */
[----:B------:R-:W-:-:S08]  /*1d8f0*/  NOP ;  /* 0x0000000000007918 */ /* 0x000fd00000000000 */
        /* <DEDUP_REMOVED lines=10> */
[----:B0-----:R-:W3:Y:S04]  /*1d9a0*/  LDL.LU.64 R10, [R1+0x2038] ;  /* 0x00203800010a7983 */ /* 0x001ee80000300a00 */
[----:B------:R-:W4:Y:S04]  /*1d9b0*/  LDL.LU.64 R8, [R1+0x2030] ;  /* 0x0020300001087983 */ /* 0x000f280000300a00 */
[----:B------:R-:W-:Y:S04]  /*1d9c0*/  STL [R1+0x2008], R21 ;  /* 0x0020081501007387 */ /* 0x000fe80000100800 */
[----:B------:R0:W-:Y:S04]  /*1d9d0*/  STL [R1+0x200c], R20 ;  /* 0x00200c1401007387 */ /* 0x0001e80000100800 */
[----:B0-----:R-:W2:Y:S04]  /*1d9e0*/  LDL.LU.64 R20, [R1+0x790] ;  /* 0x0007900001147983 */ /* 0x001ea80000300a00 */
[----:B------:R-:W4:Y:S01]  /*1d9f0*/  LDL.LU.64 R22, [R1+0x798] ;  /* 0x0007980001167983 */ /* 0x000f220000300a00 */
[C---:B---3--:R-:W-:Y:S03]  /*1da00*/  HMMA.16816.F32 R4, R12.reuse, R10, R4 ;  /* 0x0000000a0c04723c */ /* 0x048fe60000001804 */
[----:B----4-:R-:W-:Y:S04]  /*1da10*/  STL.64 [R1+0x2018], R22 ;  /* 0x0020181601007387 */ /* 0x010fe80000100a00 */
[----:B--2---:R0:W-:Y:S04]  /*1da20*/  STL.64 [R1+0x2010], R20 ;  /* 0x0020101401007387 */ /* 0x0041e80000100a00 */
[----:B0-----:R-:W2:Y:S04]  /*1da30*/  LDL.LU.64 R20, [R1+0x440] ;  /* 0x0004400001147983 */ /* 0x001ea80000300a00 */
[----:B------:R-:W2:Y:S08]  /*1da40*/  LDL.LU.64 R22, [R1+0x448] ;  /* 0x0004480001167983 */ /* 0x000eb00000300a00 */
[----:B------:R-:W-:Y:S04]  /*1da50*/  STL.64 [R1+0x460], R4 ;  /* 0x0004600401007387 */ /* 0x000fe80000100a00 */
[----:B------:R0:W-:Y:S04]  /*1da60*/  STL.64 [R1+0x468], R6 ;  /* 0x0004680601007387 */ /* 0x0001e80000100a00 */
[----:B0-----:R-:W2:Y:S01]  /*1da70*/  LDL.LU.64 R6, [R1+0x2028] ;  /* 0x0020280001067983 */ /* 0x001ea20000300a00 */
[----:B------:R-:W-:Y:S03]  /*1da80*/  HMMA.16816.F32 R16, R12, R8, R16 ;  /* 0x000000080c10723c */ /* 0x000fe60000001810 */
[----:B------:R-:W3:Y:S04]  /*1da90*/  LDL.LU.64 R4, [R1+0x2020] ;  /* 0x0020200001047983 */ /* 0x000ee80000300a00 */
[----:B------:R-:W-:Y:S04]  /*1daa0*/  STL.64 [R1+0x1fe8], R10 ;  /* 0x001fe80a01007387 */ /* 0x000fe80000100a00 */
[----:B------:R0:W-:-:S12]  /*1dab0*/  STL.64 [R1+0x1fe0], R8 ;  /* 0x001fe00801007387 */ /* 0x0001d80000100a00 */
[----:B------:R1:W-:Y:S04]  /*1dac0*/  STL.64 [R1+0x450], R16 ;  /* 0x0004501001007387 */ /* 0x0003e80000100a00 */
[----:B------:R-:W-:Y:S04]  /*1dad0*/  STL.64 [R1+0x458], R18 ;  /* 0x0004581201007387 */ /* 0x000fe80000100a00 */
[----:B0-----:R-:W4:Y:S04]  /*1dae0*/  LDL.LU.64 R8, [R1+0x430] ;  /* 0x0004300001087983 */ /* 0x001f280000300a00 */
[----:B------:R-:W4:Y:S04]  /*1daf0*/  LDL.LU.64 R10, [R1+0x438] ;  /* 0x00043800010a7983 */ /* 0x000f280000300a00 */
[----:B------:R-:W4:Y:S04]  /*1db00*/  LDL.LU R26, [R1+0x944] ;  /* 0x00094400011a7983 */ /* 0x000f280000300800 */
[----:B-1----:R-:W4:Y:S04]  /*1db10*/  LDL.LU R16, [R1+0x940] ;  /* 0x0009400001107983 */ /* 0x002f280000300800 */
[----:B------:R-:W4:Y:S04]  /*1db20*/  LDL.LU R17, [R1+0x94c] ;  /* 0x00094c0001117983 */ /* 0x000f280000300800 */
[----:B------:R-:W4:Y:S04]  /*1db30*/  LDL.LU R28, [R1+0x948] ;  /* 0x00094800011c7983 */ /* 0x000f280000300800 */
[----:B------:R-:W4:Y:S04]  /*1db40*/  LDL.LU R0, [R1+0x954] ;  /* 0x0009540001007983 */ /* 0x000f280000300800 */
[----:B------:R-:W4:Y:S01]  /*1db50*/  LDL.LU R29, [R1+0x950] ;  /* 0x00095000011d7983 */ /* 0x000f220000300800 */
        /* <DEDUP_REMOVED lines=8> */
[----:B------:R0:W-:Y:S04]  /*1dbe0*/  STL.64 [R1+0x790], R20 ;  /* 0x0007901401007387 */ /* 0x0001e80000100a00 */
[----:B------:R1:W-:Y:S04]  /*1dbf0*/  STL.64 [R1+0x798], R22 ;  /* 0x0007981601007387 */ /* 0x0003e80000100a00 */
[----:B0-----:R-:W2:Y:S04]  /*1dc00*/  LDL.LU R20, [R1+0x200c] ;  /* 0x00200c0001147983 */ /* 0x001ea80000300800 */
[----:B------:R-:W3:Y:S04]  /*1dc10*/  LDL.LU R21, [R1+0x92c] ;  /* 0x00092c0001157983 */ /* 0x000ee80000300800 */
[----:B-1----:R-:W2:Y:S04]  /*1dc20*/  LDL.LU R22, [R1+0x934] ;  /* 0x0009340001167983 */ /* 0x002ea80000300800 */
[----:B------:R-:W2:Y:S04]  /*1dc30*/  LDL.LU R23, [R1+0x93c] ;  /* 0x00093c0001177983 */ /* 0x000ea80000300800 */
[----:B------:R-:W-:Y:S04]  /*1dc40*/  STL.64 [R1+0x1fc8], R6 ;  /* 0x001fc80601007387 */ /* 0x000fe80000100a00 */
[----:B------:R0:W-:Y:S04]  /*1dc50*/  STL.64 [R1+0x1fc0], R4 ;  /* 0x001fc00401007387 */ /* 0x0001e80000100a00 */
[----:B0-----:R-:W4:Y:S04]  /*1dc60*/  LDL.LU.64 R4, [R1+0x780] ;  /* 0x0007800001047983 */ /* 0x001f280000300a00 */
[----:B------:R-:W4:Y:S04]  /*1dc70*/  LDL.LU.64 R6, [R1+0x788] ;  /* 0x0007880001067983 */ /* 0x000f280000300a00 */
[----:B------:R-:W3:Y:S04]  /*1dc80*/  LDL.LU R18, [R1+0x95c] ;  /* 0x00095c0001127983 */ /* 0x000ee80000300800 */
[----:B------:R-:W3:Y:S01]  /*1dc90*/  LDL.LU R19, [R1+0x958] ;  /* 0x0009580001137983 */ /* 0x000ee20000300800 */
[----:B----4-:R-:W-:-:S15]  /*1dca0*/  HMMA.16816.F32 R4, R12, R2, R4 ;  /* 0x000000020c04723c */ /* 0x010fde0000001804 */
[----:B------:R-:W-:-:S08]  /*1dcb0*/  NOP ;  /* 0x0000000000007918 */ /* 0x000fd00000000000 */
[----:B------:R-:W-:Y:S04]  /*1dcc0*/  STL.64 [R1+0x780], R4 ;  /* 0x0007800401007387 */ /* 0x000fe80000100a00 */
[----:B------:R0:W-:Y:S02]  /*1dcd0*/  STL.64 [R1+0x788], R6 ;  /* 0x0007880601007387 */ /* 0x0001e40000100a00 */
[----:B0-----:R-:W-:Y:S02]  /*1dce0*/  HMMA.16816.F32 R4, R12, R24, R8 ;  /* 0x000000180c04723c */ /* 0x001fe40000001808 */
[----:B---3--:R0:W-:Y:S04]  /*1dcf0*/  STL.64 [R1+0x1fa8], R18 ;  /* 0x001fa81201007387 */ /* 0x0081e80000100a00 */
[----:B0-----:R-:W3:Y:S04]  /*1dd00*/  LDL.LU R18, [R1+0x924] ;  /* 0x0009240001127983 */ /* 0x001ee80000300800 */
[----:B------:R-:W3:Y:S04]  /*1dd10*/  LDL.LU R19, [R1+0x920] ;  /* 0x0009200001137983 */ /* 0x000ee80000300800 */
[----:B------:R-:W-:Y:S04]  /*1dd20*/  STL.64 [R1+0x1fa0], R16 ;  /* 0x001fa01001007387 */ /* 0x000fe80000100a00 */
[----:B------:R-:W4:Y:S04]  /*1dd30*/  LDL.LU R13, [R1+0x928] ;  /* 0x00092800010d7983 */ /* 0x000f280000300800 */
[----:B------:R-:W2:Y:S04]  /*1dd40*/  LDL.LU R14, [R1+0x930] ;  /* 0x00093000010e7983 */ /* 0x000ea80000300800 */
[----:B------:R-:W-:Y:S04]  /*1dd50*/  STL.64 [R1+0x430], R4 ;  /* 0x0004300401007387 */ /* 0x000fe80000100a00 */
[----:B------:R-:W-:Y:S04]  /*1dd60*/  STL.64 [R1+0x438], R6 ;  /* 0x0004380601007387 */ /* 0x000fe80000100a00 */
[----:B------:R-:W2:Y:S04]  /*1dd70*/  LDL.LU R15, [R1+0x938] ;  /* 0x00093800010f7983 */ /* 0x000ea80000300800 */
        /* <DEDUP_REMOVED lines=8> */
[----:B------:R-:W-:-:S02]  /*1de00*/  IMAD R12, R19, 0x100, R18 ;  /* 0x00000100130c7824 */ /* 0x000fc400078e0212 */
[----:B------:R-:W-:Y:S02]  /*1de10*/  IMAD R13, R13, 0x100, R21 ;  /* 0x000001000d0d7824 */ /* 0x000fe400078e0215 */
[----:B--2---:R-:W-:Y:S02]  /*1de20*/  IMAD R14, R14, 0x100, R22 ;  /* 0x000001000e0e7824 */ /* 0x004fe400078e0216 */
[----:B------:R-:W-:Y:S01]  /*1de30*/  IMAD R15, R15, 0x100, R23 ;  /* 0x000001000f0f7824 */ /* 0x000fe200078e0217 */
[----:B---3--:R-:W-:Y:S04]  /*1de40*/  STL.64 [R1+0x1fd8], R6 ;  /* 0x001fd80601007387 */ /* 0x008fe80000100a00 */
[----:B----4-:R0:W-:Y:S04]  /*1de50*/  STL.64 [R1+0x1fd0], R4 ;  /* 0x001fd00401007387 */ /* 0x0101e80000100a00 */
        /* <DEDUP_REMOVED lines=44> */
[----:B----4-:R-:W-:-:S15]  /*1e120*/  HMMA.16816.F32 R16, R12, R4, R16 ;  /* 0x000000040c10723c */ /* 0x010fde0000001810 */
        /* <DEDUP_REMOVED lines=8> */
[----:B------:R-:W4:Y:S04]  /*1e1b0*/  LDL.LU.64 R16, [R1+0x1fa0] ;  /* 0x001fa00001107983 */ /* 0x000f280000300a00 */
[----:B------:R-:W-:Y:S04]  /*1e1c0*/  STL.64 [R1+0x1f68], R6 ;  /* 0x001f680601007387 */ /* 0x000fe80000100a00 */
[----:B------:R0:W-:Y:S04]  /*1e1d0*/  STL.64 [R1+0x1f60], R4 ;  /* 0x001f600401007387 */ /* 0x0001e80000100a00 */
[----:B0-----:R-:W2:Y:S04]  /*1e1e0*/  LDL.LU.64 R4, [R1+0x760] ;  /* 0x0007600001047983 */ /* 0x001ea80000300a00 */
[----:B------:R-:W2:Y:S02]  /*1e1f0*/  LDL.LU.64 R6, [R1+0x768] ;  /* 0x0007680001067983 */ /* 0x000ea40000300a00 */
[----:B--2---:R-:W-:-:S15]  /*1e200*/  HMMA.16816.F32 R4, R12, R2, R4 ;  /* 0x000000020c04723c */ /* 0x004fde0000001804 */
[----:B------:R-:W-:-:S08]  /*1e210*/  NOP ;  /* 0x0000000000007918 */ /* 0x000fd00000000000 */
[----:B------:R-:W-:Y:S04]  /*1e220*/  STL.64 [R1+0x760], R4 ;  /* 0x0007600401007387 */ /* 0x000fe80000100a00 */
[----:B------:R3:W-:Y:S02]  /*1e230*/  STL.64 [R1+0x768], R6 ;  /* 0x0007680601007387 */ /* 0x0007e40000100a00 */
[----:B---3--:R-:W-:Y:S02]  /*1e240*/  HMMA.16816.F32 R4, R12, R24, R8 ;  /* 0x000000180c04723c */ /* 0x008fe40000001808 */
[----:B------:R-:W-:Y:S04]  /*1e250*/  STL [R1+0x1f48], R27 ;  /* 0x001f481b01007387 */ /* 0x000fe80000100800 */
[----:B------:R-:W-:Y:S01]  /*1e260*/  STL.64 [R1+0x1f40], R24 ;  /* 0x001f401801007387 */ /* 0x000fe20000100a00 */
[----:B----4-:R-:W-:-:S15]  /*1e270*/  IMAD R13, R28, 0x100, R17 ;  /* 0x000001001c0d7824 */ /* 0x010fde00078e0211 */
[----:B------:R-:W-:-:S01]  /*1e280*/  NOP ;  /* 0x0000000000007918 */ /* 0x000fc20000000000 */
[----:B------:R-:W-:Y:S04]  /*1e290*/  STL.64 [R1+0x3d0], R4 ;  /* 0x0003d00401007387 */ /* 0x000fe80000100a00 */
[----:B------:R-:W-:Y:S04]  /*1e2a0*/  STL.64 [R1+0x3d8], R6 ;  /* 0x0003d80601007387 */ /* 0x000fe80000100a00 */
[----:B------:R-:W2:Y:S01]  /*1e2b0*/  LDL.LU R28, [R1+0x970] ;  /* 0x00097000011c7983 */ /* 0x000ea20000300800 */
[----:B------:R-:W-:-:S03]  /*1e2c0*/  IMAD R14, R29, 0x100, R0 ;  /* 0x000001001d0e7824 */ /* 0x000fc600078e0200 */
[----:B--2---:R-:W-:Y:S04]  /*1e2d0*/  STL [R1+0x1f38], R28 ;  /* 0x001f381c01007387 */ /* 0x004fe80000100800 */
[----:B------:R-:W2:Y:S04]  /*1e2e0*/  LDL.LU R0, [R1+0x97c] ;  /* 0x00097c0001007983 */ /* 0x000ea80000300800 */
        /* <DEDUP_REMOVED lines=8> */
[----:B------:R-:W2:Y:S01]  /*1e370*/  LDL.LU.64 R6, [R1+0x398] ;  /* 0x0003980001067983 */ /* 0x000ea20000300a00 */
[----:B------:R-:W-:-:S02]  /*1e380*/  IMAD R12, R16, 0x100, R26 ;  /* 0x00000100100c7824 */ /* 0x000fc400078e021a */
[----:B------:R-:W-:Y:S01]  /*1e390*/  IMAD R15, R19, 0x100, R18 ;  /* 0x00000100130f7824 */ /* 0x000fe200078e0212 */
[----:B------:R-:W-:Y:S02]  /*1e3a0*/  F2FP.F16.E4M3.UNPACK_B R13, R13 ;  /* 0x0000000dff0d723e */ /* 0x000fe400020006ff */
[----:B------:R-:W-:Y:S02]  /*1e3b0*/  F2FP.F16.E4M3.UNPACK_B R14, R14 ;  /* 0x0000000eff0e723e */ /* 0x000fe400020006ff */
[----:B------:R-:W-:Y:S02]  /*1e3c0*/  F2FP.F16.E4M3.UNPACK_B R12, R12 ;  /* 0x0000000cff0c723e */ /* 0x000fe400020006ff */
[----:B------:R-:W-:Y:S01]  /*1e3d0*/  F2FP.F16.E4M3.UNPACK_B R15, R15 ;  /* 0x0000000fff0f723e */ /* 0x000fe200020006ff */
[----:B--2---:R-:W-:Y:S04]  /*1e3e0*/  STL.64 [R1+0x1f78], R6 ;  /* 0x001f780601007387 */ /* 0x004fe80000100a00 */
[----:B----4-:R0:W-:Y:S04]  /*1e3f0*/  STL.64 [R1+0x1f70], R4 ;  /* 0x001f700401007387 */ /* 0x0101e80000100a00 */
[----:B0-----:R-:W2:Y:S04]  /*1e400*/  LDL.LU.64 R4, [R1+0x3a0] ;  /* 0x0003a00001047983 */ /* 0x001ea80000300a00 */
[----:B------:R-:W2:Y:S04]  /*1e410*/  LDL.LU.64 R6, [R1+0x3a8] ;  /* 0x0003a80001067983 */ /* 0x000ea80000300a00 */
[----:B------:R-:W4:Y:S04]  /*1e420*/  LDL.LU.64 R24, [R1+0x750] ;  /* 0x0007500001187983 */ /* 0x000f280000300a00 */
[----:B------:R-:W2:Y:S01]  /*1e430*/  LDL.LU.64 R26, [R1+0x758] ;  /* 0x00075800011a7983 */ /* 0x000ea20000300a00 */
[C---:B---3--:R-:W-:Y:S03]  /*1e440*/  HMMA.16816.F32 R8, R12.reuse, R22, R8 ;  /* 0x000000160c08723c */ /* 0x048fe60000001808 */
[----:B--2---:R-:W-:Y:S04]  /*1e450*/  STL.64 [R1+0x1f58], R26 ;  /* 0x001f581a01007387 */ /* 0x004fe80000100a00 */
[----:B----4-:R0:W-:Y:S04]  /*1e460*/  STL.64 [R1+0x1f50], R24 ;  /* 0x001f501801007387 */ /* 0x0101e80000100a00 */
[----:B0-----:R-:W2:Y:S04]  /*1e470*/  LDL.LU.64 R24, [R1+0x380] ;  /* 0x0003800001187983 */ /* 0x001ea80000300a00 */
[----:B------:R-:W2:Y:S04]  /*1e480*/  LDL.LU.64 R26, [R1+0x388] ;  /* 0x00038800011a7983 */ /* 0x000ea80000300a00 */
[----:B------:R-:W3:Y:S04]  /*1e490*/  LDL.LU.64 R16, [R1+0x370] ;  /* 0x0003700001107983 */ /* 0x000ee80000300a00 */
[----:B------:R-:W3:Y:S04]  /*1e4a0*/  LDL.LU.64 R18, [R1+0x378] ;  /* 0x0003780001127983 */ /* 0x000ee80000300a00 */
        /* <DEDUP_REMOVED lines=37> */
[----:B0-----:R-:W2:Y:S04]  /*1e700*/  LDL.LU R27, [R1+0x1f48] ;  /* 0x001f4800011b7983 */ /* 0x001ea80000300800 */
[----:B------:R-:W3:Y:S04]  /*1e710*/  LDL.LU.64 R24, [R1+0x1f40] ;  /* 0x001f400001187983 */ /* 0x000ee80000300a00 */
[----:B------:R-:W-:Y:S04]  /*1e720*/  STL.64 [R1+0x1f30], R6 ;  /* 0x001f300601007387 */ /* 0x000fe80000100a00 */
[----:B------:R3:W-:Y:S01]  /*1e730*/  STL.64 [R1+0x1f28], R4 ;  /* 0x001f280401007387 */ /* 0x0007e20000100a00 */
[C---:B----4-:R-:W-:Y:S06]  /*1e740*/  HMMA.16816.F32 R8, R12.reuse, R2, R8 ;  /* 0x000000020c08723c */ /* 0x050fec0000001808 */
[----:B---3--:R-:W-:Y:S01]  /*1e750*/  HMMA.16816.F32 R4, R12, R24, R16 ;  /* 0x000000180c04723c */ /* 0x008fe20000001810 */
[----:B------:R-:W3:-:S15]  /*1e760*/  LDL.LU R12, [R1+0x960] ;  /* 0x00096000010c7983 */ /* 0x000ede0000300800 */
[----:B------:R-:W-:-:S01]  /*1e770*/  NOP ;  /* 0x0000000000007918 */ /* 0x000fc20000000000 */
[----:B------:R-:W-:Y:S04]  /*1e780*/  STL.64 [R1+0x740], R8 ;  /* 0x0007400801007387 */ /* 0x000fe80000100a00 */
[----:B------:R-:W-:Y:S04]  /*1e790*/  STL.64 [R1+0x748], R10 ;  /* 0x0007480a01007387 */ /* 0x000fe80000100a00 */
[----:B------:R-:W4:Y:S04]  /*1e7a0*/  LDL.LU R13, [R1+0x96c] ;  /* 0x00096c00010d7983 */ /* 0x000f280000300800 */
[----:B------:R0:W-:Y:S04]  /*1e7b0*/  STL.64 [R1+0x370], R4 ;  /* 0x0003700401007387 */ /* 0x0001e80000100a00 */
[----:B------:R1:W-:Y:S04]  /*1e7c0*/  STL.64 [R1+0x378], R6 ;  /* 0x0003780601007387 */ /* 0x0003e80000100a00 */
[----:B------:R-:W4:Y:S04]  /*1e7d0*/  LDL.LU R14, [R1+0x968] ;  /* 0x00096800010e7983 */ /* 0x000f280000300800 */
[----:B------:R-:W4:Y:S04]  /*1e7e0*/  LDL.LU R15, [R1+0x974] ;  /* 0x00097400010f7983 */ /* 0x000f280000300800 */
[----:B0-----:R-:W4:Y:S04]  /*1e7f0*/  LDL.LU.64 R4, [R1+0x360] ;  /* 0x0003600001047983 */ /* 0x001f280000300a00 */
[----:B-1----:R-:W4:Y:S04]  /*1e800*/  LDL.LU.64 R6, [R1+0x368] ;  /* 0x0003680001067983 */ /* 0x002f280000300a00 */
[----:B------:R-:W4:Y:S04]  /*1e810*/  LDL.LU.64 R8, [R1+0x350] ;  /* 0x0003500001087983 */ /* 0x000f280000300a00 */
[----:B------:R-:W4:Y:S04]  /*1e820*/  LDL.LU.64 R10, [R1+0x358] ;  /* 0x00035800010a7983 */ /* 0x000f280000300a00 */
[----:B------:R-:W4:Y:S04]  /*1e830*/  LDL.LU.64 R16, [R1+0x330] ;  /* 0x0003300001107983 */ /* 0x000f280000300a00 */
[----:B------:R-:W4:Y:S04]  /*1e840*/  LDL.LU.64 R18, [R1+0x338] ;  /* 0x0003380001127983 */ /* 0x000f280000300a00 */
[----:B--2---:R-:W-:Y:S04]  /*1e850*/  STL [R1+0x1ef0], R27 ;  /* 0x001ef01b01007387 */ /* 0x004fe80000100800 */
[----:B------:R0:W-:Y:S04]  /*1e860*/  STL.64 [R1+0x1ee8], R24 ;  /* 0x001ee81801007387 */ /* 0x0001e80000100a00 */
[----:B0-----:R-:W2:Y:S04]  /*1e870*/  LDL.LU.64 R24, [R1+0x340] ;  /* 0x0003400001187983 */ /* 0x001ea80000300a00 */
[----:B------:R-:W2:Y:S01]  /*1e880*/  LDL.LU.64 R26, [R1+0x348] ;  /* 0x00034800011a7983 */ /* 0x000ea20000300a00 */
[----:B---3--:R-:W-:-:S03]  /*1e890*/  IMAD R12, R12, 0x100, R28 ;  /* 0x000001000c0c7824 */ /* 0x008fc600078e021c */
[----:B------:R-:W3:Y:S02]  /*1e8a0*/  LDL.LU R28, [R1+0x1f38] ;  /* 0x001f3800011c7983 */ /* 0x000ee40000300800 */
[----:B------:R-:W-:Y:S01]  /*1e8b0*/  F2FP.F16.E4M3.UNPACK_B R12, R12 ;  /* 0x0000000cff0c723e */ /* 0x000fe200020006ff */
[----:B----4-:R-:W-:-:S05]  /*1e8c0*/  IMAD R13, R14, 0x100, R13 ;  /* 0x000001000e0d7824 */ /* 0x010fca00078e020d */
[----:B------:R-:W-:Y:S01]  /*1e8d0*/  F2FP.F16.E4M3.UNPACK_B R13, R13 ;  /* 0x0000000dff0d723e */ /* 0x000fe200020006ff */
[----:B---3--:R-:W-:Y:S02]  /*1e8e0*/  IMAD R14, R28, 0x100, R15 ;  /* 0x000001001c0e7824 */ /* 0x008fe400078e020f */
[----:B------:R-:W-:Y:S01]  /*1e8f0*/  IMAD R15, R29, 0x100, R0 ;  /* 0x000001001d0f7824 */ /* 0x000fe200078e0200 */
[----:B------:R-:W3:Y:S04]  /*1e900*/  LDL.LU R28, [R1+0x99c] ;  /* 0x00099c00011c7983 */ /* 0x000ee80000300800 */
[----:B------:R-:W3:Y:S01]  /*1e910*/  LDL.LU R29, [R1+0x998] ;  /* 0x00099800011d7983 */ /* 0x000ee20000300800 */
[----:B------:R-:W-:Y:S02]  /*1e920*/  F2FP.F16.E4M3.UNPACK_B R14, R14 ;  /* 0x0000000eff0e723e */ /* 0x000fe400020006ff */
[----:B------:R-:W-:-:S07]  /*1e930*/  F2FP.F16.E4M3.UNPACK_B R15, R15 ;  /* 0x0000000fff0f723e */ /* 0x000fce00020006ff */
[C---:B------:R-:W-:Y:S06]  /*1e940*/  HMMA.16816.F32 R4, R12.reuse, R22, R4 ;  /* 0x000000160c04723c */ /* 0x040fec0000001804 */
[----:B------:R-:W-:-:S15]  /*1e950*/  HMMA.16816.F32 R8, R12, R20, R8 ;  /* 0x000000140c08723c */ /* 0x000fde0000001808 */
[----:B------:R-:W-:-:S02]  /*1e960*/  NOP ;  /* 0x0000000000007918 */ /* 0x000fc40000000000 */
[----:B------:R-:W-:Y:S04]  /*1e970*/  STL.64 [R1+0x360], R4 ;  /* 0x0003600401007387 */ /* 0x000fe80000100a00 */
[----:B------:R0:W-:Y:S04]  /*1e980*/  STL.64 [R1+0x368], R6 ;  /* 0x0003680601007387 */ /* 0x0001e80000100a00 */
[----:B0-----:R-:W4:Y:S04]  /*1e990*/  LDL.LU.64 R6, [R1+0x1f30] ;  /* 0x001f300001067983 */ /* 0x001f280000300a00 */
[----:B------:R-:W3:Y:S04]  /*1e9a0*/  LDL.LU.64 R4, [R1+0x1f28] ;  /* 0x001f280001047983 */ /* 0x000ee80000300a00 */
[----:B------:R-:W-:Y:S04]  /*1e9b0*/  STL.64 [R1+0x350], R8 ;  /* 0x0003500801007387 */ /* 0x000fe80000100a00 */
[----:B------:R0:W-:Y:S04]  /*1e9c0*/  STL.64 [R1+0x358], R10 ;  /* 0x0003580a01007387 */ /* 0x0001e80000100a00 */
[----:B0-----:R-:W2:Y:S04]  /*1e9d0*/  LDL.LU.64 R10, [R1+0x1f20] ;  /* 0x001f2000010a7983 */ /* 0x001ea80000300a00 */
[----:B------:R-:W4:Y:S04]  /*1e9e0*/  LDL.LU.64 R8, [R1+0x1f18] ;  /* 0x001f180001087983 */ /* 0x000f280000300a00 */
[----:B------:R-:W-:Y:S04]  /*1e9f0*/  STL.64 [R1+0x1f00], R22 ;  /* 0x001f001601007387 */ /* 0x000fe80000100a00 */
[----:B------:R0:W-:Y:S04]  /*1ea00*/  STL.64 [R1+0x1ef8], R20 ;  /* 0x001ef81401007387 */ /* 0x0001e80000100a00 */
[----:B0-----:R-:W3:Y:S01]  /*1ea10*/  LDL.LU.64 R20, [R1+0x730] ;  /* 0x0007300001147983 */ /* 0x001ee20000300a00 */
[----:B--2---:R-:W-:-:S15]  /*1ea20*/  HMMA.16816.F32 R24, R12, R10, R24 ;  /* 0x0000000a0c18723c */ /* 0x004fde0000001818 */
[----:B------:R-:W-:-:S08]  /*1ea30*/  NOP ;  /* 0x0000000000007918 */ /* 0x000fd00000000000 */
[----:B------:R-:W-:Y:S04]  /*1ea40*/  STL.64 [R1+0x340], R24 ;  /* 0x0003401801007387 */ /* 0x000fe80000100a00 */
[----:B------:R-:W-:Y:S04]  /*1ea50*/  STL.64 [R1+0x348], R26 ;  /* 0x0003481a01007387 */ /* 0x000fe80000100a00 */
[----:B------:R-:W2:Y:S01]  /*1ea60*/  LDL.LU.64 R22, [R1+0x738] ;  /* 0x0007380001167983 */ /* 0x000ea20000300a00 */
[----:B----4-:R-:W-:-:S15]  /*1ea70*/  HMMA.16816.F32 R16, R12, R8, R16 ;  /* 0x000000080c10723c */ /* 0x010fde0000001810 */
[----:B------:R-:W-:-:S08]  /*1ea80*/  NOP ;  /* 0x0000000000007918 */ /* 0x000fd00000000000 */
[----:B------:R-:W-:Y:S04]  /*1ea90*/  STL.64 [R1+0x330], R16 ;  /* 0x0003301001007387 */ /* 0x000fe80000100a00 */
[----:B------:R-:W-:Y:S04]  /*1eaa0*/  STL.64 [R1+0x338], R18 ;  /* 0x0003381201007387 */ /* 0x000fe80000100a00 */
[----:B--2---:R-:W-:Y:S04]  /*1eab0*/  STL.64 [R1+0x1f10], R22 ;  /* 0x001f101601007387 */ /* 0x004fe80000100a00 */
[----:B---3--:R0:W-:Y:S04]  /*1eac0*/  STL.64 [R1+0x1f08], R20 ;  /* 0x001f081401007387 */ /* 0x0081e80000100a00 */
[----:B0-----:R-:W2:Y:S04]  /*1ead0*/  LDL.LU.64 R20, [R1+0x320] ;  /* 0x0003200001147983 */ /* 0x001ea80000300a00 */
[----:B------:R-:W2:Y:S04]  /*1eae0*/  LDL.LU.64 R22, [R1+0x328] ;  /* 0x0003280001167983 */ /* 0x000ea80000300a00 */
[----:B------:R-:W3:Y:S04]  /*1eaf0*/  LDL.LU.64 R24, [R1+0x720] ;  /* 0x0007200001187983 */ /* 0x000ee80000300a00 */
[----:B------:R-:W3:Y:S04]  /*1eb00*/  LDL.LU.64 R26, [R1+0x728] ;  /* 0x00072800011a7983 */ /* 0x000ee80000300a00 */
[----:B------:R-:W-:Y:S04]  /*1eb10*/  STL.64 [R1+0x1ee0], R10 ;  /* 0x001ee00a01007387 */ /* 0x000fe80000100a00 */
[----:B------:R0:W-:Y:S04]  /*1eb20*/  STL.64 [R1+0x1ed8], R8 ;  /* 0x001ed80801007387 */ /* 0x0001e80000100a00 */
[----:B0-----:R-:W4:Y:S04]  /*1eb30*/  LDL.LU.64 R8, [R1+0x310] ;  /* 0x0003100001087983 */ /* 0x001f280000300a00 */
[----:B------:R-:W4:Y:S04]  /*1eb40*/  LDL.LU.64 R10, [R1+0x318] ;  /* 0x00031800010a7983 */ /* 0x000f280000300a00 */
[----:B------:R-:W3:Y:S04]  /*1eb50*/  LDL.LU R16, [R1+0x9a0] ;  /* 0x0009a00001107983 */ /* 0x000ee80000300800 */
[----:B------:R-:W3:Y:S04]  /*1eb60*/  LDL.LU R17, [R1+0x9a8] ;  /* 0x0009a80001117983 */ /* 0x000ee80000300800 */
[----:B------:R-:W4:Y:S04]  /*1eb70*/  LDL.LU R18, [R1+0x9b0] ;  /* 0x0009b00001127983 */ /* 0x000f280000300800 */
[----:B------:R-:W4:Y:S01]  /*1eb80*/  LDL.LU R19, [R1+0x9bc] ;  /* 0x0009bc0001137983 */ /* 0x000f220000300800 */
[C---:B--2---:R-:W-:Y:S03]  /*1eb90*/  HMMA.16816.F32 R20, R12.reuse, R6, R20 ;  /* 0x000000060c14723c */ /* 0x044fe60000001814 */
[----:B----4-:R0:W-:Y:S04]  /*1eba0*/  STL.64 [R1+0x1ec0], R18 ;  /* 0x001ec01201007387 */ /* 0x0101e80000100a00 */
[----:B0-----:R-:W2:Y:S04]  /*1ebb0*/  LDL.LU R18, [R1+0x994] ;  /* 0x0009940001127983 */ /* 0x001ea80000300800 */
[----:B------:R-:W2:Y:S04]  /*1ebc0*/  LDL.LU R19, [R1+0x990] ;  /* 0x0009900001137983 */ /* 0x000ea80000300800 */
[----:B---3--:R0:W-:Y:S04]  /*1ebd0*/  STL.64 [R1+0x1eb8], R16 ;  /* 0x001eb81001007387 */ /* 0x0081e80000100a00 */
[----:B0-----:R-:W3:Y:S04]  /*1ebe0*/  LDL.LU R16, [R1+0x98c] ;  /* 0x00098c0001107983 */ /* 0x001ee80000300800 */
[----:B------:R-:W3:Y:S04]  /*1ebf0*/  LDL.LU R17, [R1+0x988] ;  /* 0x0009880001117983 */ /* 0x000ee80000300800 */
[----:B------:R-:W4:Y:S04]  /*1ec00*/  LDL.LU R0, [R1+0x9b8] ;  /* 0x0009b80001007983 */ /* 0x000f280000300800 */
[----:B------:R-:W-:Y:S04]  /*1ec10*/  STL.64 [R1+0x320], R20 ;  /* 0x0003201401007387 */ /* 0x000fe80000100a00 */
[----:B------:R0:W-:Y:S04]  /*1ec20*/  STL.64 [R1+0x328], R22 ;  /* 0x0003281601007387 */ /* 0x0001e80000100a00 */
[----:B0-----:R-:W2:Y:S04]  /*1ec30*/  LDL.LU.64 R22, [R1+0x1f10] ;  /* 0x001f100001167983 */ /* 0x001ea80000300a00 */
[----:B------:R-:W2:Y:S01]  /*1ec40*/  LDL.LU.64 R20, [R1+0x1f08] ;  /* 0x001f080001147983 */ /* 0x000ea20000300a00 */
[C---:B------:R-:W-:Y:S06]  /*1ec50*/  HMMA.16816.F32 R24, R12.reuse, R2, R24 ;  /* 0x000000020c18723c */ /* 0x040fec0000001818 */
[----:B--2---:R-:W-:-:S15]  /*1ec60*/  HMMA.16816.F32 R20, R12, R4, R20 ;  /* 0x000000040c14723c */ /* 0x004fde0000001814 */
[----:B------:R-:W-:-:S08]  /*1ec70*/  NOP ;  /* 0x0000000000007918 */ /* 0x000fd00000000000 */
[----:B------:R-:W-:Y:S04]  /*1ec80*/  STL.64 [R1+0x730], R20 ;  /* 0x0007301401007387 */ /* 0x000fe80000100a00 */
[----:B------:R0:W-:Y:S04]  /*1ec90*/  STL.64 [R1+0x738], R22 ;  /* 0x0007381601007387 */ /* 0x0001e80000100a00 */
[----:B0-----:R-:W2:Y:S04]  /*1eca0*/  LDL.LU.64 R22, [R1+0x1f00] ;  /* 0x001f000001167983 */ /* 0x001ea80000300a00 */
[----:B------:R-:W4:Y:S04]  /*1ecb0*/  LDL.LU.64 R20, [R1+0x1ef8] ;  /* 0x001ef80001147983 */ /* 0x000f280000300a00 */
[----:B------:R0:W-:Y:S04]  /*1ecc0*/  STL.64 [R1+0x1ed0], R6 ;  /* 0x001ed00601007387 */ /* 0x0001e80000100a00 */
[----:B0-----:R-:W3:Y:S04]  /*1ecd0*/  LDL.LU R6, [R1+0x984] ;  /* 0x0009840001067983 */ /* 0x001ee80000300800 */
[----:B------:R-:W3:Y:S04]  /*1ece0*/  LDL.LU R7, [R1+0x980] ;  /* 0x0009800001077983 */ /* 0x000ee80000300800 */
[----:B------:R-:W-:Y:S04]  /*1ecf0*/  STL.64 [R1+0x1ec8], R4 ;  /* 0x001ec80401007387 */ /* 0x000fe80000100a00 */
[----:B------:R-:W-:Y:S04]  /*1ed00*/  STL.64 [R1+0x720], R24 ;  /* 0x0007201801007387 */ /* 0x000fe80000100a00 */
[----:B------:R0:W-:Y:S04]  /*1ed10*/  STL.64 [R1+0x728], R26 ;  /* 0x0007281a01007387 */ /* 0x0001e80000100a00 */
[----:B0-----:R-:W2:Y:S04]  /*1ed20*/  LDL.LU R27, [R1+0x1ef0] ;  /* 0x001ef000011b7983 */ /* 0x001ea80000300800 */
[----:B------:R-:W4:Y:S02]  /*1ed30*/  LDL.LU.64 R24, [R1+0x1ee8] ;  /* 0x001ee80001187983 */ /* 0x000f240000300a00 */
[----:B----4-:R-:W-:Y:S02]  /*1ed40*/  HMMA.16816.F32 R12, R12, R24, R8 ;  /* 0x000000180c0c723c */ /* 0x010fe40000001808 */
[----:B------:R-:W4:Y:S04]  /*1ed50*/  LDL.LU.64 R8, [R1+0x300] ;  /* 0x0003000001087983 */ /* 0x000f280000300a00 */
[----:B------:R-:W4:-:S15]  /*1ed60*/  LDL.LU.64 R10, [R1+0x308] ;  /* 0x00030800010a7983 */ /* 0x000f1e0000300a00 */
[----:B------:R-:W-:-:S02]  /*1ed70*/  NOP ;  /* 0x0000000000007918 */ /* 0x000fc40000000000 */
[----:B------:R3:W-:Y:S04]  /*1ed80*/  STL.64 [R1+0x310], R12 ;  /* 0x0003100c01007387 */ /* 0x0007e80000100a00 */
[----:B------:R0:W-:Y:S01]  /*1ed90*/  STL.64 [R1+0x318], R14 ;  /* 0x0003180e01007387 */ /* 0x0001e20000100a00 */
[----:B---3--:R-:W-:Y:S02]  /*1eda0*/  IMAD R12, R7, 0x100, R6 ;  /* 0x00000100070c7824 */ /* 0x008fe400078e0206 */
[----:B------:R-:W-:Y:S02]  /*1edb0*/  IMAD R13, R17, 0x100, R16 ;  /* 0x00000100110d7824 */ /* 0x000fe400078e0210 */
[----:B0-----:R-:W-:Y:S02]  /*1edc0*/  IMAD R14, R19, 0x100, R18 ;  /* 0x00000100130e7824 */ /* 0x001fe400078e0212 */
[----:B------:R-:W-:Y:S01]  /*1edd0*/  IMAD R15, R29, 0x100, R28 ;  /* 0x000001001d0f7824 */ /* 0x000fe200078e021c */
[----:B------:R-:W-:-:S02]  /*1ede0*/  F2FP.F16.E4M3.UNPACK_B R12, R12 ;  /* 0x0000000cff0c723e */ /* 0x000fc400020006ff */
[----:B------:R-:W-:Y:S02]  /*1edf0*/  F2FP.F16.E4M3.UNPACK_B R13, R13 ;  /* 0x0000000dff0d723e */ /* 0x000fe400020006ff */
[----:B------:R-:W-:Y:S02]  /*1ee00*/  F2FP.F16.E4M3.UNPACK_B R14, R14 ;  /* 0x0000000eff0e723e */ /* 0x000fe400020006ff */
[----:B------:R-:W-:Y:S01]  /*1ee10*/  F2FP.F16.E4M3.UNPACK_B R15, R15 ;  /* 0x0000000fff0f723e */ /* 0x000fe200020006ff */
[----:B--2---:R-:W-:Y:S04]  /*1ee20*/  STL [R1+0x1eb0], R27 ;  /* 0x001eb01b01007387 */ /* 0x004fe80000100800 */
[----:B------:R0:W-:Y:S04]  /*1ee30*/  STL.64 [R1+0x1ea8], R24 ;  /* 0x001ea81801007387 */ /* 0x0001e80000100a00 */
[----:B0-----:R-:W2:Y:S04]  /*1ee40*/  LDL.LU.64 R24, [R1+0x2f0] ;  /* 0x0002f00001187983 */ /* 0x001ea80000300a00 */
[----:B------:R-:W2:Y:S04]  /*1ee50*/  LDL.LU.64 R26, [R1+0x2f8] ;  /* 0x0002f800011a7983 */ /* 0x000ea80000300a00 */
[----:B------:R-:W3:Y:S04]  /*1ee60*/  LDL.LU.64 R4, [R1+0x2e0] ;  /* 0x0002e00001047983 */ /* 0x000ee80000300a00 */
[----:B------:R-:W3:Y:S04]  /*1ee70*/  LDL.LU.64 R6, [R1+0x2e8] ;  /* 0x0002e80001067983 */ /* 0x000ee80000300a00 */
[----:B------:R-:W3:Y:S04]  /*1ee80*/  LDL.LU.64 R16, [R1+0x2d0] ;  /* 0x0002d00001107983 */ /* 0x000ee80000300a00 */
[----:B------:R-:W3:Y:S01]  /*1ee90*/  LDL.LU.64 R18, [R1+0x2d8] ;  /* 0x0002d80001127983 */ /* 0x000ee20000300a00 */
[----:B----4-:R-:W-:-:S15]  /*1eea0*/  HMMA.16816.F32 R8, R12, R22, R8 ;  /* 0x000000160c08723c */ /* 0x010fde0000001808 */
[----:B------:R-:W-:-:S08]  /*1eeb0*/  NOP ;  /* 0x0000000000007918 */ /* 0x000fd00000000000 */
[----:B------:R-:W-:Y:S04]  /*1eec0*/  STL.64 [R1+0x300], R8 ;  /* 0x0003000801007387 */ /* 0x000fe80000100a00 */
[----:B------:R0:W-:Y:S04]  /*1eed0*/  STL.64 [R1+0x308], R10 ;  /* 0x0003080a01007387 */ /* 0x0001e80000100a00 */
[----:B0-----:R-:W3:Y:S04]  /*1eee0*/  LDL.LU.64 R10, [R1+0x1ee0] ;  /* 0x001ee000010a7983 */ /* 0x001ee80000300a00 */
[----:B------:R-:W4:Y:S01]  /*1eef0*/  LDL.LU.64 R8, [R1+0x1ed8] ;  /* 0x001ed80001087983 */ /* 0x000f220000300a00 */
[----:B--2---:R-:W-:-:S15]  /*1ef00*/  HMMA.16816.F32 R24, R12, R20, R24 ;  /* 0x000000140c18723c */ /* 0x004fde0000001818 */
[----:B------:R-:W-:-:S08]  /*1ef10*/  NOP ;  /* 0x0000000000007918 */ /* 0x000fd00000000000 */
[----:B------:R0:W-:Y:S04]  /*1ef20*/  STL.64 [R1+0x2f0], R24 ;  /* 0x0002f01801007387 */ /* 0x0001e80000100a00 */
[----:B------:R1:W-:Y:S04]  /*1ef30*/  STL.64 [R1+0x2f8], R26 ;  /* 0x0002f81a01007387 */ /* 0x0003e80000100a00 */
[----:B0-----:R-:W2:Y:S04]  /*1ef40*/  LDL.LU.64 R24, [R1+0x710] ;  /* 0x0007100001187983 */ /* 0x001ea80000300a00 */
[----:B-1----:R-:W2:Y:S04]  /*1ef50*/  LDL.LU.64 R26, [R1+0x718] ;  /* 0x00071800011a7983 */ /* 0x002ea80000300a00 */
[----:B------:R0:W-:Y:S04]  /*1ef60*/  STL.64 [R1+0x1ea0], R22 ;  /* 0x001ea01601007387 */ /* 0x0001e80000100a00 */
[----:B0-----:R-:W2:Y:S04]  /*1ef70*/  LDL.LU R22, [R1+0x9ac] ;  /* 0x0009ac0001167983 */ /* 0x001ea80000300800 */
[----:B------:R-:W2:Y:S04]  /*1ef80*/  LDL.LU R23, [R1+0x9b4] ;  /* 0x0009b40001177983 */ /* 0x000ea80000300800 */
[----:B------:R0:W-:Y:S04]  /*1ef90*/  STL.64 [R1+0x1e98], R20 ;  /* 0x001e981401007387 */ /* 0x0001e80000100a00 */
[----:B0-----:R-:W2:Y:S01]  /*1efa0*/  LDL.LU R21, [R1+0x9a4] ;  /* 0x0009a40001157983 */ /* 0x001ea20000300800 */
[C---:B---3--:R-:W-:Y:S06]  /*1efb0*/  HMMA.16816.F32 R4, R12.reuse, R10, R4 ;  /* 0x0000000a0c04723c */ /* 0x048fec0000001804 */
[----:B----4-:R-:W-:-:S15]  /*1efc0*/  HMMA.16816.F32 R16, R12, R8, R16 ;  /* 0x000000080c10723c */ /* 0x010fde0000001810 */
[----:B------:R-:W-:-:S02]  /*1efd0*/  NOP ;  /* 0x0000000000007918 */ /* 0x000fc40000000000 */
[----:B------:R-:W-:Y:S04]  /*1efe0*/  STL.64 [R1+0x2e0], R4 ;  /* 0x0002e00401007387 */ /* 0x000fe80000100a00 */
[----:B------:R0:W-:Y:S04]  /*1eff0*/  STL.64 [R1+0x2e8], R6 ;  /* 0x0002e80601007387 */ /* 0x0001e80000100a00 */
[----:B0-----:R-:W3:Y:S04]  /*1f000*/  LDL.LU.64 R6, [R1+0x1ed0] ;  /* 0x001ed00001067983 */ /* 0x001ee80000300a00 */
[----:B------:R-:W2:Y:S04]  /*1f010*/  LDL.LU.64 R4, [R1+0x1ec8] ;  /* 0x001ec80001047983 */ /* 0x000ea80000300a00 */
[----:B------:R-:W4:Y:S04]  /*1f020*/  LDL.LU R28, [R1+0x9d4] ;  /* 0x0009d400011c7983 */ /* 0x000f280000300800 */
[----:B------:R-:W4:Y:S04]  /*1f030*/  LDL.LU R29, [R1+0x9d0] ;  /* 0x0009d000011d7983 */ /* 0x000f280000300800 */
        /* <DEDUP_REMOVED lines=8> */
[----:B---3--:R-:W-:Y:S01]  /*1f0c0*/  HMMA.16816.F32 R8, R12, R6, R8 ;  /* 0x000000060c08723c */ /* 0x008fe20000001808 */
[----:B--2---:R-:W-:-:S15]  /*1f0d0*/  IMAD R19, R0, 0x100, R19 ;  /* 0x0000010000137824 */ /* 0x004fde00078e0213 */
[----:B------:R-:W-:-:S07]  /*1f0e0*/  NOP ;  /* 0x0000000000007918 */ /* 0x000fce0000000000 */
[----:B------:R-:W-:Y:S04]  /*1f0f0*/  STL.64 [R1+0x2c0], R8 ;  /* 0x0002c00801007387 */ /* 0x000fe80000100a00 */
[----:B------:R0:W-:Y:S04]  /*1f100*/  STL.64 [R1+0x2c8], R10 ;  /* 0x0002c80a01007387 */ /* 0x0001e80000100a00 */
[----:B------:R-:W2:Y:S01]  /*1f110*/  LDL.LU R0, [R1+0x9d8] ;  /* 0x0009d80001007983 */ /* 0x000ea20000300800 */
[----:B0-----:R-:W-:Y:S03]  /*1f120*/  HMMA.16816.F32 R8, R12, R4, R24 ;  /* 0x000000040c08723c */ /* 0x001fe60000001818 */
[----:B------:R-:W3:Y:S04]  /*1f130*/  LDL.LU.64 R24, [R1+0x700] ;  /* 0x0007000001187983 */ /* 0x000ee80000300a00 */
[----:B------:R-:W3:Y:S01]  /*1f140*/  LDL.LU.64 R26, [R1+0x708] ;  /* 0x00070800011a7983 */ /* 0x000ee20000300a00 */
[----:B----4-:R-:W-:-:S02]  /*1f150*/  IMAD R16, R16, 0x100, R21 ;  /* 0x0000010010107824 */ /* 0x010fc400078e0215 */
[----:B------:R-:W-:Y:S02]  /*1f160*/  IMAD R17, R17, 0x100, R22 ;  /* 0x0000010011117824 */ /* 0x000fe400078e0216 */
[----:B------:R-:W-:-:S11]  /*1f170*/  IMAD R18, R18, 0x100, R23 ;  /* 0x0000010012127824 */ /* 0x000fd600078e0217 */
[----:B------:R0:W-:Y:S04]  /*1f180*/  STL.64 [R1+0x710], R8 ;  /* 0x0007100801007387 */ /* 0x0001e80000100a00 */
[----:B------:R1:W-:Y:S04]  /*1f190*/  STL.64 [R1+0x718], R10 ;  /* 0x0007180a01007387 */ /* 0x0003e80000100a00 */
[----:B------:R-:W4:Y:S04]  /*1f1a0*/  LDL.LU.64 R20, [R1+0x2b0] ;  /* 0x0002b00001147983 */ /* 0x000f280000300a00 */
[----:B------:R-:W4:Y:S04]  /*1f1b0*/  LDL.LU.64 R22, [R1+0x2b8] ;  /* 0x0002b80001167983 */ /* 0x000f280000300a00 */
[----:B0-----:R-:W2:Y:S04]  /*1f1c0*/  LDL.LU.64 R8, [R1+0x290] ;  /* 0x0002900001087983 */ /* 0x001ea80000300a00 */
[----:B-1----:R-:W3:Y:S04]  /*1f1d0*/  LDL.LU.64 R10, [R1+0x298] ;  /* 0x00029800010a7983 */ /* 0x002ee80000300a00 */
[----:B---3--:R-:W-:Y:S04]  /*1f1e0*/  STL.64 [R1+0x1e90], R10 ;  /* 0x001e900a01007387 */ /* 0x008fe80000100a00 */
[----:B--2---:R0:W-:Y:S04]  /*1f1f0*/  STL.64 [R1+0x1e88], R8 ;  /* 0x001e880801007387 */ /* 0x0041e80000100a00 */
[----:B0-----:R-:W2:Y:S04]  /*1f200*/  LDL.LU.64 R8, [R1+0x2a0] ;  /* 0x0002a00001087983 */ /* 0x001ea80000300a00 */
[----:B------:R-:W2:Y:S04]  /*1f210*/  LDL.LU.64 R10, [R1+0x2a8] ;  /* 0x0002a800010a7983 */ /* 0x000ea80000300a00 */
[----:B------:R-:W-:Y:S04]  /*1f220*/  STL.64 [R1+0x1e60], R6 ;  /* 0x001e600601007387 */ /* 0x000fe80000100a00 */
[----:B------:R0:W-:Y:S04]  /*1f230*/  STL.64 [R1+0x1e58], R4 ;  /* 0x001e580401007387 */ /* 0x0001e80000100a00 */
[----:B0-----:R-:W3:Y:S04]  /*1f240*/  LDL.LU.64 R4, [R1+0x270] ;  /* 0x0002700001047983 */ /* 0x001ee80000300a00 */
[----:B------:R-:W4:Y:S01]  /*1f250*/  LDL.LU.64 R6, [R1+0x278] ;  /* 0x0002780001067983 */ /* 0x000f220000300a00 */
[----:B------:R-:W-:Y:S03]  /*1f260*/  HMMA.16816.F32 R24, R12, R2, R24 ;  /* 0x000000020c18723c */ /* 0x000fe60000001818 */
[----:B----4-:R-:W-:Y:S04]  /*1f270*/  STL.64 [R1+0x1e70], R6 ;  /* 0x001e700601007387 */ /* 0x010fe80000100a00 */
[----:B---3--:R0:W-:Y:S04]  /*1f280*/  STL.64 [R1+0x1e68], R4 ;  /* 0x001e680401007387 */ /* 0x0081e80000100a00 */
[----:B0-----:R-:W3:Y:S04]  /*1f290*/  LDL.LU.64 R4, [R1+0x280] ;  /* 0x0002800001047983 */ /* 0x001ee80000300a00 */
[----:B------:R-:W3:Y:S08]  /*1f2a0*/  LDL.LU.64 R6, [R1+0x288] ;  /* 0x0002880001067983 */ /* 0x000ef00000300a00 */
[----:B------:R-:W-:Y:S04]  /*1f2b0*/  STL.64 [R1+0x700], R24 ;  /* 0x0007001801007387 */ /* 0x000fe80000100a00 */
[----:B------:R0:W-:Y:S04]  /*1f2c0*/  STL.64 [R1+0x708], R26 ;  /* 0x0007081a01007387 */ /* 0x0001e80000100a00 */
[----:B0-----:R-:W4:Y:S04]  /*1f2d0*/  LDL.LU R27, [R1+0x1eb0] ;  /* 0x001eb000011b7983 */ /* 0x001f280000300800 */
[----:B------:R-:W2:Y:S01]  /*1f2e0*/  LDL.LU.64 R24, [R1+0x1ea8] ;  /* 0x001ea80001187983 */ /* 0x000ea20000300a00 */
[----:B------:R-:W-:-:S02]  /*1f2f0*/  F2FP.F16.E4M3.UNPACK_B R16, R16 ;  /* 0x00000010ff10723e */ /* 0x000fc400020006ff */
[----:B------:R-:W-:Y:S02]  /*1f300*/  F2FP.F16.E4M3.UNPACK_B R17, R17 ;  /* 0x00000011ff11723e */ /* 0x000fe400020006ff */
[----:B------:R-:W-:Y:S02]  /*1f310*/  F2FP.F16.E4M3.UNPACK_B R18, R18 ;  /* 0x00000012ff12723e */ /* 0x000fe400020006ff */
[----:B------:R-:W-:Y:S01]  /*1f320*/  F2FP.F16.E4M3.UNPACK_B R19, R19 ;  /* 0x00000013ff13723e */ /* 0x000fe200020006ff */
[----:B--2---:R-:W-:Y:S01]  /*1f330*/  HMMA.16816.F32 R12, R12, R24, R20 ;  /* 0x000000180c0c723c */ /* 0x004fe20000001814 */
[----:B------:R-:W2:Y:S04]  /*1f340*/  LDL.LU.64 R22, [R1+0x1ea0] ;  /* 0x001ea00001167983 */ /* 0x000ea80000300a00 */
[----:B------:R-:W3:-:S15]  /*1f350*/  LDL.LU.64 R20, [R1+0x1e98] ;  /* 0x001e980001147983 */ /* 0x000ede0000300a00 */
[----:B------:R-:W-:-:S03]  /*1f360*/  NOP ;  /* 0x0000000000007918 */ /* 0x000fc60000000000 */
[----:B------:R0:W-:Y:S04]  /*1f370*/  STL.64 [R1+0x2b0], R12 ;  /* 0x0002b00c01007387 */ /* 0x0001e80000100a00 */
[----:B------:R1:W-:Y:S04]  /*1f380*/  STL.64 [R1+0x2b8], R14 ;  /* 0x0002b80e01007387 */ /* 0x0003e80000100a00 */
[----:B0-----:R-:W3:Y:S04]  /*1f390*/  LDL.LU R12, [R1+0x9c0] ;  /* 0x0009c000010c7983 */ /* 0x001ee80000300800 */
[----:B------:R-:W3:Y:S04]  /*1f3a0*/  LDL.LU R13, [R1+0x9cc] ;  /* 0x0009cc00010d7983 */ /* 0x000ee80000300800 */
[----:B-1----:R-:W3:Y:S04]  /*1f3b0*/  LDL.LU R14, [R1+0x9c8] ;  /* 0x0009c800010e7983 */ /* 0x002ee80000300800 */
[----:B------:R-:W3:Y:S04]  /*1f3c0*/  LDL.LU R15, [R1+0x9dc] ;  /* 0x0009dc00010f7983 */ /* 0x000ee80000300800 */
[----:B----4-:R-:W-:Y:S04]  /*1f3d0*/  STL [R1+0x1e40], R27 ;  /* 0x001e401b01007387 */ /* 0x010fe80000100800 */
        /* <DEDUP_REMOVED lines=15> */
[----:B------:R0:W-:Y:S04]  /*1f4d0*/  STL.64 [R1+0x1e50], R22 ;  /* 0x001e501601007387 */ /* 0x0001e80000100a00 */
[----:B0-----:R-:W4:Y:S04]  /*1f4e0*/  LDL.LU R23, [R1+0x9c4] ;  /* 0x0009c40001177983 */ /* 0x001f280000300800 */
[----:B------:R-:W-:Y:S01]  /*1f4f0*/  STL.64 [R1+0x1e48], R20 ;  /* 0x001e481401007387 */ /* 0x000fe20000100a00 */
        /* <DEDUP_REMOVED lines=13> */
[----:B------:R2:W-:Y:S01]  /*1f5d0*/  STL.64 [R1+0x1e18], R8 ;  /* 0x001e180801007387 */ /* 0x0005e20000100a00 */
[----:B----4-:R-:W-:-:S03]  /*1f5e0*/  IMAD R12, R12, 0x100, R23 ;  /* 0x000001000c0c7824 */ /* 0x010fc600078e0217 */
[----:B------:R-:W3:Y:S04]  /*1f5f0*/  LDL.LU.64 R20, [R1+0x6f0] ;  /* 0x0006f00001147983 */ /* 0x000ee80000300a00 */
[----:B------:R-:W3:Y:S01]  /*1f600*/  LDL.LU.64 R22, [R1+0x6f8] ;  /* 0x0006f80001167983 */ /* 0x000ee20000300a00 */
[----:B--2---:R-:W-:Y:S03]  /*1f610*/  HMMA.16816.F32 R8, R16, R6, R24 ;  /* 0x000000061008723c */ /* 0x004fe60000001818 */
[----:B------:R-:W2:-:S15]  /*1f620*/  LDL.LU.64 R24, [R1+0x6e0] ;  /* 0x0006e00001187983 */ /* 0x000e9e0000300a00 */
[----:B------:R-:W-:-:S05]  /*1f630*/  NOP ;  /* 0x0000000000007918 */ /* 0x000fca0000000000 */
[----:B------:R0:W-:Y:S04]  /*1f640*/  STL.64 [R1+0x260], R8 ;  /* 0x0002600801007387 */ /* 0x0001e80000100a00 */
[----:B------:R1:W-:Y:S04]  /*1f650*/  STL.64 [R1+0x268], R10 ;  /* 0x0002680a01007387 */ /* 0x0003e80000100a00 */
[----:B------:R-:W2:Y:S04]  /*1f660*/  LDL.LU.64 R26, [R1+0x6e8] ;  /* 0x0006e800011a7983 */ /* 0x000ea80000300a00 */
[----:B0-----:R-:W4:Y:S04]  /*1f670*/  LDL.LU.64 R8, [R1+0x230] ;  /* 0x0002300001087983 */ /* 0x001f280000300a00 */
[----:B-1----:R-:W4:Y:S01]  /*1f680*/  LDL.LU.64 R10, [R1+0x238] ;  /* 0x00023800010a7983 */ /* 0x002f220000300a00 */
[----:B---3--:R-:W-:Y:S01]  /*1f690*/  HMMA.16816.F32 R20, R16, R4, R20 ;  /* 0x000000041014723c */ /* 0x008fe20000001814 */
[----:B------:R-:W-:-:S02]  /*1f6a0*/  IMAD R13, R14, 0x100, R13 ;  /* 0x000001000e0d7824 */ /* 0x000fc400078e020d */
[----:B------:R-:W-:-:S03]  /*1f6b0*/  IMAD R14, R29, 0x100, R28 ;  /* 0x000001001d0e7824 */ /* 0x000fc600078e021c */
[----:B--2---:R-:W-:Y:S01]  /*1f6c0*/  HMMA.16816.F32 R24, R16, R2, R24 ;  /* 0x000000021018723c */ /* 0x004fe20000001818 */
[----:B----4-:R-:W-:Y:S04]  /*1f6d0*/  STL.64 [R1+0x1e30], R10 ;  /* 0x001e300a01007387 */ /* 0x010fe80000100a00 */
[----:B------:R0:W-:Y:S04]  /*1f6e0*/  STL.64 [R1+0x1e28], R8 ;  /* 0x001e280801007387 */ /* 0x0001e80000100a00 */
[----:B0-----:R-:W2:Y:S04]  /*1f6f0*/  LDL.LU.64 R8, [R1+0x240] ;  /* 0x0002400001087983 */ /* 0x001ea80000300a00 */
[----:B------:R-:W2:Y:S04]  /*1f700*/  LDL.LU.64 R10, [R1+0x248] ;  /* 0x00024800010a7983 */ /* 0x000ea80000300a00 */
[----:B------:R-:W3:Y:S04]  /*1f710*/  LDL.LU R28, [R1+0x9e4] ;  /* 0x0009e400011c7983 */ /* 0x000ee80000300800 */
[----:B------:R-:W3:Y:S04]  /*1f720*/  LDL.LU R29, [R1+0x9e0] ;  /* 0x0009e000011d7983 */ /* 0x000ee80000300800 */
[----:B------:R-:W-:Y:S04]  /*1f730*/  STL.64 [R1+0x6f0], R20 ;  /* 0x0006f01401007387 */ /* 0x000fe80000100a00 */
[----:B------:R0:W-:Y:S04]  /*1f740*/  STL.64 [R1+0x6f8], R22 ;  /* 0x0006f81601007387 */ /* 0x0001e80000100a00 */
[----:B0-----:R-:W2:Y:S04]  /*1f750*/  LDL.LU.64 R22, [R1+0x1e50] ;  /* 0x001e500001167983 */ /* 0x001ea80000300a00 */
[----:B------:R-:W4:Y:S04]  /*1f760*/  LDL.LU.64 R20, [R1+0x1e48] ;  /* 0x001e480001147983 */ /* 0x000f280000300a00 */
[----:B------:R-:W-:Y:S04]  /*1f770*/  STL.64 [R1+0x1e10], R6 ;  /* 0x001e100601007387 */ /* 0x000fe80000100a00 */
[----:B------:R0:W-:Y:S04]  /*1f780*/  STL.64 [R1+0x1e08], R4 ;  /* 0x001e080401007387 */ /* 0x0001e80000100a00 */
[----:B0-----:R-:W3:Y:S04]  /*1f790*/  LDL.LU.64 R4, [R1+0x250] ;  /* 0x0002500001047983 */ /* 0x001ee80000300a00 */
[----:B------:R-:W3:Y:S04]  /*1f7a0*/  LDL.LU.64 R6, [R1+0x258] ;  /* 0x0002580001067983 */ /* 0x000ee80000300a00 */
[----:B------:R-:W-:Y:S04]  /*1f7b0*/  STL.64 [R1+0x6e0], R24 ;  /* 0x0006e01801007387 */ /* 0x000fe80000100a00 */
[----:B------:R0:W-:Y:S04]  /*1f7c0*/  STL.64 [R1+0x6e8], R26 ;  /* 0x0006e81a01007387 */ /* 0x0001e80000100a00 */
[----:B0-----:R-:W4:Y:S04]  /*1f7d0*/  LDL.LU R27, [R1+0x1e40] ;  /* 0x001e4000011b7983 */ /* 0x001f280000300800 */
[----:B------:R-:W3:Y:S01]  /*1f7e0*/  LDL.LU.64 R24, [R1+0x1e38] ;  /* 0x001e380001187983 */ /* 0x000ee20000300a00 */
[----:B------:R-:W-:Y:S01]  /*1f7f0*/  IMAD R15, R0, 0x100, R15 ;  /* 0x00000100000f7824 */ /* 0x000fe200078e020f */
[----:B------:R-:W-:-:S02]  /*1f800*/  F2FP.F16.E4M3.UNPACK_B R12, R12 ;  /* 0x0000000cff0c723e */ /* 0x000fc400020006ff */
[----:B------:R-:W-:Y:S02]  /*1f810*/  F2FP.F16.E4M3.UNPACK_B R13, R13 ;  /* 0x0000000dff0d723e */ /* 0x000fe400020006ff */
[----:B------:R-:W-:Y:S02]  /*1f820*/  F2FP.F16.E4M3.UNPACK_B R14, R14 ;  /* 0x0000000eff0e723e */ /* 0x000fe400020006ff */
[----:B------:R-:W-:-:S07]  /*1f830*/  F2FP.F16.E4M3.UNPACK_B R15, R15 ;  /* 0x0000000fff0f723e */ /* 0x000fce00020006ff */
[----:B--2---:R-:W-:Y:S06]  /*1f840*/  HMMA.16816.F32 R8, R12, R22, R8 ;  /* 0x000000160c08723c */ /* 0x004fec0000001808 */
[----:B---3--:R-:W-:Y:S01]  /*1f850*/  HMMA.16816.F32 R16, R16, R24, R4 ;  /* 0x000000181010723c */ /* 0x008fe20000001804 */
[----:B------:R-:W2:Y:S04]  /*1f860*/  LDL.LU.64 R4, [R1+0x210] ;  /* 0x0002100001047983 */ /* 0x000ea80000300a00 */
[----:B------:R-:W2:-:S15]  /*1f870*/  LDL.LU.64 R6, [R1+0x218] ;  /* 0x0002180001067983 */ /* 0x000e9e0000300a00 */
[----:B------:R-:W-:-:S03]  /*1f880*/  NOP ;  /* 0x0000000000007918 */ /* 0x000fc60000000000 */
[----:B------:R0:W-:Y:S04]  /*1f890*/  STL.64 [R1+0x250], R16 ;  /* 0x0002501001007387 */ /* 0x0001e80000100a00 */
[----:B------:R1:W-:Y:S04]  /*1f8a0*/  STL.64 [R1+0x258], R18 ;  /* 0x0002581201007387 */ /* 0x0003e80000100a00 */
[----:B0-----:R-:W3:Y:S04]  /*1f8b0*/  LDL.LU R17, [R1+0x9e8] ;  /* 0x0009e80001117983 */ /* 0x001ee80000300800 */
[----:B-1----:R-:W3:Y:S04]  /*1f8c0*/  LDL.LU R18, [R1+0x9f0] ;  /* 0x0009f00001127983 */ /* 0x002ee80000300800 */
[----:B------:R-:W3:Y:S04]  /*1f8d0*/  LDL.LU R19, [R1+0x9f8] ;  /* 0x0009f80001137983 */ /* 0x000ee80000300800 */
[----:B------:R-:W-:Y:S04]  /*1f8e0*/  STL.64 [R1+0x240], R8 ;  /* 0x0002400801007387 */ /* 0x000fe80000100a00 */
[----:B------:R0:W-:Y:S04]  /*1f8f0*/  STL.64 [R1+0x248], R10 ;  /* 0x0002480a01007387 */ /* 0x0001e80000100a00 */
[----:B0-----:R-:W4:Y:S04]  /*1f900*/  LDL.LU.64 R10, [R1+0x1e30] ;  /* 0x001e3000010a7983 */ /* 0x001f280000300a00 */
[----:B------:R-:W4:Y:S02]  /*1f910*/  LDL.LU.64 R8, [R1+0x1e28] ;  /* 0x001e280001087983 */ /* 0x000f240000300a00 */
[----:B----4-:R-:W-:-:S15]  /*1f920*/  HMMA.16816.F32 R8, R12, R20, R8 ;  /* 0x000000140c08723c */ /* 0x010fde0000001808 */
[----:B------:R-:W-:-:S08]  /*1f930*/  NOP ;  /* 0x0000000000007918 */ /* 0x000fd00000000000 */
[----:B------:R-:W-:Y:S04]  /*1f940*/  STL.64 [R1+0x230], R8 ;  /* 0x0002300801007387 */ /* 0x000fe80000100a00 */
[----:B------:R0:W-:Y:S04]  /*1f950*/  STL.64 [R1+0x238], R10 ;  /* 0x0002380a01007387 */ /* 0x0001e80000100a00 */
[----:B0-----:R-:W4:Y:S04]  /*1f960*/  LDL.LU.64 R10, [R1+0x1e20] ;  /* 0x001e2000010a7983 */ /* 0x001f280000300a00 */
[----:B------:R-:W2:Y:S04]  /*1f970*/  LDL.LU.64 R8, [R1+0x1e18] ;  /* 0x001e180001087983 */ /* 0x000ea80000300a00 */
[----:B------:R-:W-:Y:S04]  /*1f980*/  STL.64 [R1+0x1df0], R22 ;  /* 0x001df01601007387 */ /* 0x000fe80000100a00 */
[----:B------:R0:W-:Y:S04]  /*1f990*/  STL.64 [R1+0x1de8], R20 ;  /* 0x001de81401007387 */ /* 0x0001e80000100a00 */
[----:B0-----:R-:W4:Y:S04]  /*1f9a0*/  LDL.LU.64 R20, [R1+0x220] ;  /* 0x0002200001147983 */ /* 0x001f280000300a00 */
[----:B------:R-:W4:Y:S02]  /*1f9b0*/  LDL.LU.64 R22, [R1+0x228] ;  /* 0x0002280001167983 */ /* 0x000f240000300a00 */
[----:B----4-:R-:W-:-:S15]  /*1f9c0*/  HMMA.16816.F32 R20, R12, R10, R20 ;  /* 0x0000000a0c14723c */ /* 0x010fde0000001814 */
[----:B------:R-:W-:-:S08]  /*1f9d0*/  NOP ;  /* 0x0000000000007918 */ /* 0x000fd00000000000 */
[----:B------:R0:W-:Y:S04]  /*1f9e0*/  STL.64 [R1+0x220], R20 ;  /* 0x0002201401007387 */ /* 0x0001e80000100a00 */
[----:B------:R1:W-:Y:S04]  /*1f9f0*/  STL.64 [R1+0x228], R22 ;  /* 0x0002281601007387 */ /* 0x0003e80000100a00 */
[----:B0-----:R-:W4:Y:S04]  /*1fa00*/  LDL.LU.64 R20, [R1+0x6d0] ;  /* 0x0006d00001147983 */ /* 0x001f280000300a00 */
[----:B-1----:R-:W4:Y:S04]  /*1fa10*/  LDL.LU.64 R22, [R1+0x6d8] ;  /* 0x0006d80001167983 */ /* 0x002f280000300a00 */
[----:B------:R-:W3:Y:S01]  /*1fa20*/  LDL.LU R26, [R1+0xa14] ;  /* 0x000a1400011a7983 */ /* 0x000ee20000300800 */
[----:B--2---:R-:W-:Y:S03]  /*1fa30*/  HMMA.16816.F32 R4, R12, R8, R4 ;  /* 0x000000080c04723c */ /* 0x004fe60000001804 */
[----:B---3--:R0:W-:Y:S04]  /*1fa40*/  STL.64 [R1+0x1e00], R26 ;  /* 0x001e001a01007387 */ /* 0x0081e80000100a00 */
[----:B0-----:R-:W2:Y:S04]  /*1fa50*/  LDL.LU R26, [R1+0x9f4] ;  /* 0x0009f400011a7983 */ /* 0x001ea80000300800 */
[----:B------:R-:W3:Y:S04]  /*1fa60*/  LDL.LU R27, [R1+0x9fc] ;  /* 0x0009fc00011b7983 */ /* 0x000ee80000300800 */
[----:B------:R0:W-:Y:S04]  /*1fa70*/  STL.64 [R1+0x1df8], R24 ;  /* 0x001df81801007387 */ /* 0x0001e80000100a00 */
[----:B0-----:R-:W4:Y:S04]  /*1fa80*/  LDL.LU R25, [R1+0x9ec] ;  /* 0x0009ec0001197983 */ /* 0x001f280000300800 */
[----:B------:R-:W3:Y:S04]  /*1fa90*/  LDL.LU R0, [R1+0xa10] ;  /* 0x000a100001007983 */ /* 0x000ee80000300800 */
[----:B------:R-:W-:Y:S04]  /*1faa0*/  STL.64 [R1+0x210], R4 ;  /* 0x0002100401007387 */ /* 0x000fe80000100a00 */
[----:B------:R0:W-:Y:S04]  /*1fab0*/  STL.64 [R1+0x218], R6 ;  /* 0x0002180601007387 */ /* 0x0001e80000100a00 */
[----:B0-----:R-:W2:Y:S04]  /*1fac0*/  LDL.LU.64 R6, [R1+0x1e10] ;  /* 0x001e100001067983 */ /* 0x001ea80000300a00 */
[----:B------:R-:W3:Y:S04]  /*1fad0*/  LDL.LU.64 R4, [R1+0x1e08] ;  /* 0x001e080001047983 */ /* 0x000ee80000300a00 */
[----:B------:R-:W-:Y:S04]  /*1fae0*/  STL.64 [R1+0x1dd0], R10 ;  /* 0x001dd00a01007387 */ /* 0x000fe80000100a00 */
[----:B------:R0:W-:Y:S04]  /*1faf0*/  STL.64 [R1+0x1dc8], R8 ;  /* 0x001dc80801007387 */ /* 0x0001e80000100a00 */
[----:B0-----:R-:W2:Y:S04]  /*1fb00*/  LDL.LU.64 R8, [R1+0x200] ;  /* 0x0002000001087983 */ /* 0x001ea80000300a00 */
[----:B------:R-:W2:Y:S01]  /*1fb10*/  LDL.LU.64 R10, [R1+0x208] ;  /* 0x00020800010a7983 */ /* 0x000ea20000300a00 */
[----:B------:R-:W-:-:S03]  /*1fb20*/  IMAD R16, R29, 0x100, R28 ;  /* 0x000001001d107824 */ /* 0x000fc600078e021c */
[----:B------:R-:W3:Y:S04]  /*1fb30*/  LDL.LU R28, [R1+0xa1c] ;  /* 0x000a1c00011c7983 */ /* 0x000ee80000300800 */
[----:B------:R-:W3:Y:S01]  /*1fb40*/  LDL.LU R29, [R1+0xa18] ;  /* 0x000a1800011d7983 */ /* 0x000ee20000300800 */
[----:B--2---:R-:W-:Y:S01]  /*1fb50*/  HMMA.16816.F32 R8, R12, R6, R8 ;  /* 0x000000060c08723c */ /* 0x004fe20000001808 */
[----:B----4-:R-:W-:-:S15]  /*1fb60*/  IMAD R17, R17, 0x100, R25 ;  /* 0x0000010011117824 */ /* 0x010fde00078e0219 */
[----:B------:R-:W-:-:S07]  /*1fb70*/  NOP ;  /* 0x0000000000007918 */ /* 0x000fce0000000000 */
[----:B------:R-:W-:Y:S04]  /*1fb80*/  STL.64 [R1+0x200], R8 ;  /* 0x0002000801007387 */ /* 0x000fe80000100a00 */
[----:B------:R0:W-:Y:S01]  /*1fb90*/  STL.64 [R1+0x208], R10 ;  /* 0x0002080a01007387 */ /* 0x0001e20000100a00 */
[----:B------:R-:W-:Y:S02]  /*1fba0*/  IMAD R18, R18, 0x100, R26 ;  /* 0x0000010012127824 */ /* 0x000fe400078e021a */
[----:B---3--:R-:W-:Y:S01]  /*1fbb0*/  IMAD R19, R19, 0x100, R27 ;  /* 0x0000010013137824 */ /* 0x008fe200078e021b */
[----:B------:R-:W2:Y:S04]  /*1fbc0*/  LDL.LU.64 R24, [R1+0x6c0] ;  /* 0x0006c00001187983 */ /* 0x000ea80000300a00 */
[----:B------:R-:W2:Y:S01]  /*1fbd0*/  LDL.LU.64 R26, [R1+0x6c8] ;  /* 0x0006c800011a7983 */ /* 0x000ea20000300a00 */
[----:B0-----:R-:W-:-:S15]  /*1fbe0*/  HMMA.16816.F32 R8, R12, R4, R20 ;  /* 0x000000040c08723c */ /* 0x001fde0000001814 */
[----:B------:R-:W-:-:S08]  /*1fbf0*/  NOP ;  /* 0x0000000000007918 */ /* 0x000fd00000000000 */
[----:B------:R0:W-:Y:S04]  /*1fc00*/  STL.64 [R1+0x6d0], R8 ;  /* 0x0006d00801007387 */ /* 0x0001e80000100a00 */
[----:B------:R1:W-:Y:S04]  /*1fc10*/  STL.64 [R1+0x6d8], R10 ;  /* 0x0006d80a01007387 */ /* 0x0003e80000100a00 */
[----:B------:R-:W3:Y:S04]  /*1fc20*/  LDL.LU.64 R20, [R1+0x1f0] ;  /* 0x0001f00001147983 */ /* 0x000ee80000300a00 */
[----:B------:R-:W3:Y:S04]  /*1fc30*/  LDL.LU.64 R22, [R1+0x1f8] ;  /* 0x0001f80001167983 */ /* 0x000ee80000300a00 */
[----:B0-----:R-:W4:Y:S04]  /*1fc40*/  LDL.LU.64 R8, [R1+0x1d0] ;  /* 0x0001d00001087983 */ /* 0x001f280000300a00 */
[----:B-1----:R-:W2:Y:S04]  /*1fc50*/  LDL.LU.64 R10, [R1+0x1d8] ;  /* 0x0001d800010a7983 */ /* 0x002ea80000300a00 */
[----:B--2---:R-:W-:Y:S04]  /*1fc60*/  STL.64 [R1+0x1de0], R10 ;  /* 0x001de00a01007387 */ /* 0x004fe80000100a00 */
[----:B----4-:R0:W-:Y:S04]  /*1fc70*/  STL.64 [R1+0x1dd8], R8 ;  /* 0x001dd80801007387 */ /* 0x0101e80000100a00 */
[----:B0-----:R-:W2:Y:S04]  /*1fc80*/  LDL.LU.64 R8, [R1+0x1e0] ;  /* 0x0001e00001087983 */ /* 0x001ea80000300a00 */
[----:B------:R-:W2:Y:S04]  /*1fc90*/  LDL.LU.64 R10, [R1+0x1e8] ;  /* 0x0001e800010a7983 */ /* 0x000ea80000300a00 */
[----:B------:R-:W-:Y:S04]  /*1fca0*/  STL.64 [R1+0x1db0], R6 ;  /* 0x001db00601007387 */ /* 0x000fe80000100a00 */
[----:B------:R0:W-:Y:S04]  /*1fcb0*/  STL.64 [R1+0x1da8], R4 ;  /* 0x001da80401007387 */ /* 0x0001e80000100a00 */
[----:B0-----:R-:W4:Y:S04]  /*1fcc0*/  LDL.LU.64 R4, [R1+0x1b0] ;  /* 0x0001b00001047983 */ /* 0x001f280000300a00 */
[----:B------:R-:W3:Y:S01]  /*1fcd0*/  LDL.LU.64 R6, [R1+0x1b8] ;  /* 0x0001b80001067983 */ /* 0x000ee20000300a00 */
[----:B------:R-:W-:Y:S03]  /*1fce0*/  HMMA.16816.F32 R24, R12, R2, R24 ;  /* 0x000000020c18723c */ /* 0x000fe60000001818 */
[----:B---3--:R-:W-:Y:S04]  /*1fcf0*/  STL.64 [R1+0x1dc0], R6 ;  /* 0x001dc00601007387 */ /* 0x008fe80000100a00 */
[----:B----4-:R0:W-:Y:S04]  /*1fd00*/  STL.64 [R1+0x1db8], R4 ;  /* 0x001db80401007387 */ /* 0x0101e80000100a00 */
[----:B0-----:R-:W3:Y:S04]  /*1fd10*/  LDL.LU.64 R4, [R1+0x1c0] ;  /* 0x0001c00001047983 */ /* 0x001ee80000300a00 */
[----:B------:R-:W3:Y:S08]  /*1fd20*/  LDL.LU.64 R6, [R1+0x1c8] ;  /* 0x0001c80001067983 */ /* 0x000ef00000300a00 */
[----:B------:R-:W-:Y:S04]  /*1fd30*/  STL.64 [R1+0x6c0], R24 ;  /* 0x0006c01801007387 */ /* 0x000fe80000100a00 */
[----:B------:R0:W-:Y:S04]  /*1fd40*/  STL.64 [R1+0x6c8], R26 ;  /* 0x0006c81a01007387 */ /* 0x0001e80000100a00 */
[----:B0-----:R-:W4:Y:S04]  /*1fd50*/  LDL.LU.64 R26, [R1+0x1e00] ;  /* 0x001e0000011a7983 */ /* 0x001f280000300a00 */
        /* <DEDUP_REMOVED lines=11> */
[----:B0-----:R-:W4:Y:S04]  /*1fe10*/  LDL.LU R12, [R1+0xa04] ;  /* 0x000a0400010c7983 */ /* 0x001f280000300800 */
[----:B------:R-:W4:Y:S04]  /*1fe20*/  LDL.LU R13, [R1+0xa00] ;  /* 0x000a0000010d7983 */ /* 0x000f280000300800 */
[----:B-1----:R-:W4:Y:S04]  /*1fe30*/  LDL.LU R14, [R1+0xa0c] ;  /* 0x000a0c00010e7983 */ /* 0x002f280000300800 */
        /* <DEDUP_REMOVED lines=33> */
[----:B----4-:R-:W-:-:S02]  /*20050*/  IMAD R12, R13, 0x100, R12 ;  /* 0x000001000d0c7824 */ /* 0x010fc400078e020c */
[----:B------:R-:W-:Y:S02]  /*20060*/  IMAD R13, R15, 0x100, R14 ;  /* 0x000001000f0d7824 */ /* 0x000fe400078e020e */
[----:B------:R-:W-:Y:S01]  /*20070*/  IMAD R14, R0, 0x100, R26 ;  /* 0x00000100000e7824 */ /* 0x000fe200078e021a */
[----:B--2---:R-:W-:Y:S06]  /*20080*/  HMMA.16816.F32 R20, R16, R6, R20 ;  /* 0x000000061014723c */ /* 0x004fec0000001814 */
[----:B------:R-:W-:Y:S04]  /*20090*/  STL [R1+0x1d64], R6 ;  /* 0x001d640601007387 */ /* 0x000fe80000100800 */
[----:B------:R-:W-:-:S13]  /*200a0*/  STL [R1+0x1d60], R7 ;  /* 0x001d600701007387 */ /* 0x000fda0000100800 */
[----:B------:R0:W-:Y:S04]  /*200b0*/  STL.64 [R1+0x1a0], R20 ;  /* 0x0001a01401007387 */ /* 0x0001e80000100a00 */
[----:B------:R1:W-:Y:S04]  /*200c0*/  STL.64 [R1+0x1a8], R22 ;  /* 0x0001a81601007387 */ /* 0x0003e80000100a00 */
[----:B0-----:R-:W2:Y:S04]  /*200d0*/  LDL.LU.64 R20, [R1+0x6a0] ;  /* 0x0006a00001147983 */ /* 0x001ea80000300a00 */
[----:B-1----:R-:W2:Y:S04]  /*200e0*/  LDL.LU.64 R22, [R1+0x6a8] ;  /* 0x0006a80001167983 */ /* 0x002ea80000300a00 */
[----:B------:R-:W4:Y:S04]  /*200f0*/  LDL.LU R0, [R1+0xa38] ;  /* 0x000a380001007983 */ /* 0x000f280000300800 */
[----:B------:R-:W2:Y:S04]  /*20100*/  LDL.LU R6, [R1+0xa24] ;  /* 0x000a240001067983 */ /* 0x000ea80000300800 */
[----:B------:R-:W2:Y:S01]  /*20110*/  LDL.LU R7, [R1+0xa2c] ;  /* 0x000a2c0001077983 */ /* 0x000ea20000300800 */
[----:B---3--:R-:W-:Y:S03]  /*20120*/  HMMA.16816.F32 R8, R16, R4, R8 ;  /* 0x000000041008723c */ /* 0x008fe60000001808 */
[----:B------:R-:W3:-:S15]  /*20130*/  LDL.LU R26, [R1+0xa34] ;  /* 0x000a3400011a7983 */ /* 0x000ede0000300800 */
[----:B------:R-:W-:-:S05]  /*20140*/  NOP ;  /* 0x0000000000007918 */ /* 0x000fca0000000000 */
[----:B------:R0:W-:Y:S04]  /*20150*/  STL.64 [R1+0x6b0], R8 ;  /* 0x0006b00801007387 */ /* 0x0001e80000100a00 */
[----:B------:R1:W-:Y:S04]  /*20160*/  STL.64 [R1+0x6b8], R10 ;  /* 0x0006b80a01007387 */ /* 0x0003e80000100a00 */
[----:B0-----:R-:W4:Y:S04]  /*20170*/  LDL.LU.64 R8, [R1+0x180] ;  /* 0x0001800001087983 */ /* 0x001f280000300a00 */
[----:B-1----:R-:W4:Y:S04]  /*20180*/  LDL.LU.64 R10, [R1+0x188] ;  /* 0x00018800010a7983 */ /* 0x002f280000300a00 */
[----:B--2---:R-:W-:Y:S04]  /*20190*/  STL.64 [R1+0x1d70], R6 ;  /* 0x001d700601007387 */ /* 0x004fe80000100a00 */
[----:B------:R0:W-:Y:S04]  /*201a0*/  STL.64 [R1+0x1d68], R4 ;  /* 0x001d680401007387 */ /* 0x0001e80000100a00 */
[----:B0-----:R-:W2:Y:S04]  /*201b0*/  LDL.LU.64 R4, [R1+0x190] ;  /* 0x0001900001047983 */ /* 0x001ea80000300a00 */
[----:B------:R-:W2:Y:S01]  /*201c0*/  LDL.LU.64 R6, [R1+0x198] ;  /* 0x0001980001067983 */ /* 0x000ea20000300a00 */
[----:B------:R-:W-:-:S15]  /*201d0*/  HMMA.16816.F32 R20, R16, R2, R20 ;  /* 0x000000021014723c */ /* 0x000fde0000001814 */
[----:B------:R-:W-:-:S08]  /*201e0*/  NOP ;  /* 0x0000000000007918 */ /* 0x000fd00000000000 */
[----:B------:R-:W-:Y:S04]  /*201f0*/  STL.64 [R1+0x6a0], R20 ;  /* 0x0006a01401007387 */ /* 0x000fe80000100a00 */
[----:B------:R0:W-:Y:S04]  /*20200*/  STL.64 [R1+0x6a8], R22 ;  /* 0x0006a81601007387 */ /* 0x0001e80000100a00 */
[----:B0-----:R-:W4:Y:S04]  /*20210*/  LDL.LU.64 R22, [R1+0x1da0] ;  /* 0x001da00001167983 */ /* 0x001f280000300a00 */
[----:B------:R-:W3:Y:S01]  /*20220*/  LDL.LU.64 R20, [R1+0x1d98] ;  /* 0x001d980001147983 */ /* 0x000ee20000300a00 */
[----:B--2---:R-:W-:Y:S03]  /*20230*/  HMMA.16816.F32 R16, R16, R24, R4 ;  /* 0x000000181010723c */ /* 0x004fe60000001804 */
[----:B------:R-:W2:Y:S04]  /*20240*/  LDL.LU.64 R4, [R1+0x150] ;  /* 0x0001500001047983 */ /* 0x000ea80000300a00 */
[----:B------:R-:W3:Y:S01]  /*20250*/  LDL.LU.64 R6, [R1+0x158] ;  /* 0x0001580001067983 */ /* 0x000ee20000300a00 */
[----:B------:R-:W-:Y:S01]  /*20260*/  IMAD R15, R29, 0x100, R28 ;  /* 0x000001001d0f7824 */ /* 0x000fe200078e021c */
[----:B------:R-:W-:-:S02]  /*20270*/  F2FP.F16.E4M3.UNPACK_B R12, R12 ;  /* 0x0000000cff0c723e */ /* 0x000fc400020006ff */
[----:B------:R-:W-:Y:S02]  /*20280*/  F2FP.F16.E4M3.UNPACK_B R13, R13 ;  /* 0x0000000dff0d723e */ /* 0x000fe400020006ff */
[----:B------:R-:W-:Y:S02]  /*20290*/  F2FP.F16.E4M3.UNPACK_B R14, R14 ;  /* 0x0000000eff0e723e */ /* 0x000fe400020006ff */
[----:B------:R-:W-:-:S08]  /*202a0*/  F2FP.F16.E4M3.UNPACK_B R15, R15 ;  /* 0x0000000fff0f723e */ /* 0x000fd000020006ff */
[----:B------:R-:W-:Y:S04]  /*202b0*/  STL.64 [R1+0x190], R16 ;  /* 0x0001901001007387 */ /* 0x000fe80000100a00 */
[----:B------:R-:W-:Y:S01]  /*202c0*/  STL.64 [R1+0x198], R18 ;  /* 0x0001981201007387 */ /* 0x000fe20000100a00 */
[C---:B----4-:R-:W-:Y:S03]  /*202d0*/  HMMA.16816.F32 R8, R12.reuse, R22, R8 ;  /* 0x000000160c08723c */ /* 0x050fe60000001808 */
[----:B---3--:R-:W-:Y:S04]  /*202e0*/  STL.64 [R1+0x1d80], R6 ;  /* 0x001d800601007387 */ /* 0x008fe80000100a00 */
[----:B--2---:R0:W-:Y:S04]  /*202f0*/  STL.64 [R1+0x1d78], R4 ;  /* 0x001d780401007387 */ /* 0x0041e80000100a00 */
[----:B0-----:R-:W2:Y:S04]  /*20300*/  LDL.LU.64 R4, [R1+0x160] ;  /* 0x0001600001047983 */ /* 0x001ea80000300a00 */
[----:B------:R-:W2:Y:S04]  /*20310*/  LDL.LU.64 R6, [R1+0x168] ;  /* 0x0001680001067983 */ /* 0x000ea80000300a00 */
[----:B------:R-:W3:Y:S04]  /*20320*/  LDL.LU R16, [R1+0xa20] ;  /* 0x000a200001107983 */ /* 0x000ee80000300800 */
[----:B------:R-:W4:Y:S04]  /*20330*/  LDL.LU R17, [R1+0xa28] ;  /* 0x000a280001117983 */ /* 0x000f280000300800 */
[----:B------:R-:W-:Y:S04]  /*20340*/  STL.64 [R1+0x1d58], R26 ;  /* 0x001d581a01007387 */ /* 0x000fe80000100a00 */
[----:B------:R0:W-:Y:S04]  /*20350*/  STL.64 [R1+0x1d50], R24 ;  /* 0x001d501801007387 */ /* 0x0001e80000100a00 */
[----:B0-----:R-:W2:Y:S04]  /*20360*/  LDL.LU.64 R24, [R1+0x170] ;  /* 0x0001700001187983 */ /* 0x001ea80000300a00 */
[----:B------:R-:W2:Y:S04]  /*20370*/  LDL.LU.64 R26, [R1+0x178] ;  /* 0x00017800011a7983 */ /* 0x000ea80000300a00 */
[----:B------:R-:W4:Y:S04]  /*20380*/  LDL.LU R18, [R1+0xa30] ;  /* 0x000a300001127983 */ /* 0x000f280000300800 */
[----:B------:R-:W4:Y:S04]  /*20390*/  LDL.LU R19, [R1+0xa3c] ;  /* 0x000a3c0001137983 */ /* 0x000f280000300800 */
[----:B------:R-:W-:Y:S04]  /*203a0*/  STL.64 [R1+0x180], R8 ;  /* 0x0001800801007387 */ /* 0x000fe80000100a00 */
[----:B------:R0:W-:Y:S04]  /*203b0*/  STL.64 [R1+0x188], R10 ;  /* 0x0001880a01007387 */ /* 0x0001e80000100a00 */
[----:B0-----:R-:W3:Y:S04]  /*203c0*/  LDL.LU.64 R10, [R1+0x1d90] ;  /* 0x001d9000010a7983 */ /* 0x001ee80000300a00 */
[----:B------:R-:W4:Y:S01]  /*203d0*/  LDL.LU.64 R8, [R1+0x1d88] ;  /* 0x001d880001087983 */ /* 0x000f220000300a00 */
[C---:B--2---:R-:W-:Y:S06]  /*203e0*/  HMMA.16816.F32 R24, R12.reuse, R20, R24 ;  /* 0x000000140c18723c */ /* 0x044fec0000001818 */
[----:B---3--:R-:W-:-:S15]  /*203f0*/  HMMA.16816.F32 R4, R12, R10, R4 ;  /* 0x0000000a0c04723c */ /* 0x008fde0000001804 */
[----:B------:R-:W-:-:S02]  /*20400*/  NOP ;  /* 0x0000000000007918 */ /* 0x000fc40000000000 */
[----:B------:R0:W-:Y:S01]  /*20410*/  STL.64 [R1+0x170], R24 ;  /* 0x0001701801007387 */ /* 0x0001e20000100a00 */
[----:B------:R-:W-:Y:S02]  /*20420*/  IMAD.MOV.U32 R29, RZ, RZ, R26 ;  /* 0x000000ffff1d7224 */ /* 0x000fe400078e001a */
[----:B------:R-:W-:Y:S01]  /*20430*/  IMAD.MOV.U32 R28, RZ, RZ, R27 ;  /* 0x000000ffff1c7224 */ /* 0x000fe200078e001b */
[----:B0-----:R-:W2:Y:S04]  /*20440*/  LDL.LU.64 R24, [R1+0x140] ;  /* 0x0001400001187983 */ /* 0x001ea80000300a00 */
[----:B------:R-:W2:Y:S04]  /*20450*/  LDL.LU.64 R26, [R1+0x148] ;  /* 0x00014800011a7983 */ /* 0x000ea80000300a00 */
[----:B------:R-:W-:Y:S04]  /*20460*/  STL.64 [R1+0x1d40], R22 ;  /* 0x001d401601007387 */ /* 0x000fe80000100a00 */
[----:B------:R0:W-:Y:S04]  /*20470*/  STL.64 [R1+0x1d38], R20 ;  /* 0x001d381401007387 */ /* 0x0001e80000100a00 */
[----:B0-----:R-:W3:Y:S04]  /*20480*/  LDL.LU.64 R20, [R1+0x690] ;  /* 0x0006900001147983 */ /* 0x001ee80000300a00 */
[----:B------:R-:W3:Y:S04]  /*20490*/  LDL.LU.64 R22, [R1+0x698] ;  /* 0x0006980001167983 */ /* 0x000ee80000300a00 */
[----:B------:R0:W-:Y:S04]  /*204a0*/  STL [R1+0x17b4], R28 ;  /* 0x0017b41c01007387 */ /* 0x0001e80000100800 */
[----:B0-----:R-:W3:Y:S04]  /*204b0*/  LDL.LU R28, [R1+0xa58] ;  /* 0x000a5800011c7983 */ /* 0x001ee80000300800 */
[----:B------:R0:W-:Y:S04]  /*204c0*/  STL [R1+0x17b0], R29 ;  /* 0x0017b01d01007387 */ /* 0x0001e80000100800 */
[----:B0-----:R-:W3:Y:S04]  /*204d0*/  LDL.LU R29, [R1+0xa5c] ;  /* 0x000a5c00011d7983 */ /* 0x001ee80000300800 */
        /* <DEDUP_REMOVED lines=9> */
[----:B------:R-:W3:Y:S04]  /*20570*/  LDL.LU.64 R4, [R1+0x1d68] ;  /* 0x001d680001047983 */ /* 0x000ee80000300a00 */
[----:B------:R-:W-:Y:S04]  /*20580*/  STL.64 [R1+0x1d20], R10 ;  /* 0x001d200a01007387 */ /* 0x000fe80000100a00 */
[----:B------:R0:W-:Y:S04]  /*20590*/  STL.64 [R1+0x1d18], R8 ;  /* 0x001d180801007387 */ /* 0x0001e80000100a00 */
[----:B0-----:R-:W3:Y:S04]  /*205a0*/  LDL.LU.64 R8, [R1+0x680] ;  /* 0x0006800001087983 */ /* 0x001ee80000300a00 */
[----:B------:R-:W3:Y:S01]  /*205b0*/  LDL.LU.64 R10, [R1+0x688] ;  /* 0x00068800010a7983 */ /* 0x000ee20000300a00 */
[----:B----4-:R-:W-:-:S02]  /*205c0*/  IMAD R16, R16, 0x100, R6 ;  /* 0x0000010010107824 */ /* 0x010fc400078e0206 */
[----:B------:R-:W-:Y:S01]  /*205d0*/  IMAD R17, R17, 0x100, R7 ;  /* 0x0000010011117824 */ /* 0x000fe200078e0207 */
[----:B------:R-:W2:Y:S04]  /*205e0*/  LDL.LU R6, [R1+0x1d64] ;  /* 0x001d640001067983 */ /* 0x000ea80000300800 */
[----:B------:R-:W2:Y:S02]  /*205f0*/  LDL.LU R7, [R1+0x1d60] ;  /* 0x001d600001077983 */ /* 0x000ea40000300800 */
[----:B--2---:R-:W-:-:S15]  /*20600*/  HMMA.16816.F32 R24, R12, R6, R24 ;  /* 0x000000060c18723c */ /* 0x004fde0000001818 */
[----:B------:R-:W-:-:S08]  /*20610*/  NOP ;  /* 0x0000000000007918 */ /* 0x000fd00000000000 */
[----:B------:R-:W-:Y:S04]  /*20620*/  STL.64 [R1+0x140], R24 ;  /* 0x0001401801007387 */ /* 0x000fe80000100a00 */
[----:B------:R0:W-:Y:S04]  /*20630*/  STL.64 [R1+0x148], R26 ;  /* 0x0001481a01007387 */ /* 0x0001e80000100a00 */
[----:B0-----:R-:W2:Y:S01]  /*20640*/  LDL.LU.64 R26, [R1+0x1d58] ;  /* 0x001d5800011a7983 */ /* 0x001ea20000300a00 */
[----:B---3--:R-:W-:Y:S03]  /*20650*/  HMMA.16816.F32 R20, R12, R4, R20 ;  /* 0x000000040c14723c */ /* 0x008fe60000001814 */
[----:B------:R-:W3:Y:S01]  /*20660*/  LDL.LU.64 R24, [R1+0x1d50] ;  /* 0x001d500001187983 */ /* 0x000ee20000300a00 */
[----:B--2---:R-:W-:-:S03]  /*20670*/  IMAD R18, R18, 0x100, R26 ;  /* 0x0000010012127824 */ /* 0x004fc600078e021a */
[----:B------:R-:W2:-:S15]  /*20680*/  LDL.LU R26, [R1+0x1d48] ;  /* 0x001d4800011a7983 */ /* 0x000e9e0000300800 */
[----:B------:R-:W-:-:S01]  /*20690*/  NOP ;  /* 0x0000000000007918 */ /* 0x000fc20000000000 */
[----:B------:R0:W-:Y:S04]  /*206a0*/  STL.64 [R1+0x690], R20 ;  /* 0x0006901401007387 */ /* 0x0001e80000100a00 */
[----:B------:R1:W-:Y:S04]  /*206b0*/  STL.64 [R1+0x698], R22 ;  /* 0x0006981601007387 */ /* 0x0003e80000100a00 */
[----:B0-----:R-:W3:Y:S04]  /*206c0*/  LDL.LU.64 R20, [R1+0x130] ;  /* 0x0001300001147983 */ /* 0x001ee80000300a00 */
[----:B-1----:R-:W3:Y:S04]  /*206d0*/  LDL.LU.64 R22, [R1+0x138] ;  /* 0x0001380001167983 */ /* 0x002ee80000300a00 */
[----:B------:R-:W-:Y:S04]  /*206e0*/  STL.64 [R1+0x1d00], R6 ;  /* 0x001d000601007387 */ /* 0x000fe80000100a00 */
[----:B------:R0:W-:Y:S02]  /*206f0*/  STL.64 [R1+0x1cf8], R4 ;  /* 0x001cf80401007387 */ /* 0x0001e40000100a00 */
[----:B0-----:R-:W-:Y:S02]  /*20700*/  HMMA.16816.F32 R4, R12, R2, R8 ;  /* 0x000000020c04723c */ /* 0x001fe40000001808 */
[----:B------:R-:W4:Y:S04]  /*20710*/  LDL.LU.64 R8, [R1+0x100] ;  /* 0x0001000001087983 */ /* 0x000f280000300a00 */
[----:B------:R-:W2:-:S15]  /*20720*/  LDL.LU.64 R10, [R1+0x108] ;  /* 0x00010800010a7983 */ /* 0x000e9e0000300a00 */
[----:B------:R-:W-:-:S02]  /*20730*/  NOP ;  /* 0x0000000000007918 */ /* 0x000fc40000000000 */
[----:B------:R-:W-:Y:S04]  /*20740*/  STL.64 [R1+0x680], R4 ;  /* 0x0006800401007387 */ /* 0x000fe80000100a00 */
[----:B------:R-:W-:Y:S04]  /*20750*/  STL.64 [R1+0x688], R6 ;  /* 0x0006880601007387 */ /* 0x000fe80000100a00 */
[----:B--2---:R-:W-:Y:S04]  /*20760*/  STL.64 [R1+0x1d30], R10 ;  /* 0x001d300a01007387 */ /* 0x004fe80000100a00 */
[----:B----4-:R0:W-:Y:S04]  /*20770*/  STL.64 [R1+0x1d28], R8 ;  /* 0x001d280801007387 */ /* 0x0101e80000100a00 */
[----:B0-----:R-:W2:Y:S04]  /*20780*/  LDL.LU.64 R8, [R1+0x110] ;  /* 0x0001100001087983 */ /* 0x001ea80000300a00 */
[----:B------:R-:W2:Y:S04]  /*20790*/  LDL.LU.64 R10, [R1+0x118] ;  /* 0x00011800010a7983 */ /* 0x000ea80000300a00 */
[----:B------:R-:W4:Y:S04]  /*207a0*/  LDL.LU.64 R4, [R1+0xc0] ;  /* 0x0000c00001047983 */ /* 0x000f280000300a00 */
[----:B------:R-:W2:Y:S01]  /*207b0*/  LDL.LU.64 R6, [R1+0xc8] ;  /* 0x0000c80001067983 */ /* 0x000ea20000300a00 */
[----:B---3--:R-:W-:Y:S01]  /*207c0*/  HMMA.16816.F32 R12, R12, R24, R20 ;  /* 0x000000180c0c723c */ /* 0x008fe20000001814 */
[----:B------:R-:W-:Y:S01]  /*207d0*/  IMAD R19, R0, 0x100, R19 ;  /* 0x0000010000137824 */ /* 0x000fe200078e0213 */
[----:B------:R-:W-:Y:S01]  /*207e0*/  F2FP.F16.E4M3.UNPACK_B R16, R16 ;  /* 0x00000010ff10723e */ /* 0x000fe200020006ff */
[----:B--2---:R-:W-:Y:S04]  /*207f0*/  STL.64 [R1+0x1d10], R6 ;  /* 0x001d100601007387 */ /* 0x004fe80000100a00 */
[----:B----4-:R0:W-:Y:S04]  /*20800*/  STL.64 [R1+0x1d08], R4 ;  /* 0x001d080401007387 */ /* 0x0101e80000100a00 */
[----:B0-----:R-:W2:Y:S04]  /*20810*/  LDL.LU.64 R4, [R1+0xe0] ;  /* 0x0000e00001047983 */ /* 0x001ea80000300a00 */
[----:B------:R-:W2:Y:S04]  /*20820*/  LDL.LU.64 R6, [R1+0xe8] ;  /* 0x0000e80001067983 */ /* 0x000ea80000300a00 */
[----:B------:R-:W3:Y:S01]  /*20830*/  LDL.LU.64 R22, [R1+0x1d40] ;  /* 0x001d400001167983 */ /* 0x000ee20000300a00 */
[----:B------:R-:W-:-:S02]  /*20840*/  F2FP.F16.E4M3.UNPACK_B R17, R17 ;  /* 0x00000011ff11723e */ /* 0x000fc400020006ff */
[----:B------:R-:W-:Y:S02]  /*20850*/  F2FP.F16.E4M3.UNPACK_B R18, R18 ;  /* 0x00000012ff12723e */ /* 0x000fe400020006ff */
[----:B------:R-:W-:Y:S01]  /*20860*/  F2FP.F16.E4M3.UNPACK_B R19, R19 ;  /* 0x00000013ff13723e */ /* 0x000fe200020006ff */
[----:B------:R-:W4:Y:S04]  /*20870*/  LDL.LU.64 R20, [R1+0x1d38] ;  /* 0x001d380001147983 */ /* 0x000f280000300a00 */
[----:B------:R0:W-:Y:S04]  /*20880*/  STL.64 [R1+0x130], R12 ;  /* 0x0001300c01007387 */ /* 0x0001e80000100a00 */
[----:B------:R1:W-:Y:S01]  /*20890*/  STL [R1+0x138], R14 ;  /* 0x0001380e01007387 */ /* 0x0003e20000100800 */
[----:B------:R-:W-:-:S03]  /*208a0*/  IMAD.MOV.U32 R0, RZ, RZ, R15 ;  /* 0x000000ffff007224 */ /* 0x000fc600078e000f */
[----:B0-----:R-:W2:Y:S04]  /*208b0*/  LDL.LU R12, [R1+0xa4c] ;  /* 0x000a4c00010c7983 */ /* 0x001ea80000300800 */
[----:B------:R-:W2:Y:S04]  /*208c0*/  LDL.LU R13, [R1+0xa48] ;  /* 0x000a4800010d7983 */ /* 0x000ea80000300800 */
[----:B-1----:R-:W2:Y:S04]  /*208d0*/  LDL.LU R14, [R1+0xa54] ;  /* 0x000a5400010e7983 */ /* 0x002ea80000300800 */
[----:B------:R-:W2:Y:S04]  /*208e0*/  LDL.LU R15, [R1+0xa50] ;  /* 0x000a5000010f7983 */ /* 0x000ea80000300800 */
[----:B------:R0:W-:Y:S04]  /*208f0*/  STL.64 [R1+0x1cf0], R26 ;  /* 0x001cf01a01007387 */ /* 0x0001e80000100a00 */
[----:B0-----:R-:W2:Y:S04]  /*20900*/  LDL.LU R26, [R1+0xa44] ;  /* 0x000a4400011a7983 */ /* 0x001ea80000300800 */
[----:B------:R-:W2:Y:S04]  /*20910*/  LDL.LU R27, [R1+0xa40] ;  /* 0x000a4000011b7983 */ /* 0x000ea80000300800 */
[----:B------:R-:W-:Y:S04]  /*20920*/  STL.64 [R1+0x1ce8], R24 ;  /* 0x001ce81801007387 */ /* 0x000fe80000100a00 */
[----:B------:R-:W-:Y:S01]  /*20930*/  STL [R1+0x1810], R0 ;  /* 0x0018100001007387 */ /* 0x000fe20000100800 */
[----:B---3--:R-:W-:-:S15]  /*20940*/  HMMA.16816.F32 R8, R16, R22, R8 ;  /* 0x000000161008723c */ /* 0x008fde0000001808 */
[----:B------:R-:W-:-:S08]  /*20950*/  NOP ;  /* 0x0000000000007918 */ /* 0x000fd00000000000 */
[----:B------:R-:W-:Y:S04]  /*20960*/  STL.64 [R1+0x110], R8 ;  /* 0x0001100801007387 */ /* 0x000fe80000100a00 */
[----:B------:R0:W-:Y:S04]  /*20970*/  STL.64 [R1+0x118], R10 ;  /* 0x0001180a01007387 */ /* 0x0001e80000100a00 */
[----:B0-----:R-:W4:Y:S04]  /*20980*/  LDL.LU.64 R10, [R1+0x1d30] ;  /* 0x001d3000010a7983 */ /* 0x001f280000300a00 */
[----:B------:R-:W4:Y:S02]  /*20990*/  LDL.LU.64 R8, [R1+0x1d28] ;  /* 0x001d280001087983 */ /* 0x000f240000300a00 */
[----:B----4-:R-:W-:Y:S02]  /*209a0*/  HMMA.16816.F32 R20, R16, R20, R8 ;  /* 0x000000141014723c */ /* 0x010fe40000001808 */
[----:B------:R-:W2:Y:S04]  /*209b0*/  LDL.LU.64 R10, [R1+0x1d20] ;  /* 0x001d2000010a7983 */ /* 0x000ea80000300a00 */
[----:B------:R-:W3:-:S15]  /*209c0*/  LDL.LU.64 R8, [R1+0x1d18] ;  /* 0x001d180001087983 */ /* 0x000ede0000300a00 */
[----:B------:R-:W-:-:S02]  /*209d0*/  NOP ;  /* 0x0000000000007918 */ /* 0x000fc40000000000 */
[----:B------:R0:W-:Y:S04]  /*209e0*/  STL.64 [R1+0x100], R20 ;  /* 0x0001001401007387 */ /* 0x0001e80000100a00 */
[----:B------:R1:W-:Y:S04]  /*209f0*/  STL.64 [R1+0x108], R22 ;  /* 0x0001081601007387 */ /* 0x0003e80000100a00 */
[----:B0-----:R-:W4:Y:S04]  /*20a00*/  LDL.LU.64 R20, [R1+0x80] ;  /* 0x0000800001147983 */ /* 0x001f280000300a00 */
[----:B-1----:R-:W4:Y:S01]  /*20a10*/  LDL.LU.64 R22, [R1+0x88] ;  /* 0x0000880001167983 */ /* 0x002f220000300a00 */
[----:B--2---:R-:W-:-:S15]  /*20a20*/  HMMA.16816.F32 R4, R16, R10, R4 ;  /* 0x0000000a1004723c */ /* 0x004fde0000001804 */
[----:B------:R-:W-:-:S08]  /*20a30*/  NOP ;  /* 0x0000000000007918 */ /* 0x000fd00000000000 */
[----:B------:R-:W-:Y:S04]  /*20a40*/  STL.64 [R1+0xe0], R4 ;  /* 0x0000e00401007387 */ /* 0x000fe80000100a00 */
[----:B------:R0:W-:Y:S04]  /*20a50*/  STL.64 [R1+0xe8], R6 ;  /* 0x0000e80601007387 */ /* 0x0001e80000100a00 */
[----:B0-----:R-:W3:Y:S04]  /*20a60*/  LDL.LU.64 R6, [R1+0x1d10] ;  /* 0x001d100001067983 */ /* 0x001ee80000300a00 */
[----:B------:R-:W3:Y:S02]  /*20a70*/  LDL.LU.64 R4, [R1+0x1d08] ;  /* 0x001d080001047983 */ /* 0x000ee40000300a00 */
[----:B---3--:R-:W-:Y:S02]  /*20a80*/  HMMA.16816.F32 R8, R16, R8, R4 ;  /* 0x000000081008723c */ /* 0x008fe40000001804 */
[----:B------:R-:W2:Y:S04]  /*20a90*/  LDL.LU.64 R6, [R1+0x1d00] ;  /* 0x001d000001067983 */ /* 0x000ea80000300a00 */
[----:B------:R-:W4:-:S15]  /*20aa0*/  LDL.LU.64 R4, [R1+0x1cf8] ;  /* 0x001cf80001047983 */ /* 0x000f1e0000300a00 */
[----:B------:R-:W-:-:S02]  /*20ab0*/  NOP ;  /* 0x0000000000007918 */ /* 0x000fc40000000000 */
[----:B------:R0:W-:Y:S04]  /*20ac0*/  STL.64 [R1+0xc0], R8 ;  /* 0x0000c00801007387 */ /* 0x0001e80000100a00 */
[----:B------:R1:W-:Y:S04]  /*20ad0*/  STL.64 [R1+0xc8], R10 ;  /* 0x0000c80a01007387 */ /* 0x0003e80000100a00 */
[----:B0-----:R-:W2:Y:S04]  /*20ae0*/  LDL.LU.64 R8, [R1+0xa0] ;  /* 0x0000a00001087983 */ /* 0x001ea80000300a00 */
[----:B-1----:R-:W2:Y:S02]  /*20af0*/  LDL.LU.64 R10, [R1+0xa8] ;  /* 0x0000a800010a7983 */ /* 0x002ea40000300a00 */
[----:B--2---:R-:W-:-:S15]  /*20b00*/  HMMA.16816.F32 R8, R16, R6, R8 ;  /* 0x000000061008723c */ /* 0x004fde0000001808 */
[----:B------:R-:W-:-:S08]  /*20b10*/  NOP ;  /* 0x0000000000007918 */ /* 0x000fd00000000000 */
[----:B------:R-:W-:Y:S04]  /*20b20*/  STL.64 [R1+0xa0], R8 ;  /* 0x0000a00801007387 */ /* 0x000fe80000100a00 */
[----:B------:R4:W-:Y:S02]  /*20b30*/  STL.64 [R1+0xa8], R10 ;  /* 0x0000a80a01007387 */ /* 0x0009e40000100a00 */
[----:B----4-:R-:W-:Y:S01]  /*20b40*/  HMMA.16816.F32 R8, R16, R4, R20 ;  /* 0x000000041008723c */ /* 0x010fe20000001814 */
[----:B------:R-:W-:-:S06]  /*20b50*/  IMAD R6, R15, 0x100, R14 ;  /* 0x000001000f067824 */ /* 0x000fcc00078e020e */
[----:B------:R-:W-:-:S15]  /*20b60*/  IMAD R4, R27, 0x100, R26 ;  /* 0x000001001b047824 */ /* 0x000fde00078e021a */
[----:B------:R-:W-:-:S01]  /*20b70*/  NOP ;  /* 0x0000000000007918 */ /* 0x000fc20000000000 */
[----:B------:R-:W-:Y:S04]  /*20b80*/  STL.64 [R1+0x80], R8 ;  /* 0x0000800801007387 */ /* 0x000fe80000100a00 */
[----:B------:R0:W-:Y:S04]  /*20b90*/  STL.64 [R1+0x88], R10 ;  /* 0x0000880a01007387 */ /* 0x0001e80000100a00 */
[----:B0-----:R-:W2:Y:S04]  /*20ba0*/  LDL.LU R11, [R1+0xa7c] ;  /* 0x000a7c00010b7983 */ /* 0x001ea80000300800 */
[----:B------:R-:W3:Y:S04]  /*20bb0*/  LDL.LU R0, [R1+0xa78] ;  /* 0x000a780001007983 */ /* 0x000ee80000300800 */
[----:B------:R-:W4:Y:S04]  /*20bc0*/  LDL.LU.64 R24, [R1+0x70] ;  /* 0x0000700001187983 */ /* 0x000f280000300a00 */
[----:B------:R-:W4:Y:S04]  /*20bd0*/  LDL.LU.64 R26, [R1+0x78] ;  /* 0x00007800011a7983 */ /* 0x000f280000300a00 */
[----:B------:R-:W3:Y:S04]  /*20be0*/  LDL.LU R14, [R1+0x38] ;  /* 0x00003800010e7983 */ /* 0x000ee80000300800 */
[----:B------:R-:W3:Y:S04]  /*20bf0*/  LDL.LU R15, [R1+0x3c] ;  /* 0x00003c00010f7983 */ /* 0x000ee80000300800 */
[----:B------:R-:W4:Y:S04]  /*20c00*/  LDL.LU R8, [R1+0xa68] ;  /* 0x000a680001087983 */ /* 0x000f280000300800 */
[----:B------:R-:W4:Y:S04]  /*20c10*/  LDL.LU R9, [R1+0xa74] ;  /* 0x000a740001097983 */ /* 0x000f280000300800 */
[----:B------:R-:W2:Y:S04]  /*20c20*/  LDL.LU R10, [R1+0xa70] ;  /* 0x000a7000010a7983 */ /* 0x000ea80000300800 */
[----:B--2---:R-:W-:Y:S04]  /*20c30*/  STL.64 [R1+0x1cb0], R10 ;  /* 0x001cb00a01007387 */ /* 0x004fe80000100a00 */
[----:B----4-:R0:W-:Y:S04]  /*20c40*/  STL.64 [R1+0x1ca8], R8 ;  /* 0x001ca80801007387 */ /* 0x0101e80000100a00 */
[----:B0-----:R-:W2:Y:S04]  /*20c50*/  LDL.LU R8, [R1+0xd0] ;  /* 0x0000d00001087983 */ /* 0x001ea80000300800 */
[----:B------:R-:W2:Y:S04]  /*20c60*/  LDL.LU R9, [R1+0xd4] ;  /* 0x0000d40001097983 */ /* 0x000ea80000300800 */
[----:B------:R-:W4:Y:S04]  /*20c70*/  LDL.LU R10, [R1+0xd8] ;  /* 0x0000d800010a7983 */ /* 0x000f280000300800 */
[----:B------:R-:W4:Y:S04]  /*20c80*/  LDL.LU R11, [R1+0xdc] ;  /* 0x0000dc00010b7983 */ /* 0x000f280000300800 */
[----:B------:R-:W3:Y:S04]  /*20c90*/  LDL.LU R22, [R1+0x28] ;  /* 0x0000280001167983 */ /* 0x000ee80000300800 */
[----:B------:R-:W3:Y:S04]  /*20ca0*/  LDL.LU R23, [R1+0x2c] ;  /* 0x00002c0001177983 */ /* 0x000ee80000300800 */
[----:B------:R-:W2:Y:S04]  /*20cb0*/  LDL.LU R20, [R1+0x30] ;  /* 0x0000300001147983 */ /* 0x000ea80000300800 */
[----:B------:R-:W2:Y:S01]  /*20cc0*/  LDL.LU R21, [R1+0x34] ;  /* 0x0000340001157983 */ /* 0x000ea20000300800 */
[----:B------:R-:W-:Y:S03]  /*20cd0*/  HMMA.16816.F32 R24, R16, R2, R24 ;  /* 0x000000021018723c */ /* 0x000fe60000001818 */
[----:B---3--:R-:W-:Y:S04]  /*20ce0*/  STL.64 [R1+0x1ce0], R22 ;  /* 0x001ce01601007387 */ /* 0x008fe80000100a00 */
[----:B--2---:R-:W-:Y:S04]  /*20cf0*/  STL.64 [R1+0x1cd8], R20 ;  /* 0x001cd81401007387 */ /* 0x004fe80000100a00 */
[----:B----4-:R-:W-:Y:S04]  /*20d00*/  STL.64 [R1+0x1cc0], R10 ;  /* 0x001cc00a01007387 */ /* 0x010fe80000100a00 */
[----:B------:R0:W-:Y:S04]  /*20d10*/  STL.64 [R1+0x1cb8], R8 ;  /* 0x001cb80801007387 */ /* 0x0001e80000100a00 */
[----:B0-----:R-:W2:Y:S04]  /*20d20*/  LDL.LU R8, [R1+0xb0] ;  /* 0x0000b00001087983 */ /* 0x001ea80000300800 */
[----:B------:R-:W2:Y:S04]  /*20d30*/  LDL.LU R9, [R1+0xb4] ;  /* 0x0000b40001097983 */ /* 0x000ea80000300800 */
[----:B------:R-:W3:Y:S04]  /*20d40*/  LDL.LU R10, [R1+0xb8] ;  /* 0x0000b800010a7983 */ /* 0x000ee80000300800 */
[----:B------:R-:W3:Y:S04]  /*20d50*/  LDL.LU R11, [R1+0xbc] ;  /* 0x0000bc00010b7983 */ /* 0x000ee80000300800 */
[----:B------:R-:W4:Y:S04]  /*20d60*/  LDL.LU.64 R20, [R1+0x60] ;  /* 0x0000600001147983 */ /* 0x000f280000300a00 */
[----:B------:R-:W4:Y:S01]  /*20d70*/  LDL.LU.64 R22, [R1+0x68] ;  /* 0x0000680001167983 */ /* 0x000f220000300a00 */
[----:B------:R-:W-:-:S03]  /*20d80*/  IMAD R5, R13, 0x100, R12 ;  /* 0x000001000d057824 */ /* 0x000fc600078e020c */
[----:B---3--:R-:W-:Y:S04]  /*20d90*/  STL.64 [R1+0x1cd0], R10 ;  /* 0x001cd00a01007387 */ /* 0x008fe80000100a00 */
[----:B--2---:R0:W-:Y:S04]  /*20da0*/  STL.64 [R1+0x1cc8], R8 ;  /* 0x001cc80801007387 */ /* 0x0041e80000100a00 */
[----:B0-----:R-:W2:Y:S04]  /*20db0*/  LDL.LU R8, [R1+0x90] ;  /* 0x0000900001087983 */ /* 0x001ea80000300800 */
[----:B------:R-:W2:Y:S04]  /*20dc0*/  LDL.LU R9, [R1+0x94] ;  /* 0x0000940001097983 */ /* 0x000ea80000300800 */
[----:B------:R-:W2:Y:S04]  /*20dd0*/  LDL.LU R10, [R1+0x98] ;  /* 0x00009800010a7983 */ /* 0x000ea80000300800 */
[----:B------:R-:W2:Y:S04]  /*20de0*/  LDL.LU R11, [R1+0x9c] ;  /* 0x00009c00010b7983 */ /* 0x000ea80000300800 */
[----:B------:R-:W3:Y:S04]  /*20df0*/  LDL.LU R12, [R1+0x40] ;  /* 0x00004000010c7983 */ /* 0x000ee80000300800 */
[----:B------:R-:W3:Y:S04]  /*20e00*/  LDL.LU R13, [R1+0x44] ;  /* 0x00004400010d7983 */ /* 0x000ee80000300800 */
[----:B------:R-:W-:Y:S04]  /*20e10*/  STL.64 [R1+0x70], R24 ;  /* 0x0000701801007387 */ /* 0x000fe80000100a00 */
[----:B------:R0:W-:Y:S04]  /*20e20*/  STL.64 [R1+0x78], R26 ;  /* 0x0000781a01007387 */ /* 0x0001e80000100a00 */
[----:B0-----:R-:W4:Y:S04]  /*20e30*/  LDL.LU.64 R26, [R1+0x1cf0] ;  /* 0x001cf000011a7983 */ /* 0x001f280000300a00 */
[----:B------:R-:W2:Y:S01]  /*20e40*/  LDL.LU.64 R24, [R1+0x1ce8] ;  /* 0x001ce80001187983 */ /* 0x000ea20000300a00 */
[----:B------:R-:W-:Y:S01]  /*20e50*/  IMAD R7, R28, 0x100, R29 ;  /* 0x000001001c077824 */ /* 0x000fe200078e021d */
[----:B------:R-:W-:-:S02]  /*20e60*/  F2FP.F16.E4M3.UNPACK_B R4, R4 ;  /* 0x00000004ff04723e */ /* 0x000fc400020006ff */
[----:B------:R-:W-:Y:S02]  /*20e70*/  F2FP.F16.E4M3.UNPACK_B R5, R5 ;  /* 0x00000005ff05723e */ /* 0x000fe400020006ff */
[----:B------:R-:W-:Y:S01]  /*20e80*/  F2FP.F16.E4M3.UNPACK_B R6, R6 ;  /* 0x00000006ff06723e */ /* 0x000fe200020006ff */
[----:B------:R-:W3:Y:S01]  /*20e90*/  LDL.LU R2, [R1+0xa60] ;  /* 0x000a600001027983 */ /* 0x000ee20000300800 */
[----:B------:R-:W-:-:S03]  /*20ea0*/  F2FP.F16.E4M3.UNPACK_B R7, R7 ;  /* 0x00000007ff07723e */ /* 0x000fc600020006ff */
[----:B------:R-:W3:Y:S04]  /*20eb0*/  LDL.LU R3, [R1+0xa6c] ;  /* 0x000a6c0001037983 */ /* 0x000ee80000300800 */
[----:B------:R-:W3:Y:S04]  /*20ec0*/  LDL.LU R29, [R1+0x48] ;  /* 0x00004800011d7983 */ /* 0x000ee80000300800 */
[----:B------:R-:W3:Y:S01]  /*20ed0*/  LDL.LU R28, [R1+0x4c] ;  /* 0x00004c00011c7983 */ /* 0x000ee20000300800 */
[----:B----4-:R-:W-:Y:S02]  /*20ee0*/  F2FP.F16.E4M3.UNPACK_B R26, R26.H1 ;  /* 0x0000001aff1a723e */ /* 0x010fe400030006ff */
[----:B------:R-:W-:Y:S01]  /*20ef0*/  F2FP.F16.E4M3.UNPACK_B R27, R27.H1 ;  /* 0x0000001bff1b723e */ /* 0x000fe200030006ff */
[----:B--2---:R-:W-:Y:S01]  /*20f00*/  HMMA.16816.F32 R16, R16, R24, R20 ;  /* 0x000000181010723c */ /* 0x004fe20000001814 */
[----:B------:R-:W2:Y:S04]  /*20f10*/  LDL.LU.64 R22, [R1+0x1ce0] ;  /* 0x001ce00001167983 */ /* 0x000ea80000300a00 */
[----:B------:R-:W4:Y:S01]  /*20f20*/  LDL.LU.64 R20, [R1+0x1cd8] ;  /* 0x001cd80001147983 */ /* 0x000f220000300a00 */
[----:B------:R-:W-:-:S15]  /*20f30*/  HMMA.16816.F32 R8, R4, R26, R8 ;  /* 0x0000001a0408723c */ /* 0x000fde0000001808 */
[----:B------:R-:W-:-:S02]  /*20f40*/  NOP ;  /* 0x0000000000007918 */ /* 0x000fc40000000000 */
[----:B------:R-:W-:Y:S04]  /*20f50*/  STL.64 [R1+0x60], R16 ;  /* 0x0000601001007387 */ /* 0x000fe80000100a00 */
[----:B------:R0:W-:Y:S04]  /*20f60*/  STL.64 [R1+0x68], R18 ;  /* 0x0000681201007387 */ /* 0x0001e80000100a00 */
[----:B0-----:R-:W3:Y:S04]  /*20f70*/  LDL.LU R19, [R1+0xa64] ;  /* 0x000a640001137983 */ /* 0x001ee80000300800 */
[----:B------:R-:W-:Y:S04]  /*20f80*/  STL.64 [R1+0x90], R8 ;  /* 0x0000900801007387 */ /* 0x000fe80000100a00 */
[----:B------:R0:W-:Y:S04]  /*20f90*/  STL.64 [R1+0x98], R10 ;  /* 0x0000980a01007387 */ /* 0x0001e80000100a00 */
[----:B0-----:R-:W4:Y:S04]  /*20fa0*/  LDL.LU.64 R10, [R1+0x1cd0] ;  /* 0x001cd000010a7983 */ /* 0x001f280000300a00 */
[----:B------:R-:W4:Y:S04]  /*20fb0*/  LDL.LU.64 R8, [R1+0x1cc8] ;  /* 0x001cc80001087983 */ /* 0x000f280000300a00 */
[----:B------:R0:W-:Y:S04]  /*20fc0*/  STL.64 [R1+0x1c70], R26 ;  /* 0x001c701a01007387 */ /* 0x0001e80000100a00 */
[----:B------:R-:W3:Y:S04]  /*20fd0*/  LDL.LU R24, [R1+0xf0] ;  /* 0x0000f00001187983 */ /* 0x000ee80000300800 */
[----:B------:R-:W3:Y:S04]  /*20fe0*/  LDL.LU R25, [R1+0xf4] ;  /* 0x0000f40001197983 */ /* 0x000ee80000300800 */
[----:B0-----:R-:W3:Y:S04]  /*20ff0*/  LDL.LU R26, [R1+0xf8] ;  /* 0x0000f800011a7983 */ /* 0x001ee80000300800 */
[----:B------:R-:W3:Y:S01]  /*21000*/  LDL.LU R27, [R1+0xfc] ;  /* 0x0000fc00011b7983 */ /* 0x000ee20000300800 */
[----:B--2---:R-:W-:-:S02]  /*21010*/  F2FP.F16.E4M3.UNPACK_B R22, R22.H1 ;  /* 0x00000016ff16723e */ /* 0x004fc400030006ff */
[----:B------:R-:W-:-:S07]  /*21020*/  F2FP.F16.E4M3.UNPACK_B R23, R23.H1 ;  /* 0x00000017ff17723e */ /* 0x000fce00030006ff */
[----:B----4-:R-:W-:-:S15]  /*21030*/  HMMA.16816.F32 R8, R4, R22, R8 ;  /* 0x000000160408723c */ /* 0x010fde0000001808 */
[----:B------:R-:W-:-:S08]  /*21040*/  NOP ;  /* 0x0000000000007918 */ /* 0x000fd00000000000 */
[----:B------:R-:W-:Y:S04]  /*21050*/  STL.64 [R1+0xb0], R8 ;  /* 0x0000b00801007387 */ /* 0x000fe80000100a00 */
[----:B------:R0:W-:Y:S04]  /*21060*/  STL.64 [R1+0xb8], R10 ;  /* 0x0000b80a01007387 */ /* 0x0001e80000100a00 */
[----:B0-----:R-:W2:Y:S04]  /*21070*/  LDL.LU.64 R10, [R1+0x1cc0] ;  /* 0x001cc000010a7983 */ /* 0x001ea80000300a00 */
[----:B------:R-:W2:Y:S01]  /*21080*/  LDL.LU.64 R8, [R1+0x1cb8] ;  /* 0x001cb80001087983 */ /* 0x000ea20000300a00 */
[----:B------:R-:W-:-:S02]  /*21090*/  F2FP.F16.E4M3.UNPACK_B R20, R20.H1 ;  /* 0x00000014ff14723e */ /* 0x000fc400030006ff */
[----:B------:R-:W-:-:S07]  /*210a0*/  F2FP.F16.E4M3.UNPACK_B R21, R21.H1 ;  /* 0x00000015ff15723e */ /* 0x000fce00030006ff */
[----:B--2---:R-:W-:-:S15]  /*210b0*/  HMMA.16816.F32 R8, R4, R20, R8 ;  /* 0x000000140408723c */ /* 0x004fde0000001808 */
[----:B------:R-:W-:-:S08]  /*210c0*/  NOP ;  /* 0x0000000000007918 */ /* 0x000fd00000000000 */
[----:B------:R-:W-:Y:S04]  /*210d0*/  STL.64 [R1+0xd0], R8 ;  /* 0x0000d00801007387 */ /* 0x000fe80000100a00 */
[----:B------:R0:W-:Y:S04]  /*210e0*/  STL.64 [R1+0xd8], R10 ;  /* 0x0000d80a01007387 */ /* 0x0001e80000100a00 */
[----:B0-----:R-:W2:Y:S04]  /*210f0*/  LDL.LU.64 R10, [R1+0x1cb0] ;  /* 0x001cb000010a7983 */ /* 0x001ea80000300a00 */
[----:B------:R-:W4:Y:S01]  /*21100*/  LDL.LU.64 R8, [R1+0x1ca8] ;  /* 0x001ca80001087983 */ /* 0x000f220000300a00 */
[----:B------:R-:W-:-:S02]  /*21110*/  F2FP.F16.E4M3.UNPACK_B R14, R14.H1 ;  /* 0x0000000eff0e723e */ /* 0x000fc400030006ff */
[----:B------:R-:W-:Y:S01]  /*21120*/  F2FP.F16.E4M3.UNPACK_B R15, R15.H1 ;  /* 0x0000000fff0f723e */ /* 0x000fe200030006ff */
[----:B------:R-:W-:Y:S04]  /*21130*/  STL.64 [R1+0x1c68], R22 ;  /* 0x001c681601007387 */ /* 0x000fe80000100a00 */
[----:B------:R3:W-:Y:S02]  /*21140*/  STL.64 [R1+0x1c60], R20 ;  /* 0x001c601401007387 */ /* 0x0007e40000100a00 */
[----:B---3--:R-:W-:Y:S01]  /*21150*/  HMMA.16816.F32 R20, R4, R14, R24 ;  /* 0x0000000e0414723c */ /* 0x008fe20000001818 */
[----:B------:R-:W-:Y:S02]  /*21160*/  IMAD R16, R2, 0x100, R19 ;  /* 0x0000010002107824 */ /* 0x000fe400078e0213 */
[----:B--2---:R-:W-:-:S02]  /*21170*/  IMAD R19, R0, 0x100, R11 ;  /* 0x0000010000137824 */ /* 0x004fc400078e020b */
[----:B----4-:R-:W-:Y:S02]  /*21180*/  IMAD R18, R10, 0x100, R9 ;  /* 0x000001000a127824 */ /* 0x010fe400078e0209 */
[----:B------:R-:W-:Y:S01]  /*21190*/  IMAD R17, R8, 0x100, R3 ;  /* 0x0000010008117824 */ /* 0x000fe200078e0203 */
[----:B------:R-:W2:-:S15]  /*211a0*/  LDL.LU R9, [R1+0x50] ;  /* 0x0000500001097983 */ /* 0x000e9e0000300800 */
[----:B------:R-:W-:Y:S04]  /*211b0*/  STL.64 [R1+0xf0], R20 ;  /* 0x0000f01401007387 */ /* 0x000fe80000100a00 */
[----:B------:R-:W-:Y:S04]  /*211c0*/  STL.64 [R1+0xf8], R22 ;  /* 0x0000f81601007387 */ /* 0x000fe80000100a00 */
[----:B------:R-:W3:Y:S04]  /*211d0*/  LDL.LU R0, [R1+0x54] ;  /* 0x0000540001007983 */ /* 0x000ee80000300800 */
[----:B------:R-:W-:Y:S04]  /*211e0*/  STL.64 [R1+0x1ca0], R18 ;  /* 0x001ca01201007387 */ /* 0x000fe80000100a00 */
[----:B------:R0:W-:Y:S04]  /*211f0*/  STL.64 [R1+0x1c98], R16 ;  /* 0x001c981001007387 */ /* 0x0001e80000100a00 */
[----:B0-----:R-:W4:Y:S04]  /*21200*/  LDL.LU R16, [R1+0x120] ;  /* 0x0001200001107983 */ /* 0x001f280000300800 */
[----:B------:R-:W4:Y:S04]  /*21210*/  LDL.LU R17, [R1+0x124] ;  /* 0x0001240001117983 */ /* 0x000f280000300800 */
[----:B------:R-:W4:Y:S04]  /*21220*/  LDL.LU R18, [R1+0x128] ;  /* 0x0001280001127983 */ /* 0x000f280000300800 */
[----:B------:R-:W4:Y:S04]  /*21230*/  LDL.LU R19, [R1+0x12c] ;  /* 0x00012c0001137983 */ /* 0x000f280000300800 */
[----:B------:R-:W2:Y:S04]  /*21240*/  LDL.LU R24, [R1+0x670] ;  /* 0x0006700001187983 */ /* 0x000ea80000300800 */
[----:B------:R-:W2:Y:S04]  /*21250*/  LDL.LU R25, [R1+0x674] ;  /* 0x0006740001197983 */ /* 0x000ea80000300800 */
[----:B------:R-:W3:Y:S04]  /*21260*/  LDL.LU R26, [R1+0x678] ;  /* 0x00067800011a7983 */ /* 0x000ee80000300800 */
[----:B------:R-:W3:Y:S01]  /*21270*/  LDL.LU R27, [R1+0x67c] ;  /* 0x00067c00011b7983 */ /* 0x000ee20000300800 */
[----:B------:R-:W-:-:S02]  /*21280*/  F2FP.F16.E4M3.UNPACK_B R10, R29.H1 ;  /* 0x0000001dff0a723e */ /* 0x000fc400030006ff */
[----:B------:R-:W-:Y:S01]  /*21290*/  F2FP.F16.E4M3.UNPACK_B R11, R28.H1 ;  /* 0x0000001cff0b723e */ /* 0x000fe200030006ff */
[----:B------:R-:W4:Y:S04]  /*212a0*/  LDL.LU R29, [R1+0x58] ;  /* 0x00005800011d7983 */ /* 0x000f280000300800 */
[----:B------:R-:W4:Y:S01]  /*212b0*/  LDL.LU R28, [R1+0x5c] ;  /* 0x00005c00011c7983 */ /* 0x000f220000300800 */
[----:B------:R-:W-:Y:S02]  /*212c0*/  F2FP.F16.E4M3.UNPACK_B R12, R12.H1 ;  /* 0x0000000cff0c723e */ /* 0x000fe400030006ff */
[----:B------:R-:W-:Y:S01]  /*212d0*/  F2FP.F16.E4M3.UNPACK_B R13, R13.H1 ;  /* 0x0000000dff0d723e */ /* 0x000fe200030006ff */
[----:B---3--:R-:W-:Y:S04]  /*212e0*/  STL.64 [R1+0x1c80], R26 ;  /* 0x001c801a01007387 */ /* 0x008fe80000100a00 */
[----:B--2---:R0:W-:Y:S04]  /*212f0*/  STL.64 [R1+0x1c78], R24 ;  /* 0x001c781801007387 */ /* 0x0041e80000100a00 */
[----:B0-----:R-:W2:Y:S04]  /*21300*/  LDL.LU R24, [R1+0x840] ;  /* 0x0008400001187983 */ /* 0x001ea80000300800 */
[----:B------:R-:W2:Y:S04]  /*21310*/  LDL.LU R25, [R1+0x844] ;  /* 0x0008440001197983 */ /* 0x000ea80000300800 */
[----:B------:R-:W3:Y:S04]  /*21320*/  LDL.LU R26, [R1+0x848] ;  /* 0x00084800011a7983 */ /* 0x000ee80000300800 */
[----:B------:R-:W3:Y:S01]  /*21330*/  LDL.LU R27, [R1+0x84c] ;  /* 0x00084c00011b7983 */ /* 0x000ee20000300800 */
[C---:B----4-:R-:W-:Y:S03]  /*21340*/  HMMA.16816.F32 R16, R4.reuse, R12, R16 ;  /* 0x0000000c0410723c */ /* 0x050fe60000001810 */
        /* <DEDUP_REMOVED lines=8> */
[----:B------:R-:W3:Y:S04]  /*213d0*/  LDL.LU R22, [R1+0x668] ;  /* 0x0006680001167983 */ /* 0x000ee80000300800 */
[----:B------:R-:W3:Y:S04]  /*213e0*/  LDL.LU R23, [R1+0x66c] ;  /* 0x00066c0001177983 */ /* 0x000ee80000300800 */
[----:B------:R-:W-:Y:S04]  /*213f0*/  STL.64 [R1+0x120], R16 ;  /* 0x0001201001007387 */ /* 0x000fe80000100a00 */
[----:B------:R0:W-:Y:S04]  /*21400*/  STL.64 [R1+0x128], R18 ;  /* 0x0001281201007387 */ /* 0x0001e80000100a00 */
[----:B0-----:R-:W4:Y:S04]  /*21410*/  LDL.LU.64 R18, [R1+0x1ca0] ;  /* 0x001ca00001127983 */ /* 0x001f280000300a00 */
[----:B------:R-:W3:Y:S04]  /*21420*/  LDL.LU.64 R16, [R1+0x1c98] ;  /* 0x001c980001107983 */ /* 0x000ee80000300a00 */
[----:B------:R-:W-:Y:S04]  /*21430*/  STL.64 [R1+0x1c48], R14 ;  /* 0x001c480e01007387 */ /* 0x000fe80000100a00 */
[----:B------:R0:W-:Y:S04]  /*21440*/  STL.64 [R1+0x1c40], R12 ;  /* 0x001c400c01007387 */ /* 0x0001e80000100a00 */
[----:B0-----:R-:W4:Y:S04]  /*21450*/  LDL.LU R12, [R1+0x640] ;  /* 0x00064000010c7983 */ /* 0x001f280000300800 */
[----:B------:R-:W4:Y:S04]  /*21460*/  LDL.LU R13, [R1+0x644] ;  /* 0x00064400010d7983 */ /* 0x000f280000300800 */
[----:B------:R-:W3:Y:S04]  /*21470*/  LDL.LU R14, [R1+0x648] ;  /* 0x00064800010e7983 */ /* 0x000ee80000300800 */
[----:B------:R-:W3:Y:S01]  /*21480*/  LDL.LU R15, [R1+0x64c] ;  /* 0x00064c00010f7983 */ /* 0x000ee20000300800 */
[----:B--2---:R-:W-:Y:S03]  /*21490*/  HMMA.16816.F32 R24, R4, R10, R24 ;  /* 0x0000000a0418723c */ /* 0x004fe60000001818 */
[----:B---3--:R-:W-:Y:S04]  /*214a0*/  STL.64 [R1+0x1c58], R14 ;  /* 0x001c580e01007387 */ /* 0x008fe80000100a00 */
[----:B----4-:R0:W-:Y:S04]  /*214b0*/  STL.64 [R1+0x1c50], R12 ;  /* 0x001c500c01007387 */ /* 0x0101e80000100a00 */
[----:B0-----:R-:W2:Y:S04]  /*214c0*/  LDL.LU R12, [R1+0x650] ;  /* 0x00065000010c7983 */ /* 0x001ea80000300800 */
[----:B------:R-:W2:Y:S04]  /*214d0*/  LDL.LU R13, [R1+0x654] ;  /* 0x00065400010d7983 */ /* 0x000ea80000300800 */
[----:B------:R-:W2:Y:S04]  /*214e0*/  LDL.LU R14, [R1+0x658] ;  /* 0x00065800010e7983 */ /* 0x000ea80000300800 */
[----:B------:R-:W2:Y:S04]  /*214f0*/  LDL.LU R15, [R1+0x65c] ;  /* 0x00065c00010f7983 */ /* 0x000ea80000300800 */
[----:B------:R-:W-:Y:S04]  /*21500*/  STL.64 [R1+0x850], R24 ;  /* 0x0008501801007387 */ /* 0x000fe80000100a00 */
[----:B------:R0:W-:Y:S04]  /*21510*/  STL.64 [R1+0x858], R26 ;  /* 0x0008581a01007387 */ /* 0x0001e80000100a00 */
[----:B0-----:R-:W3:Y:S04]  /*21520*/  LDL.LU.64 R26, [R1+0x1c90] ;  /* 0x001c9000011a7983 */ /* 0x001ee80000300a00 */
[----:B------:R-:W3:Y:S01]  /*21530*/  LDL.LU.64 R24, [R1+0x1c88] ;  /* 0x001c880001187983 */ /* 0x000ee20000300a00 */
[----:B------:R-:W-:-:S02]  /*21540*/  F2FP.F16.E4M3.UNPACK_B R8, R9.H1 ;  /* 0x00000009ff08723e */ /* 0x000fc400030006ff */
[----:B------:R-:W-:Y:S01]  /*21550*/  F2FP.F16.E4M3.UNPACK_B R9, R0.H1 ;  /* 0x00000000ff09723e */ /* 0x000fe200030006ff */
[----:B------:R0:W-:Y:S04]  /*21560*/  STL [R1+0x1c3c], R10 ;  /* 0x001c3c0a01007387 */ /* 0x0001e80000100800 */
[----:B0-----:R-:W4:Y:S04]  /*21570*/  LDL.LU R10, [R1+0xa88] ;  /* 0x000a8800010a7983 */ /* 0x001f280000300800 */
[----:B------:R0:W-:Y:S04]  /*21580*/  STL [R1+0x1c38], R11 ;  /* 0x001c380b01007387 */ /* 0x0001e80000100800 */
[----:B0-----:R-:W4:Y:S01]  /*21590*/  LDL.LU R11, [R1+0xa8c] ;  /* 0x000a8c00010b7983 */ /* 0x001f220000300800 */
[----:B---3--:R-:W-:-:S15]  /*215a0*/  HMMA.16816.F32 R24, R4, R8, R24 ;  /* 0x000000080418723c */ /* 0x008fde0000001818 */
[----:B------:R-:W-:-:S08]  /*215b0*/  NOP ;  /* 0x0000000000007918 */ /* 0x000fd00000000000 */
[----:B------:R-:W-:Y:S04]  /*215c0*/  STL.64 [R1+0x840], R24 ;  /* 0x0008401801007387 */ /* 0x000fe80000100a00 */
[----:B------:R0:W-:Y:S04]  /*215d0*/  STL.64 [R1+0x848], R26 ;  /* 0x0008481a01007387 */ /* 0x0001e80000100a00 */
[----:B0-----:R-:W3:Y:S04]  /*215e0*/  LDL.LU.64 R26, [R1+0x1c80] ;  /* 0x001c8000011a7983 */ /* 0x001ee80000300a00 */
[----:B------:R-:W3:Y:S01]  /*215f0*/  LDL.LU.64 R24, [R1+0x1c78] ;  /* 0x001c780001187983 */ /* 0x000ee20000300a00 */
[----:B------:R-:W-:-:S02]  /*21600*/  F2FP.F16.E4M3.UNPACK_B R2, R29.H1 ;  /* 0x0000001dff02723e */ /* 0x000fc400030006ff */
[----:B------:R-:W-:Y:S02]  /*21610*/  F2FP.F16.E4M3.UNPACK_B R3, R28.H1 ;  /* 0x0000001cff03723e */ /* 0x000fe400030006ff */
[----:B------:R-:W-:Y:S02]  /*21620*/  F2FP.F16.E4M3.UNPACK_B R16, R16 ;  /* 0x00000010ff10723e */ /* 0x000fe400020006ff */
[----:B------:R-:W-:Y:S02]  /*21630*/  F2FP.F16.E4M3.UNPACK_B R17, R17 ;  /* 0x00000011ff11723e */ /* 0x000fe400020006ff */
[----:B------:R-:W-:Y:S02]  /*21640*/  F2FP.F16.E4M3.UNPACK_B R18, R18 ;  /* 0x00000012ff12723e */ /* 0x000fe400020006ff */
[----:B------:R-:W-:Y:S01]  /*21650*/  F2FP.F16.E4M3.UNPACK_B R19, R19 ;  /* 0x00000013ff13723e */ /* 0x000fe200020006ff */
[----:B---3--:R-:W-:Y:S01]  /*21660*/  HMMA.16816.F32 R4, R4, R2, R24 ;  /* 0x000000020404723c */ /* 0x008fe20000001818 */
[----:B------:R-:W3:-:S15]  /*21670*/  LDL.LU.64 R26, [R1+0x1c70] ;  /* 0x001c7000011a7983 */ /* 0x000ede0000300a00 */
[----:B------:R-:W-:-:S07]  /*21680*/  NOP ;  /* 0x0000000000007918 */ /* 0x000fce0000000000 */
[----:B------:R-:W-:Y:S04]  /*21690*/  STL.64 [R1+0x670], R4 ;  /* 0x0006700401007387 */ /* 0x000fe80000100a00 */
[----:B------:R0:W-:Y:S04]  /*216a0*/  STL.64 [R1+0x678], R6 ;  /* 0x0006780601007387 */ /* 0x0001e80000100a00 */
[----:B0-----:R-:W4:Y:S04]  /*216b0*/  LDL.LU R6, [R1+0xa84] ;  /* 0x000a840001067983 */ /* 0x001f280000300800 */
[----:B------:R-:W4:Y:S01]  /*216c0*/  LDL.LU R7, [R1+0xa80] ;  /* 0x000a800001077983 */ /* 0x000f220000300800 */
[----:B---3--:R-:W-:-:S15]  /*216d0*/  HMMA.16816.F32 R20, R16, R26, R20 ;  /* 0x0000001a1014723c */ /* 0x008fde0000001814 */
        /* <DEDUP_REMOVED lines=10> */
[----:B------:R-:W3:Y:S04]  /*21780*/  LDL.LU.64 R12, [R1+0x1c50] ;  /* 0x001c5000010c7983 */ /* 0x000ee80000300a00 */
        /* <DEDUP_REMOVED lines=8> */
[----:B------:R-:W4:Y:S04]  /*21810*/  LDL.LU.64 R12, [R1+0x1c40] ;  /* 0x001c4000010c7983 */ /* 0x000f280000300a00 */
        /* <DEDUP_REMOVED lines=8> */
[----:B------:R-:W-:Y:S04]  /*218a0*/  STL.64 [R1+0x1c10], R26 ;  /* 0x001c101a01007387 */ /* 0x000fe80000100a00 */
[----:B--2---:R0:W-:Y:S04]  /*218b0*/  STL.64 [R1+0x1c08], R24 ;  /* 0x001c081801007387 */ /* 0x0041e80000100a00 */
[----:B0-----:R-:W3:Y:S04]  /*218c0*/  LDL.LU R24, [R1+0x630] ;  /* 0x0006300001187983 */ /* 0x001ee80000300800 */
[----:B------:R-:W3:Y:S04]  /*218d0*/  LDL.LU R25, [R1+0x634] ;  /* 0x0006340001197983 */ /* 0x000ee80000300800 */
[----:B------:R-:W3:Y:S04]  /*218e0*/  LDL.LU R26, [R1+0x638] ;  /* 0x00063800011a7983 */ /* 0x000ee80000300800 */
[----:B------:R-:W3:Y:S01]  /*218f0*/  LDL.LU R27, [R1+0x63c] ;  /* 0x00063c00011b7983 */ /* 0x000ee20000300800 */
[----:B----4-:R-:W-:Y:S01]  /*21900*/  HMMA.16816.F32 R20, R16, R12, R20 ;  /* 0x0000000c1014723c */ /* 0x010fe20000001814 */
[----:B------:R-:W-:-:S02]  /*21910*/  IMAD R5, R10, 0x100, R11 ;  /* 0x000001000a057824 */ /* 0x000fc400078e020b */
[----:B------:R-:W-:-:S03]  /*21920*/  IMAD R4, R7, 0x100, R6 ;  /* 0x0000010007047824 */ /* 0x000fc600078e0206 */
[----:B---3--:R-:W-:-:S15]  /*21930*/  HMMA.16816.F32 R24, R16, R14, R24 ;  /* 0x0000000e1018723c */ /* 0x008fde0000001818 */
[----:B------:R-:W-:-:S08]  /*21940*/  NOP ;  /* 0x0000000000007918 */ /* 0x000fd00000000000 */
[----:B------:R0:W-:Y:S04]  /*21950*/  STL.64 [R1+0x630], R24 ;  /* 0x0006301801007387 */ /* 0x0001e80000100a00 */
[----:B------:R1:W-:Y:S04]  /*21960*/  STL.64 [R1+0x638], R26 ;  /* 0x0006381a01007387 */ /* 0x0003e80000100a00 */
[----:B------:R-:W2:Y:S04]  /*21970*/  LDL.LU R10, [R1+0xa94] ;  /* 0x000a9400010a7983 */ /* 0x000ea80000300800 */
[----:B------:R-:W2:Y:S04]  /*21980*/  LDL.LU R6, [R1+0xa90] ;  /* 0x000a900001067983 */ /* 0x000ea80000300800 */
[----:B------:R-:W-:Y:S04]  /*21990*/  STL.64 [R1+0x620], R20 ;  /* 0x0006201401007387 */ /* 0x000fe80000100a00 */
[----:B------:R-:W-:Y:S04]  /*219a0*/  STL.64 [R1+0x628], R22 ;  /* 0x0006281601007387 */ /* 0x000fe80000100a00 */
[----:B------:R-:W3:Y:S04]  /*219b0*/  LDL.LU R11, [R1+0xa9c] ;  /* 0x000a9c00010b7983 */ /* 0x000ee80000300800 */
[----:B------:R-:W3:Y:S04]  /*219c0*/  LDL.LU R7, [R1+0xa98] ;  /* 0x000a980001077983 */ /* 0x000ee80000300800 */
[----:B0-----:R-:W4:Y:S04]  /*219d0*/  LDL.LU R24, [R1+0x610] ;  /* 0x0006100001187983 */ /* 0x001f280000300800 */
[----:B------:R-:W4:Y:S04]  /*219e0*/  LDL.LU R25, [R1+0x614] ;  /* 0x0006140001197983 */ /* 0x000f280000300800 */
[----:B-1----:R-:W2:Y:S04]  /*219f0*/  LDL.LU R26, [R1+0x618] ;  /* 0x00061800011a7983 */ /* 0x002ea80000300800 */
[----:B------:R-:W2:Y:S04]  /*21a00*/  LDL.LU R27, [R1+0x61c] ;  /* 0x00061c00011b7983 */ /* 0x000ea80000300800 */
[----:B--2---:R-:W-:Y:S04]  /*21a10*/  STL.64 [R1+0x1c20], R26 ;  /* 0x001c201a01007387 */ /* 0x004fe80000100a00 */
[----:B----4-:R0:W-:Y:S04]  /*21a20*/  STL.64 [R1+0x1c18], R24 ;  /* 0x001c181801007387 */ /* 0x0101e80000100a00 */
[----:B0-----:R-:W2:Y:S04]  /*21a30*/  LDL.LU R24, [R1+0x820] ;  /* 0x0008200001187983 */ /* 0x001ea80000300800 */
[----:B------:R-:W2:Y:S04]  /*21a40*/  LDL.LU R25, [R1+0x824] ;  /* 0x0008240001197983 */ /* 0x000ea80000300800 */
[----:B------:R-:W4:Y:S04]  /*21a50*/  LDL.LU R26, [R1+0x828] ;  /* 0x00082800011a7983 */ /* 0x000f280000300800 */
[----:B------:R-:W4:Y:S04]  /*21a60*/  LDL.LU R27, [R1+0x82c] ;  /* 0x00082c00011b7983 */ /* 0x000f280000300800 */
[----:B----4-:R-:W-:Y:S04]  /*21a70*/  STL.64 [R1+0x1c30], R26 ;  /* 0x001c301a01007387 */ /* 0x010fe80000100a00 */
[----:B--2---:R0:W-:Y:S04]  /*21a80*/  STL.64 [R1+0x1c28], R24 ;  /* 0x001c281801007387 */ /* 0x0041e80000100a00 */
[----:B0-----:R-:W2:Y:S04]  /*21a90*/  LDL.LU R24, [R1+0x830] ;  /* 0x0008300001187983 */ /* 0x001ea80000300800 */
[----:B------:R-:W2:Y:S04]  /*21aa0*/  LDL.LU R25, [R1+0x834] ;  /* 0x0008340001197983 */ /* 0x000ea80000300800 */
[----:B------:R-:W2:Y:S04]  /*21ab0*/  LDL.LU R26, [R1+0x838] ;  /* 0x00083800011a7983 */ /* 0x000ea80000300800 */
[----:B------:R-:W2:Y:S04]  /*21ac0*/  LDL.LU R27, [R1+0x83c] ;  /* 0x00083c00011b7983 */ /* 0x000ea80000300800 */
[----:B------:R-:W4:Y:S04]  /*21ad0*/  LDL.LU R20, [R1+0x600] ;  /* 0x0006000001147983 */ /* 0x000f280000300800 */
[----:B------:R-:W4:Y:S04]  /*21ae0*/  LDL.LU R21, [R1+0x604] ;  /* 0x0006040001157983 */ /* 0x000f280000300800 */
[----:B------:R-:W4:Y:S04]  /*21af0*/  LDL.LU R22, [R1+0x608] ;  /* 0x0006080001167983 */ /* 0x000f280000300800 */
[----:B------:R-:W4:Y:S04]  /*21b00*/  LDL.LU R23, [R1+0x60c] ;  /* 0x00060c0001177983 */ /* 0x000f280000300800 */
[----:B------:R-:W-:Y:S04]  /*21b10*/  STL.64 [R1+0x1be0], R14 ;  /* 0x001be00e01007387 */ /* 0x000fe80000100a00 */
[----:B------:R0:W-:Y:S04]  /*21b20*/  STL.64 [R1+0x1bd8], R12 ;  /* 0x001bd80c01007387 */ /* 0x0001e80000100a00 */
[----:B0-----:R-:W2:Y:S04]  /*21b30*/  LDL.LU R12, [R1+0x5e0] ;  /* 0x0005e000010c7983 */ /* 0x001ea80000300800 */
[----:B------:R-:W2:Y:S04]  /*21b40*/  LDL.LU R13, [R1+0x5e4] ;  /* 0x0005e400010d7983 */ /* 0x000ea80000300800 */
[----:B------:R-:W4:Y:S04]  /*21b50*/  LDL.LU R14, [R1+0x5e8] ;  /* 0x0005e800010e7983 */ /* 0x000f280000300800 */
[----:B------:R-:W4:Y:S01]  /*21b60*/  LDL.LU R15, [R1+0x5ec] ;  /* 0x0005ec00010f7983 */ /* 0x000f220000300800 */
[----:B------:R-:W-:-:S02]  /*21b70*/  IMAD R6, R6, 0x100, R10 ;  /* 0x0000010006067824 */ /* 0x000fc400078e020a */
[----:B---3--:R-:W-:Y:S01]  /*21b80*/  IMAD R7, R7, 0x100, R11 ;  /* 0x0000010007077824 */ /* 0x008fe200078e020b */
[----:B----4-:R-:W-:Y:S04]  /*21b90*/  STL.64 [R1+0x1bf0], R14 ;  /* 0x001bf00e01007387 */ /* 0x010fe80000100a00 */
[----:B--2---:R0:W-:Y:S04]  /*21ba0*/  STL.64 [R1+0x1be8], R12 ;  /* 0x001be80c01007387 */ /* 0x0041e80000100a00 */
[----:B0-----:R-:W2:Y:S04]  /*21bb0*/  LDL.LU R12, [R1+0x5f0] ;  /* 0x0005f000010c7983 */ /* 0x001ea80000300800 */
[----:B------:R-:W2:Y:S04]  /*21bc0*/  LDL.LU R13, [R1+0x5f4] ;  /* 0x0005f400010d7983 */ /* 0x000ea80000300800 */
[----:B------:R-:W2:Y:S04]  /*21bd0*/  LDL.LU R14, [R1+0x5f8] ;  /* 0x0005f800010e7983 */ /* 0x000ea80000300800 */
[----:B------:R-:W2:Y:S04]  /*21be0*/  LDL.LU R15, [R1+0x5fc] ;  /* 0x0005fc00010f7983 */ /* 0x000ea80000300800 */
[----:B------:R-:W3:Y:S04]  /*21bf0*/  LDL.LU R10, [R1+0x1c3c] ;  /* 0x001c3c00010a7983 */ /* 0x000ee80000300800 */
[----:B------:R-:W3:Y:S02]  /*21c00*/  LDL.LU R11, [R1+0x1c38] ;  /* 0x001c3800010b7983 */ /* 0x000ee40000300800 */
[----:B---3--:R-:W-:-:S15]  /*21c10*/  HMMA.16816.F32 R24, R16, R10, R24 ;  /* 0x0000000a1018723c */ /* 0x008fde0000001818 */
        /* <DEDUP_REMOVED lines=13> */
[----:B0-----:R-:W4:Y:S04]  /*21cf0*/  LDL.LU R8, [R1+0x5d0] ;  /* 0x0005d00001087983 */ /* 0x001f280000300800 */
[----:B------:R-:W4:Y:S04]  /*21d00*/  LDL.LU R9, [R1+0x5d4] ;  /* 0x0005d40001097983 */ /* 0x000f280000300800 */
[----:B------:R-:W4:Y:S04]  /*21d10*/  LDL.LU R10, [R1+0x5d8] ;  /* 0x0005d800010a7983 */ /* 0x000f280000300800 */
[----:B------:R-:W4:Y:S01]  /*21d20*/  LDL.LU R11, [R1+0x5dc] ;  /* 0x0005dc00010b7983 */ /* 0x000f220000300800 */
[----:B---3--:R-:W-:Y:S03]  /*21d30*/  HMMA.16816.F32 R16, R16, R2, R24 ;  /* 0x000000021010723c */ /* 0x008fe60000001818 */
[----:B------:R-:W3:Y:S01]  /*21d40*/  LDL.LU.64 R26, [R1+0x1c10] ;  /* 0x001c1000011a7983 */ /* 0x000ee20000300a00 */
[----:B------:R-:W-:-:S02]  /*21d50*/  F2FP.F16.E4M3.UNPACK_B R4, R4 ;  /* 0x00000004ff04723e */ /* 0x000fc400020006ff */
[----:B------:R-:W-:Y:S02]  /*21d60*/  F2FP.F16.E4M3.UNPACK_B R5, R5 ;  /* 0x00000005ff05723e */ /* 0x000fe400020006ff */
[----:B------:R-:W-:Y:S02]  /*21d70*/  F2FP.F16.E4M3.UNPACK_B R6, R6 ;  /* 0x00000006ff06723e */ /* 0x000fe400020006ff */
[----:B------:R-:W-:Y:S01]  /*21d80*/  F2FP.F16.E4M3.UNPACK_B R7, R7 ;  /* 0x00000007ff07723e */ /* 0x000fe200020006ff */
[----:B------:R-:W4:-:S12]  /*21d90*/  LDL.LU.64 R24, [R1+0x1c08] ;  /* 0x001c080001187983 */ /* 0x000f180000300a00 */
[----:B------:R0:W-:Y:S04]  /*21da0*/  STL.64 [R1+0x610], R16 ;  /* 0x0006101001007387 */ /* 0x0001e80000100a00 */
[----:B------:R1:W-:Y:S04]  /*21db0*/  STL.64 [R1+0x618], R18 ;  /* 0x0006181201007387 */ /* 0x0003e80000100a00 */
[----:B0-----:R-:W4:Y:S04]  /*21dc0*/  LDL.LU R17, [R1+0xaa4] ;  /* 0x000aa40001117983 */ /* 0x001f280000300800 */
[----:B-1----:R-:W4:Y:S04]  /*21dd0*/  LDL.LU R18, [R1+0xab4] ;  /* 0x000ab40001127983 */ /* 0x002f280000300800 */
[----:B------:R-:W4:Y:S01]  /*21de0*/  LDL.LU R19, [R1+0xab0] ;  /* 0x000ab00001137983 */ /* 0x000f220000300800 */
[----:B---3--:R-:W-:-:S15]  /*21df0*/  HMMA.16816.F32 R20, R4, R26, R20 ;  /* 0x0000001a0414723c */ /* 0x008fde0000001814 */
[----:B------:R-:W-:-:S08]  /*21e00*/  NOP ;  /* 0x0000000000007918 */ /* 0x000fd00000000000 */
[----:B------:R-:W-:Y:S04]  /*21e10*/  STL.64 [R1+0x600], R20 ;  /* 0x0006001401007387 */ /* 0x000fe80000100a00 */
[----:B------:R0:W-:Y:S04]  /*21e20*/  STL.64 [R1+0x608], R22 ;  /* 0x0006081601007387 */ /* 0x0001e80000100a00 */
[----:B0-----:R-:W2:Y:S04]  /*21e30*/  LDL.LU.64 R22, [R1+0x1c00] ;  /* 0x001c000001167983 */ /* 0x001ea80000300a00 */
[----:B------:R-:W3:Y:S04]  /*21e40*/  LDL.LU.64 R20, [R1+0x1bf8] ;  /* 0x001bf80001147983 */ /* 0x000ee80000300a00 */
        /* <DEDUP_REMOVED lines=15> */
[----:B0-----:R-:W3:Y:S04]  /*21f40*/  LDL.LU R20, [R1+0x5c0] ;  /* 0x0005c00001147983 */ /* 0x001ee80000300800 */
[----:B------:R-:W3:Y:S04]  /*21f50*/  LDL.LU R21, [R1+0x5c4] ;  /* 0x0005c40001157983 */ /* 0x000ee80000300800 */
[----:B------:R-:W3:Y:S04]  /*21f60*/  LDL.LU R22, [R1+0x5c8] ;  /* 0x0005c80001167983 */ /* 0x000ee80000300800 */
[----:B------:R-:W3:Y:S01]  /*21f70*/  LDL.LU R23, [R1+0x5cc] ;  /* 0x0005cc0001177983 */ /* 0x000ee20000300800 */
[----:B----4-:R-:W-:Y:S01]  /*21f80*/  IMAD R16, R0, 0x100, R17 ;  /* 0x0000010000107824 */ /* 0x010fe200078e0211 */
[----:B--2---:R-:W-:-:S15]  /*21f90*/  HMMA.16816.F32 R8, R4, R14, R8 ;  /* 0x0000000e0408723c */ /* 0x004fde0000001808 */
[----:B------:R-:W-:-:S08]  /*21fa0*/  NOP ;  /* 0x0000000000007918 */ /* 0x000fd00000000000 */
[----:B------:R-:W-:Y:S04]  /*21fb0*/  STL.64 [R1+0x5d0], R8 ;  /* 0x0005d00801007387 */ /* 0x000fe80000100a00 */
[----:B------:R0:W-:Y:S04]  /*21fc0*/  STL.64 [R1+0x5d8], R10 ;  /* 0x0005d80a01007387 */ /* 0x0001e80000100a00 */
[----:B0-----:R-:W2:Y:S04]  /*21fd0*/  LDL.LU.64 R10, [R1+0x1bd0] ;  /* 0x001bd000010a7983 */ /* 0x001ea80000300a00 */
[----:B------:R-:W4:Y:S04]  /*21fe0*/  LDL.LU.64 R8, [R1+0x1bc8] ;  /* 0x001bc80001087983 */ /* 0x000f280000300a00 */
[----:B------:R-:W2:Y:S01]  /*21ff0*/  LDL.LU R0, [R1+0xad0] ;  /* 0x000ad00001007983 */ /* 0x000ea20000300800 */
[----:B---3--:R-:W-:Y:S01]  /*22000*/  HMMA.16816.F32 R20, R4, R12, R20 ;  /* 0x0000000c0414723c */ /* 0x008fe20000001814 */
[----:B------:R-:W-:-:S02]  /*22010*/  IMAD R17, R28, 0x100, R29 ;  /* 0x000001001c117824 */ /* 0x000fc400078e021d */
[----:B------:R-:W-:Y:S02]  /*22020*/  IMAD R18, R19, 0x100, R18 ;  /* 0x0000010013127824 */ /* 0x000fe400078e0212 */
[----:B------:R-:W-:Y:S01]  /*22030*/  IMAD R19, R25, 0x100, R24 ;  /* 0x0000010019137824 */ /* 0x000fe200078e0218 */
[----:B--2---:R-:W-:Y:S04]  /*22040*/  STL [R1+0x1b58], R0 ;  /* 0x001b580001007387 */ /* 0x004fe80000100800 */
[----:B------:R-:W2:Y:S04]  /*22050*/  LDL.LU R29, [R1+0xadc] ;  /* 0x000adc00011d7983 */ /* 0x000ea80000300800 */
[----:B------:R-:W2:Y:S04]  /*22060*/  LDL.LU R28, [R1+0xad8] ;  /* 0x000ad800011c7983 */ /* 0x000ea80000300800 */
[----:B------:R-:W-:Y:S04]  /*22070*/  STL.64 [R1+0x1b78], R14 ;  /* 0x001b780e01007387 */ /* 0x000fe80000100a00 */
[----:B------:R-:W-:Y:S04]  /*22080*/  STL.64 [R1+0x1b70], R12 ;  /* 0x001b700c01007387 */ /* 0x000fe80000100a00 */
[----:B------:R-:W-:Y:S04]  /*22090*/  STL.64 [R1+0x5c0], R20 ;  /* 0x0005c01401007387 */ /* 0x000fe80000100a00 */
[----:B------:R-:W-:Y:S04]  /*220a0*/  STL.64 [R1+0x5c8], R22 ;  /* 0x0005c81601007387 */ /* 0x000fe80000100a00 */
[----:B------:R-:W3:Y:S04]  /*220b0*/  LDL.LU R24, [R1+0x5b0] ;  /* 0x0005b00001187983 */ /* 0x000ee80000300800 */
[----:B------:R-:W3:Y:S04]  /*220c0*/  LDL.LU R25, [R1+0x5b4] ;  /* 0x0005b40001197983 */ /* 0x000ee80000300800 */
[----:B------:R-:W4:Y:S04]  /*220d0*/  LDL.LU R26, [R1+0x5b8] ;  /* 0x0005b800011a7983 */ /* 0x000f280000300800 */
[----:B------:R-:W4:Y:S04]  /*220e0*/  LDL.LU R27, [R1+0x5bc] ;  /* 0x0005bc00011b7983 */ /* 0x000f280000300800 */
[----:B----4-:R-:W-:Y:S04]  /*220f0*/  STL.64 [R1+0x1bb0], R26 ;  /* 0x001bb01a01007387 */ /* 0x010fe80000100a00 */
[----:B---3--:R0:W-:Y:S04]  /*22100*/  STL.64 [R1+0x1ba8], R24 ;  /* 0x001ba81801007387 */ /* 0x0081e80000100a00 */
[----:B0-----:R-:W3:Y:S04]  /*22110*/  LDL.LU R24, [R1+0x800] ;  /* 0x0008000001187983 */ /* 0x001ee80000300800 */
[----:B------:R-:W3:Y:S04]  /*22120*/  LDL.LU R25, [R1+0x804] ;  /* 0x0008040001197983 */ /* 0x000ee80000300800 */
[----:B------:R-:W4:Y:S04]  /*22130*/  LDL.LU R26, [R1+0x808] ;  /* 0x00080800011a7983 */ /* 0x000f280000300800 */
[----:B------:R-:W4:Y:S04]  /*22140*/  LDL.LU R27, [R1+0x80c] ;  /* 0x00080c00011b7983 */ /* 0x000f280000300800 */
[----:B----4-:R-:W-:Y:S04]  /*22150*/  STL.64 [R1+0x1bc0], R26 ;  /* 0x001bc01a01007387 */ /* 0x010fe80000100a00 */
[----:B---3--:R0:W-:Y:S04]  /*22160*/  STL.64 [R1+0x1bb8], R24 ;  /* 0x001bb81801007387 */ /* 0x0081e80000100a00 */
[----:B0-----:R-:W3:Y:S04]  /*22170*/  LDL.LU R24, [R1+0x810] ;  /* 0x0008100001187983 */ /* 0x001ee80000300800 */
[----:B------:R-:W3:Y:S04]  /*22180*/  LDL.LU R25, [R1+0x814] ;  /* 0x0008140001197983 */ /* 0x000ee80000300800 */
[----:B------:R-:W3:Y:S04]  /*22190*/  LDL.LU R26, [R1+0x818] ;  /* 0x00081800011a7983 */ /* 0x000ee80000300800 */
[----:B------:R-:W3:Y:S04]  /*221a0*/  LDL.LU R27, [R1+0x81c] ;  /* 0x00081c00011b7983 */ /* 0x000ee80000300800 */
[----:B------:R-:W4:Y:S04]  /*221b0*/  LDL.LU R12, [R1+0x580] ;  /* 0x00058000010c7983 */ /* 0x000f280000300800 */
[----:B------:R-:W4:Y:S04]  /*221c0*/  LDL.LU R13, [R1+0x584] ;  /* 0x00058400010d7983 */ /* 0x000f280000300800 */
[----:B------:R-:W2:Y:S04]  /*221d0*/  LDL.LU R14, [R1+0x588] ;  /* 0x00058800010e7983 */ /* 0x000ea80000300800 */
[----:B------:R-:W2:Y:S04]  /*221e0*/  LDL.LU R15, [R1+0x58c] ;  /* 0x00058c00010f7983 */ /* 0x000ea80000300800 */
[----:B------:R-:W4:Y:S04]  /*221f0*/  LDL.LU R20, [R1+0x5a0] ;  /* 0x0005a00001147983 */ /* 0x000f280000300800 */
[----:B------:R-:W4:Y:S04]  /*22200*/  LDL.LU R21, [R1+0x5a4] ;  /* 0x0005a40001157983 */ /* 0x000f280000300800 */
[----:B------:R-:W4:Y:S04]  /*22210*/  LDL.LU R22, [R1+0x5a8] ;  /* 0x0005a80001167983 */ /* 0x000f280000300800 */
[----:B------:R-:W4:Y:S01]  /*22220*/  LDL.LU R23, [R1+0x5ac] ;  /* 0x0005ac0001177983 */ /* 0x000f220000300800 */
[C---:B---3--:R-:W-:Y:S03]  /*22230*/  HMMA.16816.F32 R24, R4.reuse, R10, R24 ;  /* 0x0000000a0418723c */ /* 0x048fe60000001818 */
[----:B--2---:R-:W-:Y:S04]  /*22240*/  STL.64 [R1+0x1b88], R14 ;  /* 0x001b880e01007387 */ /* 0x004fe80000100a00 */
[----:B----4-:R0:W-:Y:S04]  /*22250*/  STL.64 [R1+0x1b80], R12 ;  /* 0x001b800c01007387 */ /* 0x0101e80000100a00 */
[----:B0-----:R-:W2:Y:S04]  /*22260*/  LDL.LU R12, [R1+0x590] ;  /* 0x00059000010c7983 */ /* 0x001ea80000300800 */
[----:B------:R-:W2:Y:S04]  /*22270*/  LDL.LU R13, [R1+0x594] ;  /* 0x00059400010d7983 */ /* 0x000ea80000300800 */
[----:B------:R-:W2:Y:S04]  /*22280*/  LDL.LU R14, [R1+0x598] ;  /* 0x00059800010e7983 */ /* 0x000ea80000300800 */
[----:B------:R-:W2:Y:S04]  /*22290*/  LDL.LU R15, [R1+0x59c] ;  /* 0x00059c00010f7983 */ /* 0x000ea80000300800 */
        /* <DEDUP_REMOVED lines=10> */
[----:B------:R-:W4:Y:S04]  /*22340*/  LDL.LU.64 R24, [R1+0x1ba8] ;  /* 0x001ba80001187983 */ /* 0x000f280000300a00 */
[----:B------:R-:W-:Y:S04]  /*22350*/  STL.64 [R1+0x1b50], R10 ;  /* 0x001b500a01007387 */ /* 0x000fe80000100a00 */
[----:B------:R0:W-:Y:S04]  /*22360*/  STL.64 [R1+0x1b48], R8 ;  /* 0x001b480801007387 */ /* 0x0001e80000100a00 */
[----:B0-----:R-:W2:Y:S04]  /*22370*/  LDL.LU R8, [R1+0x560] ;  /* 0x0005600001087983 */ /* 0x001ea80000300800 */
[----:B------:R-:W2:Y:S04]  /*22380*/  LDL.LU R9, [R1+0x564] ;  /* 0x0005640001097983 */ /* 0x000ea80000300800 */
[----:B------:R-:W3:Y:S04]  /*22390*/  LDL.LU R10, [R1+0x568] ;  /* 0x00056800010a7983 */ /* 0x000ee80000300800 */
[----:B------:R-:W3:Y:S01]  /*223a0*/  LDL.LU R11, [R1+0x56c] ;  /* 0x00056c00010b7983 */ /* 0x000ee20000300800 */
[----:B----4-:R-:W-:Y:S03]  /*223b0*/  HMMA.16816.F32 R4, R4, R2, R24 ;  /* 0x000000020404723c */ /* 0x010fe60000001818 */
[----:B---3--:R-:W-:Y:S04]  /*223c0*/  STL.64 [R1+0x1b68], R10 ;  /* 0x001b680a01007387 */ /* 0x008fe80000100a00 */
[----:B--2---:R0:W-:Y:S04]  /*223d0*/  STL.64 [R1+0x1b60], R8 ;  /* 0x001b600801007387 */ /* 0x0041e80000100a00 */
[----:B0-----:R-:W2:Y:S04]  /*223e0*/  LDL.LU R8, [R1+0x570] ;  /* 0x0005700001087983 */ /* 0x001ea80000300800 */
[----:B------:R-:W2:Y:S04]  /*223f0*/  LDL.LU R9, [R1+0x574] ;  /* 0x0005740001097983 */ /* 0x000ea80000300800 */
[----:B------:R-:W2:Y:S04]  /*22400*/  LDL.LU R10, [R1+0x578] ;  /* 0x00057800010a7983 */ /* 0x000ea80000300800 */
[----:B------:R-:W2:Y:S04]  /*22410*/  LDL.LU R11, [R1+0x57c] ;  /* 0x00057c00010b7983 */ /* 0x000ea80000300800 */
[----:B------:R-:W3:Y:S01]  /*22420*/  LDL.LU.64 R26, [R1+0x1ba0] ;  /* 0x001ba000011a7983 */ /* 0x000ee20000300a00 */
[----:B------:R-:W-:-:S02]  /*22430*/  F2FP.F16.E4M3.UNPACK_B R16, R16 ;  /* 0x00000010ff10723e */ /* 0x000fc400020006ff */
[----:B------:R-:W-:Y:S02]  /*22440*/  F2FP.F16.E4M3.UNPACK_B R17, R17 ;  /* 0x00000011ff11723e */ /* 0x000fe400020006ff */
[----:B------:R-:W-:Y:S02]  /*22450*/  F2FP.F16.E4M3.UNPACK_B R18, R18 ;  /* 0x00000012ff12723e */ /* 0x000fe400020006ff */
[----:B------:R-:W-:Y:S01]  /*22460*/  F2FP.F16.E4M3.UNPACK_B R19, R19 ;  /* 0x00000013ff13723e */ /* 0x000fe200020006ff */
[----:B------:R0:W-:Y:S04]  /*22470*/  STL.64 [R1+0x5b0], R4 ;  /* 0x0005b00401007387 */ /* 0x0001e80000100a00 */
[----:B------:R1:W-:Y:S04]  /*22480*/  STL.64 [R1+0x5b8], R6 ;  /* 0x0005b80601007387 */ /* 0x0003e80000100a00 */
[----:B0-----:R-:W4:Y:S04]  /*22490*/  LDL.LU R4, [R1+0xac0] ;  /* 0x000ac00001047983 */ /* 0x001f280000300800 */
[----:B------:R-:W4:Y:S04]  /*224a0*/  LDL.LU R5, [R1+0xacc] ;  /* 0x000acc0001057983 */ /* 0x000f280000300800 */
[----:B-1----:R-:W4:Y:S04]  /*224b0*/  LDL.LU R6, [R1+0xac8] ;  /* 0x000ac80001067983 */ /* 0x002f280000300800 */
[----:B------:R-:W4:Y:S01]  /*224c0*/  LDL.LU R7, [R1+0xad4] ;  /* 0x000ad40001077983 */ /* 0x000f220000300800 */
[----:B---3--:R-:W-:-:S15]  /*224d0*/  HMMA.16816.F32 R20, R16, R26, R20 ;  /* 0x0000001a1014723c */ /* 0x008fde0000001814 */
[----:B------:R-:W-:-:S08]  /*224e0*/  NOP ;  /* 0x0000000000007918 */ /* 0x000fd00000000000 */
[----:B------:R-:W-:Y:S04]  /*224f0*/  STL.64 [R1+0x5a0], R20 ;  /* 0x0005a01401007387 */ /* 0x000fe80000100a00 */
[----:B------:R0:W-:Y:S04]  /*22500*/  STL.64 [R1+0x5a8], R22 ;  /* 0x0005a81601007387 */ /* 0x0001e80000100a00 */
[----:B0-----:R-:W3:Y:S04]  /*22510*/  LDL.LU.64 R22, [R1+0x1b98] ;  /* 0x001b980001167983 */ /* 0x001ee80000300a00 */
[----:B------:R-:W2:Y:S04]  /*22520*/  LDL.LU.64 R20, [R1+0x1b90] ;  /* 0x001b900001147983 */ /* 0x000ea80000300a00 */
[----:B------:R0:W-:Y:S04]  /*22530*/  STL.64 [R1+0x1b40], R26 ;  /* 0x001b401a01007387 */ /* 0x0001e80000100a00 */
[----:B------:R-:W4:Y:S04]  /*22540*/  LDL.LU R24, [R1+0x7f0] ;  /* 0x0007f00001187983 */ /* 0x000f280000300800 */
[----:B------:R-:W4:Y:S04]  /*22550*/  LDL.LU R25, [R1+0x7f4] ;  /* 0x0007f40001197983 */ /* 0x000f280000300800 */
[----:B0-----:R-:W4:Y:S04]  /*22560*/  LDL.LU R26, [R1+0x7f8] ;  /* 0x0007f800011a7983 */ /* 0x001f280000300800 */
[----:B------:R-:W4:Y:S01]  /*22570*/  LDL.LU R27, [R1+0x7fc] ;  /* 0x0007fc00011b7983 */ /* 0x000f220000300800 */
        /* <DEDUP_REMOVED lines=18> */
[----:B--2---:R-:W-:-:S15]  /*226a0*/  HMMA.16816.F32 R8, R16, R14, R8 ;  /* 0x0000000e1008723c */ /* 0x004fde0000001808 */
[----:B------:R-:W-:-:S08]  /*226b0*/  NOP ;  /* 0x0000000000007918 */ /* 0x000fd00000000000 */
[----:B------:R-:W-:Y:S04]  /*226c0*/  STL.64 [R1+0x570], R8 ;  /* 0x0005700801007387 */ /* 0x000fe80000100a00 */
[----:B------:R0:W-:Y:S04]  /*226d0*/  STL.64 [R1+0x578], R10 ;  /* 0x0005780a01007387 */ /* 0x0001e80000100a00 */
[----:B0-----:R-:W3:Y:S04]  /*226e0*/  LDL.LU.64 R10, [R1+0x1b68] ;  /* 0x001b6800010a7983 */ /* 0x001ee80000300a00 */
[----:B------:R-:W3:Y:S01]  /*226f0*/  LDL.LU.64 R8, [R1+0x1b60] ;  /* 0x001b600001087983 */ /* 0x000ee20000300a00 */
[----:B----4-:R-:W-:-:S03]  /*22700*/  IMAD R4, R4, 0x100, R0 ;  /* 0x0000010004047824 */ /* 0x010fc600078e0200 */
[----:B------:R-:W2:Y:S01]  /*22710*/  LDL.LU R0, [R1+0x1b58] ;  /* 0x001b580001007983 */ /* 0x000ea20000300800 */
[----:B---3--:R-:W-:-:S15]  /*22720*/  HMMA.16816.F32 R8, R16, R12, R8 ;  /* 0x0000000c1008723c */ /* 0x008fde0000001808 */
[----:B------:R-:W-:-:S08]  /*22730*/  NOP ;  /* 0x0000000000007918 */ /* 0x000fd00000000000 */
[----:B------:R-:W-:Y:S04]  /*22740*/  STL.64 [R1+0x560], R8 ;  /* 0x0005600801007387 */ /* 0x000fe80000100a00 */
[----:B------:R0:W-:Y:S04]  /*22750*/  STL.64 [R1+0x568], R10 ;  /* 0x0005680a01007387 */ /* 0x0001e80000100a00 */
[----:B0-----:R-:W3:Y:S04]  /*22760*/  LDL.LU.64 R10, [R1+0x1b50] ;  /* 0x001b5000010a7983 */ /* 0x001ee80000300a00 */
[----:B------:R-:W4:Y:S01]  /*22770*/  LDL.LU.64 R8, [R1+0x1b48] ;  /* 0x001b480001087983 */ /* 0x000f220000300a00 */
[----:B------:R-:W-:-:S03]  /*22780*/  IMAD R5, R6, 0x100, R5 ;  /* 0x0000010006057824 */ /* 0x000fc600078e0205 */
[----:B------:R-:W-:Y:S01]  /*22790*/  STL [R1+0x1af8], R13 ;  /* 0x001af80d01007387 */ /* 0x000fe20000100800 */
[----:B--2---:R-:W-:Y:S02]  /*227a0*/  IMAD R6, R0, 0x100, R7 ;  /* 0x0000010000067824 */ /* 0x004fe400078e0207 */
[----:B------:R-:W-:Y:S01]  /*227b0*/  IMAD R7, R28, 0x100, R29 ;  /* 0x000001001c077824 */ /* 0x000fe200078e021d */
[----:B------:R-:W2:Y:S04]  /*227c0*/  LDL.LU R0, [R1+0xaf0] ;  /* 0x000af00001007983 */ /* 0x000ea80000300800 */
[----:B------:R-:W2:Y:S04]  /*227d0*/  LDL.LU R29, [R1+0xafc] ;  /* 0x000afc00011d7983 */ /* 0x000ea80000300800 */
[----:B------:R-:W2:Y:S01]  /*227e0*/  LDL.LU R28, [R1+0xaf8] ;  /* 0x000af800011c7983 */ /* 0x000ea20000300800 */
[C---:B---3--:R-:W-:Y:S06]  /*227f0*/  HMMA.16816.F32 R24, R16.reuse, R10, R24 ;  /* 0x0000000a1018723c */ /* 0x048fec0000001818 */
[----:B----4-:R-:W-:-:S15]  /*22800*/  HMMA.16816.F32 R20, R16, R8, R20 ;  /* 0x000000081014723c */ /* 0x010fde0000001814 */
[----:B------:R-:W-:-:S02]  /*22810*/  NOP ;  /* 0x0000000000007918 */ /* 0x000fc40000000000 */
[----:B------:R0:W-:Y:S04]  /*22820*/  STL.64 [R1+0x7f0], R24 ;  /* 0x0007f01801007387 */ /* 0x0001e80000100a00 */
[----:B------:R1:W-:Y:S04]  /*22830*/  STL.64 [R1+0x7f8], R26 ;  /* 0x0007f81a01007387 */ /* 0x0003e80000100a00 */
[----:B0-----:R-:W3:Y:S04]  /*22840*/  LDL.LU R24, [R1+0x550] ;  /* 0x0005500001187983 */ /* 0x001ee80000300800 */
[----:B------:R-:W3:Y:S04]  /*22850*/  LDL.LU R25, [R1+0x554] ;  /* 0x0005540001197983 */ /* 0x000ee80000300800 */
[----:B-1----:R-:W3:Y:S04]  /*22860*/  LDL.LU R26, [R1+0x558] ;  /* 0x00055800011a7983 */ /* 0x002ee80000300800 */
[----:B------:R-:W3:Y:S04]  /*22870*/  LDL.LU R27, [R1+0x55c] ;  /* 0x00055c00011b7983 */ /* 0x000ee80000300800 */
[----:B------:R0:W-:Y:S04]  /*22880*/  STL.64 [R1+0x7e0], R20 ;  /* 0x0007e01401007387 */ /* 0x0001e80000100a00 */
[----:B------:R1:W-:Y:S04]  /*22890*/  STL.64 [R1+0x7e8], R22 ;  /* 0x0007e81601007387 */ /* 0x0003e80000100a00 */
[----:B0-----:R-:W4:Y:S04]  /*228a0*/  LDL.LU R20, [R1+0x540] ;  /* 0x0005400001147983 */ /* 0x001f280000300800 */
[----:B------:R-:W4:Y:S04]  /*228b0*/  LDL.LU R21, [R1+0x544] ;  /* 0x0005440001157983 */ /* 0x000f280000300800 */
[----:B-1----:R-:W4:Y:S04]  /*228c0*/  LDL.LU R22, [R1+0x548] ;  /* 0x0005480001167983 */ /* 0x002f280000300800 */
[----:B------:R-:W4:Y:S04]  /*228d0*/  LDL.LU R23, [R1+0x54c] ;  /* 0x00054c0001177983 */ /* 0x000f280000300800 */
[----:B------:R-:W2:Y:S04]  /*228e0*/  LDL.LU R13, [R1+0xae4] ;  /* 0x000ae400010d7983 */ /* 0x000ea80000300800 */
[----:B------:R-:W-:Y:S04]  /*228f0*/  STL.64 [R1+0x1b18], R14 ;  /* 0x001b180e01007387 */ /* 0x000fe80000100a00 */
[----:B--2---:R-:W-:Y:S04]  /*22900*/  STL.64 [R1+0x1b10], R12 ;  /* 0x001b100c01007387 */ /* 0x004fe80000100a00 */
[----:B------:R-:W-:Y:S04]  /*22910*/  STL.64 [R1+0x1af0], R10 ;  /* 0x001af00a01007387 */ /* 0x000fe80000100a00 */
[----:B------:R0:W-:Y:S04]  /*22920*/  STL.64 [R1+0x1ae8], R8 ;  /* 0x001ae80801007387 */ /* 0x0001e80000100a00 */
[----:B0-----:R-:W2:Y:S04]  /*22930*/  LDL.LU R8, [R1+0x500] ;  /* 0x0005000001087983 */ /* 0x001ea80000300800 */
[----:B------:R-:W2:Y:S04]  /*22940*/  LDL.LU R9, [R1+0x504] ;  /* 0x0005040001097983 */ /* 0x000ea80000300800 */
[----:B------:R-:W4:Y:S04]  /*22950*/  LDL.LU R10, [R1+0x508] ;  /* 0x00050800010a7983 */ /* 0x000f280000300800 */
[----:B------:R-:W4:Y:S04]  /*22960*/  LDL.LU R11, [R1+0x50c] ;  /* 0x00050c00010b7983 */ /* 0x000f280000300800 */
[----:B------:R-:W2:Y:S04]  /*22970*/  LDL.LU R12, [R1+0x520] ;  /* 0x00052000010c7983 */ /* 0x000ea80000300800 */
[----:B------:R-:W2:Y:S04]  /*22980*/  LDL.LU R13, [R1+0x524] ;  /* 0x00052400010d7983 */ /* 0x000ea80000300800 */
[----:B------:R-:W4:Y:S04]  /*22990*/  LDL.LU R14, [R1+0x528] ;  /* 0x00052800010e7983 */ /* 0x000f280000300800 */
[----:B------:R-:W4:Y:S01]  /*229a0*/  LDL.LU R15, [R1+0x52c] ;  /* 0x00052c00010f7983 */ /* 0x000f220000300800 */
[----:B---3--:R-:W-:Y:S03]  /*229b0*/  HMMA.16816.F32 R16, R16, R2, R24 ;  /* 0x000000021010723c */ /* 0x008fe60000001818 */
[----:B----4-:R-:W-:Y:S04]  /*229c0*/  STL.64 [R1+0x1b28], R14 ;  /* 0x001b280e01007387 */ /* 0x010fe80000100a00 */
[----:B--2---:R0:W-:Y:S04]  /*229d0*/  STL.64 [R1+0x1b20], R12 ;  /* 0x001b200c01007387 */ /* 0x0041e80000100a00 */
[----:B0-----:R-:W2:Y:S04]  /*229e0*/  LDL.LU R12, [R1+0x530] ;  /* 0x00053000010c7983 */ /* 0x001ea80000300800 */
[----:B------:R-:W2:Y:S04]  /*229f0*/  LDL.LU R13, [R1+0x534] ;  /* 0x00053400010d7983 */ /* 0x000ea80000300800 */
[----:B------:R-:W2:Y:S04]  /*22a00*/  LDL.LU R14, [R1+0x538] ;  /* 0x00053800010e7983 */ /* 0x000ea80000300800 */
[----:B------:R-:W2:Y:S04]  /*22a10*/  LDL.LU R15, [R1+0x53c] ;  /* 0x00053c00010f7983 */ /* 0x000ea80000300800 */
[----:B------:R-:W-:Y:S04]  /*22a20*/  STL.64 [R1+0x1b08], R10 ;  /* 0x001b080a01007387 */ /* 0x000fe80000100a00 */
[----:B------:R0:W-:Y:S04]  /*22a30*/  STL.64 [R1+0x1b00], R8 ;  /* 0x001b000801007387 */ /* 0x0001e80000100a00 */
[----:B0-----:R-:W3:Y:S04]  /*22a40*/  LDL.LU R8, [R1+0x510] ;  /* 0x0005100001087983 */ /* 0x001ee80000300800 */
[----:B------:R-:W3:Y:S04]  /*22a50*/  LDL.LU R9, [R1+0x514] ;  /* 0x0005140001097983 */ /* 0x000ee80000300800 */
[----:B------:R-:W3:Y:S04]  /*22a60*/  LDL.LU R10, [R1+0x518] ;  /* 0x00051800010a7983 */ /* 0x000ee80000300800 */
[----:B------:R-:W3:Y:S04]  /*22a70*/  LDL.LU R11, [R1+0x51c] ;  /* 0x00051c00010b7983 */ /* 0x000ee80000300800 */
[----:B------:R-:W4:Y:S01]  /*22a80*/  LDL.LU.64 R26, [R1+0x1b40] ;  /* 0x001b4000011a7983 */ /* 0x000f220000300a00 */
[----:B------:R-:W-:-:S02]  /*22a90*/  F2FP.F16.E4M3.UNPACK_B R4, R4 ;  /* 0x00000004ff04723e */ /* 0x000fc400020006ff */
[----:B------:R-:W-:Y:S02]  /*22aa0*/  F2FP.F16.E4M3.UNPACK_B R5, R5 ;  /* 0x00000005ff05723e */ /* 0x000fe400020006ff */
[----:B------:R-:W-:Y:S02]  /*22ab0*/  F2FP.F16.E4M3.UNPACK_B R6, R6 ;  /* 0x00000006ff06723e */ /* 0x000fe400020006ff */
[----:B------:R-:W-:Y:S01]  /*22ac0*/  F2FP.F16.E4M3.UNPACK_B R7, R7 ;  /* 0x00000007ff07723e */ /* 0x000fe200020006ff */
[----:B------:R0:W-:Y:S04]  /*22ad0*/  STL.64 [R1+0x550], R16 ;  /* 0x0005501001007387 */ /* 0x0001e80000100a00 */
[----:B------:R1:W-:Y:S04]  /*22ae0*/  STL.64 [R1+0x558], R18 ;  /* 0x0005581201007387 */ /* 0x0003e80000100a00 */
[----:B0-----:R-:W3:Y:S04]  /*22af0*/  LDL.LU R16, [R1+0xae0] ;  /* 0x000ae00001107983 */ /* 0x001ee80000300800 */
[----:B------:R-:W3:Y:S04]  /*22b00*/  LDL.LU R17, [R1+0xaec] ;  /* 0x000aec0001117983 */ /* 0x000ee80000300800 */
[----:B-1----:R-:W3:Y:S04]  /*22b10*/  LDL.LU R18, [R1+0xae8] ;  /* 0x000ae80001127983 */ /* 0x002ee80000300800 */
[----:B------:R-:W3:Y:S01]  /*22b20*/  LDL.LU R19, [R1+0xaf4] ;  /* 0x000af40001137983 */ /* 0x000ee20000300800 */
[----:B----4-:R-:W-:-:S15]  /*22b30*/  HMMA.16816.F32 R20, R4, R26, R20 ;  /* 0x0000001a0414723c */ /* 0x010fde0000001814 */
[----:B------:R-:W-:-:S08]  /*22b40*/  NOP ;  /* 0x0000000000007918 */ /* 0x000fd00000000000 */
[----:B------:R-:W-:Y:S04]  /*22b50*/  STL.64 [R1+0x540], R20 ;  /* 0x0005401401007387 */ /* 0x000fe80000100a00 */
[----:B------:R0:W-:Y:S04]  /*22b60*/  STL.64 [R1+0x548], R22 ;  /* 0x0005481601007387 */ /* 0x0001e80000100a00 */
[----:B0-----:R-:W2:Y:S04]  /*22b70*/  LDL.LU.64 R22, [R1+0x1b38] ;  /* 0x001b380001167983 */ /* 0x001ea80000300a00 */
[----:B------:R-:W4:Y:S04]  /*22b80*/  LDL.LU.64 R20, [R1+0x1b30] ;  /* 0x001b300001147983 */ /* 0x000f280000300a00 */
[----:B------:R0:W-:Y:S04]  /*22b90*/  STL.64 [R1+0x1ac0], R26 ;  /* 0x001ac01a01007387 */ /* 0x0001e80000100a00 */
[----:B------:R-:W3:Y:S04]  /*22ba0*/  LDL.LU R24, [R1+0x4f0] ;  /* 0x0004f00001187983 */ /* 0x000ee80000300800 */
[----:B------:R-:W3:Y:S04]  /*22bb0*/  LDL.LU R25, [R1+0x4f4] ;  /* 0x0004f40001197983 */ /* 0x000ee80000300800 */
[----:B0-----:R-:W2:Y:S04]  /*22bc0*/  LDL.LU R26, [R1+0x4f8] ;  /* 0x0004f800011a7983 */ /* 0x001ea80000300800 */
[----:B------:R-:W2:Y:S04]  /*22bd0*/  LDL.LU R27, [R1+0x4fc] ;  /* 0x0004fc00011b7983 */ /* 0x000ea80000300800 */
[----:B--2---:R-:W-:Y:S04]  /*22be0*/  STL.64 [R1+0x1ad0], R26 ;  /* 0x001ad01a01007387 */ /* 0x004fe80000100a00 */
[----:B---3--:R0:W-:Y:S04]  /*22bf0*/  STL.64 [R1+0x1ac8], R24 ;  /* 0x001ac81801007387 */ /* 0x0081e80000100a00 */
[----:B0-----:R-:W2:Y:S04]  /*22c00*/  LDL.LU R24, [R1+0x7c0] ;  /* 0x0007c00001187983 */ /* 0x001ea80000300800 */
[----:B------:R-:W2:Y:S04]  /*22c10*/  LDL.LU R25, [R1+0x7c4] ;  /* 0x0007c40001197983 */ /* 0x000ea80000300800 */
[----:B------:R-:W3:Y:S04]  /*22c20*/  LDL.LU R26, [R1+0x7c8] ;  /* 0x0007c800011a7983 */ /* 0x000ee80000300800 */
[----:B------:R-:W3:Y:S01]  /*22c30*/  LDL.LU R27, [R1+0x7cc] ;  /* 0x0007cc00011b7983 */ /* 0x000ee20000300800 */
[C---:B------:R-:W-:Y:S03]  /*22c40*/  HMMA.16816.F32 R12, R4.reuse, R22, R12 ;  /* 0x00000016040c723c */ /* 0x040fe6000000180c */
[----:B---3--:R-:W-:Y:S04]  /*22c50*/  STL.64 [R1+0x1ae0], R26 ;  /* 0x001ae01a01007387 */ /* 0x008fe80000100a00 */
[----:B--2---:R0:W-:Y:S04]  /*22c60*/  STL.64 [R1+0x1ad8], R24 ;  /* 0x001ad81801007387 */ /* 0x0041e80000100a00 */
[----:B0-----:R-:W2:Y:S04]  /*22c70*/  LDL.LU R24, [R1+0x7d0] ;  /* 0x0007d00001187983 */ /* 0x001ea80000300800 */
[----:B------:R-:W2:Y:S04]  /*22c80*/  LDL.LU R25, [R1+0x7d4] ;  /* 0x0007d40001197983 */ /* 0x000ea80000300800 */
[----:B------:R-:W2:Y:S04]  /*22c90*/  LDL.LU R26, [R1+0x7d8] ;  /* 0x0007d800011a7983 */ /* 0x000ea80000300800 */
[----:B------:R-:W2:Y:S04]  /*22ca0*/  LDL.LU R27, [R1+0x7dc] ;  /* 0x0007dc00011b7983 */ /* 0x000ea80000300800 */
        /* <DEDUP_REMOVED lines=8> */
[----:B0-----:R-:W3:Y:S04]  /*22d30*/  LDL.LU.64 R14, [R1+0x1b18] ;  /* 0x001b1800010e7983 */ /* 0x001ee80000300a00 */
[----:B------:R-:W4:Y:S01]  /*22d40*/  LDL.LU.64 R12, [R1+0x1b10] ;  /* 0x001b1000010c7983 */ /* 0x000f220000300a00 */
[----:B---3--:R-:W-:Y:S01]  /*22d50*/  HMMA.16816.F32 R8, R4, R14, R8 ;  /* 0x0000000e0408723c */ /* 0x008fe20000001808 */
[----:B----4-:R-:W-:-:S15]  /*22d60*/  IMAD R16, R16, 0x100, R13 ;  /* 0x0000010010107824 */ /* 0x010fde00078e020d */
[----:B------:R-:W-:-:S07]  /*22d70*/  NOP ;  /* 0x0000000000007918 */ /* 0x000fce0000000000 */
[----:B------:R-:W-:Y:S04]  /*22d80*/  STL.64 [R1+0x510], R8 ;  /* 0x0005100801007387 */ /* 0x000fe80000100a00 */
[----:B------:R0:W-:Y:S04]  /*22d90*/  STL.64 [R1+0x518], R10 ;  /* 0x0005180a01007387 */ /* 0x0001e80000100a00 */
[----:B0-----:R-:W3:Y:S04]  /*22da0*/  LDL.LU.64 R10, [R1+0x1b08] ;  /* 0x001b0800010a7983 */ /* 0x001ee80000300a00 */
[----:B------:R-:W3:Y:S04]  /*22db0*/  LDL.LU.64 R8, [R1+0x1b00] ;  /* 0x001b000001087983 */ /* 0x000ee80000300a00 */
[----:B------:R-:W3:Y:S02]  /*22dc0*/  LDL.LU R13, [R1+0x1af8] ;  /* 0x001af800010d7983 */ /* 0x000ee40000300800 */
[----:B---3--:R-:W-:-:S15]  /*22dd0*/  HMMA.16816.F32 R8, R4, R12, R8 ;  /* 0x0000000c0408723c */ /* 0x008fde0000001808 */
        /* <DEDUP_REMOVED lines=17> */
[----:B------:R-:W2:Y:S04]  /*22ef0*/  LDL.LU.64 R24, [R1+0x1ac8] ;  /* 0x001ac80001187983 */ /* 0x000ea80000300a00 */
[----:B------:R-:W-:Y:S04]  /*22f00*/  STL.64 [R1+0x1aa0], R10 ;  /* 0x001aa00a01007387 */ /* 0x000fe80000100a00 */
[----:B------:R0:W-:Y:S04]  /*22f10*/  STL.64 [R1+0x1a98], R8 ;  /* 0x001a980801007387 */ /* 0x0001e80000100a00 */
[----:B0-----:R-:W3:Y:S04]  /*22f20*/  LDL.LU R8, [R1+0x4d0] ;  /* 0x0004d00001087983 */ /* 0x001ee80000300800 */
[----:B------:R-:W3:Y:S04]  /*22f30*/  LDL.LU R9, [R1+0x4d4] ;  /* 0x0004d40001097983 */ /* 0x000ee80000300800 */
[----:B------:R-:W3:Y:S04]  /*22f40*/  LDL.LU R10, [R1+0x4d8] ;  /* 0x0004d800010a7983 */ /* 0x000ee80000300800 */
[----:B------:R-:W3:Y:S01]  /*22f50*/  LDL.LU R11, [R1+0x4dc] ;  /* 0x0004dc00010b7983 */ /* 0x000ee20000300800 */
[----:B--2---:R-:W-:Y:S03]  /*22f60*/  HMMA.16816.F32 R4, R4, R2, R24 ;  /* 0x000000020404723c */ /* 0x004fe60000001818 */
[----:B------:R-:W2:-:S15]  /*22f70*/  LDL.LU.64 R26, [R1+0x1ac0] ;  /* 0x001ac000011a7983 */ /* 0x000e9e0000300a00 */
[----:B------:R-:W-:-:S05]  /*22f80*/  NOP ;  /* 0x0000000000007918 */ /* 0x000fca0000000000 */
[----:B------:R0:W-:Y:S04]  /*22f90*/  STL.64 [R1+0x4f0], R4 ;  /* 0x0004f00401007387 */ /* 0x0001e80000100a00 */
[----:B------:R1:W-:Y:S04]  /*22fa0*/  STL.64 [R1+0x4f8], R6 ;  /* 0x0004f80601007387 */ /* 0x0003e80000100a00 */
[----:B0-----:R-:W4:Y:S04]  /*22fb0*/  LDL.LU R4, [R1+0x4e0] ;  /* 0x0004e00001047983 */ /* 0x001f280000300800 */
[----:B------:R-:W4:Y:S04]  /*22fc0*/  LDL.LU R5, [R1+0x4e4] ;  /* 0x0004e40001057983 */ /* 0x000f280000300800 */
[----:B-1----:R-:W4:Y:S04]  /*22fd0*/  LDL.LU R6, [R1+0x4e8] ;  /* 0x0004e80001067983 */ /* 0x002f280000300800 */
[----:B------:R-:W4:Y:S01]  /*22fe0*/  LDL.LU R7, [R1+0x4ec] ;  /* 0x0004ec0001077983 */ /* 0x000f220000300800 */
[----:B------:R-:W-:-:S02]  /*22ff0*/  IMAD R17, R18, 0x100, R17 ;  /* 0x0000010012117824 */ /* 0x000fc400078e0211 */
[----:B------:R-:W-:Y:S02]  /*23000*/  IMAD R18, R0, 0x100, R19 ;  /* 0x0000010000127824 */ /* 0x000fe400078e0213 */
[----:B------:R-:W-:Y:S01]  /*23010*/  IMAD R19, R28, 0x100, R29 ;  /* 0x000001001c137824 */ /* 0x000fe200078e021d */
[----:B------:R-:W-:Y:S02]  /*23020*/  F2FP.F16.E4M3.UNPACK_B R16, R16 ;  /* 0x00000010ff10723e */ /* 0x000fe400020006ff */
[----:B------:R-:W-:Y:S02]  /*23030*/  F2FP.F16.E4M3.UNPACK_B R17, R17 ;  /* 0x00000011ff11723e */ /* 0x000fe400020006ff */
[----:B------:R-:W-:Y:S02]  /*23040*/  F2FP.F16.E4M3.UNPACK_B R18, R18 ;  /* 0x00000012ff12723e */ /* 0x000fe400020006ff */
[----:B------:R-:W-:Y:S01]  /*23050*/  F2FP.F16.E4M3.UNPACK_B R19, R19 ;  /* 0x00000013ff13723e */ /* 0x000fe200020006ff */
[----:B--2---:R0:W-:Y:S04]  /*23060*/  STL.64 [R1+0x1a70], R26 ;  /* 0x001a701a01007387 */ /* 0x0041e80000100a00 */
[----:B------:R-:W2:Y:S02]  /*23070*/  LDL.LU R24, [R1+0x4b0] ;  /* 0x0004b00001187983 */ /* 0x000ea40000300800 */
[----:B----4-:R-:W-:-:S15]  /*23080*/  HMMA.16816.F32 R4, R16, R26, R4 ;  /* 0x0000001a1004723c */ /* 0x010fde0000001804 */
[----:B------:R-:W-:-:S08]  /*23090*/  NOP ;  /* 0x0000000000007918 */ /* 0x000fd00000000000 */
[----:B------:R-:W-:Y:S04]  /*230a0*/  STL.64 [R1+0x4e0], R4 ;  /* 0x0004e00401007387 */ /* 0x000fe80000100a00 */
[----:B------:R-:W-:Y:S04]  /*230b0*/  STL.64 [R1+0x4e8], R6 ;  /* 0x0004e80601007387 */ /* 0x000fe80000100a00 */
[----:B------:R-:W2:Y:S04]  /*230c0*/  LDL.LU R25, [R1+0x4b4] ;  /* 0x0004b40001197983 */ /* 0x000ea80000300800 */
[----:B0-----:R-:W4:Y:S04]  /*230d0*/  LDL.LU R26, [R1+0x4b8] ;  /* 0x0004b800011a7983 */ /* 0x001f280000300800 */
[----:B------:R-:W4:Y:S01]  /*230e0*/  LDL.LU R27, [R1+0x4bc] ;  /* 0x0004bc00011b7983 */ /* 0x000f220000300800 */
[C---:B---3--:R-:W-:Y:S03]  /*230f0*/  HMMA.16816.F32 R8, R16.reuse, R22, R8 ;  /* 0x000000161008723c */ /* 0x048fe60000001808 */
[----:B----4-:R-:W-:Y:S04]  /*23100*/  STL.64 [R1+0x1ab8], R26 ;  /* 0x001ab81a01007387 */ /* 0x010fe80000100a00 */
[----:B--2---:R0:W-:Y:S04]  /*23110*/  STL.64 [R1+0x1ab0], R24 ;  /* 0x001ab01801007387 */ /* 0x0041e80000100a00 */
[----:B0-----:R-:W2:Y:S04]  /*23120*/  LDL.LU R24, [R1+0x4c0] ;  /* 0x0004c00001187983 */ /* 0x001ea80000300800 */
[----:B------:R-:W2:Y:S04]  /*23130*/  LDL.LU R25, [R1+0x4c4] ;  /* 0x0004c40001197983 */ /* 0x000ea80000300800 */
[----:B------:R-:W2:Y:S04]  /*23140*/  LDL.LU R26, [R1+0x4c8] ;  /* 0x0004c800011a7983 */ /* 0x000ea80000300800 */
[----:B------:R-:W2:Y:S04]  /*23150*/  LDL.LU R27, [R1+0x4cc] ;  /* 0x0004cc00011b7983 */ /* 0x000ea80000300800 */
[----:B------:R-:W3:Y:S04]  /*23160*/  LDL.LU R13, [R1+0xb04] ;  /* 0x000b0400010d7983 */ /* 0x000ee80000300800 */
[----:B------:R-:W3:Y:S04]  /*23170*/  LDL.LU R4, [R1+0xb00] ;  /* 0x000b000001047983 */ /* 0x000ee80000300800 */
[----:B------:R0:W-:Y:S04]  /*23180*/  STL.64 [R1+0x4d0], R8 ;  /* 0x0004d00801007387 */ /* 0x0001e80000100a00 */
[----:B------:R1:W-:Y:S04]  /*23190*/  STL.64 [R1+0x4d8], R10 ;  /* 0x0004d80a01007387 */ /* 0x0003e80000100a00 */
[----:B------:R-:W4:Y:S04]  /*231a0*/  LDL.LU R5, [R1+0xb0c] ;  /* 0x000b0c0001057983 */ /* 0x000f280000300800 */
[----:B------:R-:W4:Y:S04]  /*231b0*/  LDL.LU R6, [R1+0xb08] ;  /* 0x000b080001067983 */ /* 0x000f280000300800 */
        /* <DEDUP_REMOVED lines=8> */
[----:B0-----:R-:W2:Y:S04]  /*23240*/  LDL.LU.64 R26, [R1+0x1ab8] ;  /* 0x001ab800011a7983 */ /* 0x001ea80000300a00 */
[----:B------:R-:W2:Y:S04]  /*23250*/  LDL.LU.64 R24, [R1+0x1ab0] ;  /* 0x001ab00001187983 */ /* 0x000ea80000300a00 */
[----:B------:R-:W-:Y:S04]  /*23260*/  STL.64 [R1+0x1a68], R22 ;  /* 0x001a681601007387 */ /* 0x000fe80000100a00 */
[----:B------:R2:W-:Y:S02]  /*23270*/  STL.64 [R1+0x1a60], R20 ;  /* 0x001a601401007387 */ /* 0x0005e40000100a00 */
[----:B--2---:R-:W-:Y:S02]  /*23280*/  HMMA.16816.F32 R20, R16, R14, R24 ;  /* 0x0000000e1014723c */ /* 0x004fe40000001818 */
[----:B------:R-:W2:-:S15]  /*23290*/  LDL.LU R24, [R1+0x490] ;  /* 0x0004900001187983 */ /* 0x000e9e0000300800 */
[----:B------:R-:W-:-:S06]  /*232a0*/  NOP ;  /* 0x0000000000007918 */ /* 0x000fcc0000000000 */
[----:B------:R-:W-:Y:S04]  /*232b0*/  STL.64 [R1+0x4b0], R20 ;  /* 0x0004b01401007387 */ /* 0x000fe80000100a00 */
[----:B------:R-:W-:Y:S04]  /*232c0*/  STL.64 [R1+0x4b8], R22 ;  /* 0x0004b81601007387 */ /* 0x000fe80000100a00 */
[----:B------:R-:W2:Y:S04]  /*232d0*/  LDL.LU R25, [R1+0x494] ;  /* 0x0004940001197983 */ /* 0x000ea80000300800 */
[----:B------:R-:W3:Y:S04]  /*232e0*/  LDL.LU R26, [R1+0x498] ;  /* 0x00049800011a7983 */ /* 0x000ee80000300800 */
[----:B------:R-:W3:Y:S04]  /*232f0*/  LDL.LU R27, [R1+0x49c] ;  /* 0x00049c00011b7983 */ /* 0x000ee80000300800 */
[----:B------:R-:W4:Y:S04]  /*23300*/  LDL.LU R7, [R1+0xb14] ;  /* 0x000b140001077983 */ /* 0x000f280000300800 */
[----:B------:R-:W4:Y:S04]  /*23310*/  LDL.LU R0, [R1+0xb10] ;  /* 0x000b100001007983 */ /* 0x000f280000300800 */
[----:B------:R-:W4:Y:S04]  /*23320*/  LDL.LU R29, [R1+0xb1c] ;  /* 0x000b1c00011d7983 */ /* 0x000f280000300800 */
[----:B------:R-:W4:Y:S04]  /*23330*/  LDL.LU R28, [R1+0xb18] ;  /* 0x000b1800011c7983 */ /* 0x000f280000300800 */
[----:B---3--:R-:W-:Y:S04]  /*23340*/  STL.64 [R1+0x1a80], R26 ;  /* 0x001a801a01007387 */ /* 0x008fe80000100a00 */
[----:B--2---:R0:W-:Y:S04]  /*23350*/  STL.64 [R1+0x1a78], R24 ;  /* 0x001a781801007387 */ /* 0x0041e80000100a00 */
[----:B0-----:R-:W2:Y:S04]  /*23360*/  LDL.LU R24, [R1+0x7a0] ;  /* 0x0007a00001187983 */ /* 0x001ea80000300800 */
[----:B------:R-:W2:Y:S04]  /*23370*/  LDL.LU R25, [R1+0x7a4] ;  /* 0x0007a40001197983 */ /* 0x000ea80000300800 */
[----:B------:R-:W3:Y:S04]  /*23380*/  LDL.LU R26, [R1+0x7a8] ;  /* 0x0007a800011a7983 */ /* 0x000ee80000300800 */
[----:B------:R-:W3:Y:S01]  /*23390*/  LDL.LU R27, [R1+0x7ac] ;  /* 0x0007ac00011b7983 */ /* 0x000ee20000300800 */
        /* <DEDUP_REMOVED lines=11> */
[----:B------:R-:W4:Y:S02]  /*23450*/  LDL.LU R13, [R1+0x1aa8] ;  /* 0x001aa800010d7983 */ /* 0x000f240000300800 */
[----:B----4-:R-:W-:-:S15]  /*23460*/  HMMA.16816.F32 R8, R16, R12, R8 ;  /* 0x0000000c1008723c */ /* 0x010fde0000001808 */
[----:B------:R-:W-:-:S08]  /*23470*/  NOP ;  /* 0x0000000000007918 */ /* 0x000fd00000000000 */
[----:B------:R-:W-:Y:S04]  /*23480*/  STL.64 [R1+0x4a0], R8 ;  /* 0x0004a00801007387 */ /* 0x000fe80000100a00 */
[----:B------:R0:W-:Y:S04]  /*23490*/  STL.64 [R1+0x4a8], R10 ;  /* 0x0004a80a01007387 */ /* 0x0001e80000100a00 */
[----:B0-----:R-:W2:Y:S04]  /*234a0*/  LDL.LU.64 R10, [R1+0x1aa0] ;  /* 0x001aa000010a7983 */ /* 0x001ea80000300a00 */
[----:B------:R-:W4:Y:S04]  /*234b0*/  LDL.LU.64 R8, [R1+0x1a98] ;  /* 0x001a980001087983 */ /* 0x000f280000300a00 */
[----:B------:R-:W-:Y:S04]  /*234c0*/  STL.64 [R1+0x1a48], R14 ;  /* 0x001a480e01007387 */ /* 0x000fe80000100a00 */
[----:B------:R0:W-:Y:S04]  /*234d0*/  STL.64 [R1+0x1a40], R12 ;  /* 0x001a400c01007387 */ /* 0x0001e80000100a00 */
[----:B0-----:R-:W3:Y:S04]  /*234e0*/  LDL.LU R12, [R1+0x460] ;  /* 0x00046000010c7983 */ /* 0x001ee80000300800 */
[----:B------:R-:W3:Y:S04]  /*234f0*/  LDL.LU R13, [R1+0x464] ;  /* 0x00046400010d7983 */ /* 0x000ee80000300800 */
[----:B------:R-:W4:Y:S04]  /*23500*/  LDL.LU R14, [R1+0x468] ;  /* 0x00046800010e7983 */ /* 0x000f280000300800 */
[----:B------:R-:W4:Y:S01]  /*23510*/  LDL.LU R15, [R1+0x46c] ;  /* 0x00046c00010f7983 */ /* 0x000f220000300800 */
[C---:B--2---:R-:W-:Y:S03]  /*23520*/  HMMA.16816.F32 R24, R16.reuse, R10, R24 ;  /* 0x0000000a1018723c */ /* 0x044fe60000001818 */
[----:B----4-:R-:W-:Y:S04]  /*23530*/  STL.64 [R1+0x1a58], R14 ;  /* 0x001a580e01007387 */ /* 0x010fe80000100a00 */
[----:B---3--:R0:W-:Y:S04]  /*23540*/  STL.64 [R1+0x1a50], R12 ;  /* 0x001a500c01007387 */ /* 0x0081e80000100a00 */
[----:B0-----:R-:W2:Y:S04]  /*23550*/  LDL.LU R12, [R1+0x470] ;  /* 0x00047000010c7983 */ /* 0x001ea80000300800 */
[----:B------:R-:W2:Y:S04]  /*23560*/  LDL.LU R13, [R1+0x474] ;  /* 0x00047400010d7983 */ /* 0x000ea80000300800 */
[----:B------:R-:W2:Y:S04]  /*23570*/  LDL.LU R14, [R1+0x478] ;  /* 0x00047800010e7983 */ /* 0x000ea80000300800 */
[----:B------:R-:W2:Y:S04]  /*23580*/  LDL.LU R15, [R1+0x47c] ;  /* 0x00047c00010f7983 */ /* 0x000ea80000300800 */
[----:B------:R-:W-:Y:S04]  /*23590*/  STL.64 [R1+0x7b0], R24 ;  /* 0x0007b01801007387 */ /* 0x000fe80000100a00 */
[----:B------:R0:W-:Y:S04]  /*235a0*/  STL.64 [R1+0x7b8], R26 ;  /* 0x0007b81a01007387 */ /* 0x0001e80000100a00 */
[----:B0-----:R-:W3:Y:S04]  /*235b0*/  LDL.LU.64 R26, [R1+0x1a90] ;  /* 0x001a9000011a7983 */ /* 0x001ee80000300a00 */
[----:B------:R-:W3:Y:S04]  /*235c0*/  LDL.LU.64 R24, [R1+0x1a88] ;  /* 0x001a880001187983 */ /* 0x000ee80000300a00 */
        /* <DEDUP_REMOVED lines=10> */
[----:B------:R-:W-:-:S02]  /*23670*/  IMAD R5, R6, 0x100, R5 ;  /* 0x0000010006057824 */ /* 0x000fc400078e0205 */
[----:B------:R-:W-:Y:S02]  /*23680*/  IMAD R6, R0, 0x100, R7 ;  /* 0x0000010000067824 */ /* 0x000fe400078e0207 */
[----:B------:R-:W-:Y:S01]  /*23690*/  IMAD R7, R28, 0x100, R29 ;  /* 0x000001001c077824 */ /* 0x000fe200078e021d */
[----:B------:R-:W-:Y:S02]  /*236a0*/  F2FP.F16.E4M3.UNPACK_B R4, R4 ;  /* 0x00000004ff04723e */ /* 0x000fe400020006ff */
[----:B------:R-:W-:Y:S01]  /*236b0*/  F2FP.F16.E4M3.UNPACK_B R5, R5 ;  /* 0x00000005ff05723e */ /* 0x000fe200020006ff */
[----:B---3--:R-:W-:Y:S01]  /*236c0*/  HMMA.16816.F32 R16, R16, R2, R24 ;  /* 0x000000021010723c */ /* 0x008fe20000001818 */
[----:B------:R-:W3:Y:S01]  /*236d0*/  LDL.LU.64 R26, [R1+0x1a70] ;  /* 0x001a7000011a7983 */ /* 0x000ee20000300a00 */
[----:B------:R-:W-:Y:S02]  /*236e0*/  F2FP.F16.E4M3.UNPACK_B R6, R6 ;  /* 0x00000006ff06723e */ /* 0x000fe400020006ff */
[----:B------:R-:W-:-:S15]  /*236f0*/  F2FP.F16.E4M3.UNPACK_B R7, R7 ;  /* 0x00000007ff07723e */ /* 0x000fde00020006ff */
[----:B------:R-:W-:-:S04]  /*23700*/  NOP ;  /* 0x0000000000007918 */ /* 0x000fc80000000000 */
        /* <DEDUP_REMOVED lines=398> */
[----:B------:R-:W3:Y:S01]  /*24ff0*/  LDL.LU.64 R26, [R1+0x18c0] ;  /* 0x0018c000011a7983 */ /* 0x000ee20000300a00 */
[----:B------:R-:W-:-:S02]  /*25000*/  IMAD R5, R6, 0x100, R5 ;  /* 0x0000010006057824 */ /* 0x000fc400078e0205 */
[----:B------:R-:W-:Y:S02]  /*25010*/  IMAD R6, R0, 0x100, R7 ;  /* 0x0000010000067824 */ /* 0x000fe400078e0207 */
[----:B------:R-:W-:Y:S01]  /*25020*/  IMAD R7, R28, 0x100, R29 ;  /* 0x000001001c077824 */ /* 0x000fe200078e021d */
[----:B------:R-:W-:Y:S02]  /*25030*/  F2FP.F16.E4M3.UNPACK_B R4, R4 ;  /* 0x00000004ff04723e */ /* 0x000fe400020006ff */
[----:B------:R-:W-:Y:S02]  /*25040*/  F2FP.F16.E4M3.UNPACK_B R5, R5 ;  /* 0x00000005ff05723e */ /* 0x000fe400020006ff */
[----:B------:R-:W-:Y:S02]  /*25050*/  F2FP.F16.E4M3.UNPACK_B R6, R6 ;  /* 0x00000006ff06723e */ /* 0x000fe400020006ff */
[----:B------:R-:W-:-:S08]  /*25060*/  F2FP.F16.E4M3.UNPACK_B R7, R7 ;  /* 0x00000007ff07723e */ /* 0x000fd000020006ff */
[----:B------:R-:W-:Y:S04]  /*25070*/  STL.64 [R1+0x310], R16 ;  /* 0x0003101001007387 */ /* 0x000fe80000100a00 */
[----:B------:R3:W-:Y:S02]  /*25080*/  STL.64 [R1+0x318], R18 ;  /* 0x0003181201007387 */ /* 0x0007e40000100a00 */
[----:B---3--:R-:W-:Y:S02]  /*25090*/  HMMA.16816.F32 R16, R4, R26, R8 ;  /* 0x0000001a0410723c */ /* 0x008fe40000001808 */
[----:B------:R-:W2:-:S15]  /*250a0*/  LDL.LU R8, [R1+0x2c0] ;  /* 0x0002c00001087983 */ /* 0x000e9e0000300800 */
[----:B------:R-:W-:-:S06]  /*250b0*/  NOP ;  /* 0x0000000000007918 */ /* 0x000fcc0000000000 */
[----:B------:R-:W-:Y:S04]  /*250c0*/  STL.64 [R1+0x300], R16 ;  /* 0x0003001001007387 */ /* 0x000fe80000100a00 */
[----:B------:R-:W-:Y:S04]  /*250d0*/  STL.64 [R1+0x308], R18 ;  /* 0x0003081201007387 */ /* 0x000fe80000100a00 */
[----:B------:R-:W2:Y:S04]  /*250e0*/  LDL.LU R9, [R1+0x2c4] ;  /* 0x0002c40001097983 */ /* 0x000ea80000300800 */
[----:B------:R-:W3:Y:S04]  /*250f0*/  LDL.LU R10, [R1+0x2c8] ;  /* 0x0002c800010a7983 */ /* 0x000ee80000300800 */
[----:B------:R-:W3:Y:S04]  /*25100*/  LDL.LU R11, [R1+0x2cc] ;  /* 0x0002cc00010b7983 */ /* 0x000ee80000300800 */
[----:B---3--:R-:W-:Y:S04]  /*25110*/  STL.64 [R1+0x1898], R10 ;  /* 0x0018980a01007387 */ /* 0x008fe80000100a00 */
[----:B--2---:R0:W-:Y:S04]  /*25120*/  STL.64 [R1+0x1890], R8 ;  /* 0x0018900801007387 */ /* 0x0041e80000100a00 */
[----:B0-----:R-:W2:Y:S04]  /*25130*/  LDL.LU R8, [R1+0x2d0] ;  /* 0x0002d00001087983 */ /* 0x001ea80000300800 */
        /* <DEDUP_REMOVED lines=17> */
[----:B------:R-:W4:Y:S04]  /*25250*/  LDL.LU R17, [R1+0xbac] ;  /* 0x000bac0001117983 */ /* 0x000f280000300800 */
[----:B------:R-:W4:Y:S04]  /*25260*/  LDL.LU R18, [R1+0xba8] ;  /* 0x000ba80001127983 */ /* 0x000f280000300800 */
[----:B------:R-:W4:Y:S04]  /*25270*/  LDL.LU R19, [R1+0xbb4] ;  /* 0x000bb40001137983 */ /* 0x000f280000300800 */
[----:B------:R-:W4:Y:S04]  /*25280*/  LDL.LU R0, [R1+0xbb0] ;  /* 0x000bb00001007983 */ /* 0x000f280000300800 */
[----:B------:R-:W4:Y:S04]  /*25290*/  LDL.LU R29, [R1+0x1508] ;  /* 0x00150800011d7983 */ /* 0x000f280000300800 */
[----:B------:R-:W4:Y:S04]  /*252a0*/  LDL.LU R28, [R1+0x1504] ;  /* 0x00150400011c7983 */ /* 0x000f280000300800 */
[----:B------:R0:W-:Y:S04]  /*252b0*/  STL.64 [R1+0x1850], R26 ;  /* 0x0018501a01007387 */ /* 0x0001e80000100a00 */
[----:B------:R-:W2:Y:S04]  /*252c0*/  LDL.LU R24, [R1+0x2b0] ;  /* 0x0002b00001187983 */ /* 0x000ea80000300800 */
[----:B------:R-:W2:Y:S04]  /*252d0*/  LDL.LU R25, [R1+0x2b4] ;  /* 0x0002b40001197983 */ /* 0x000ea80000300800 */
[----:B0-----:R-:W3:Y:S04]  /*252e0*/  LDL.LU R26, [R1+0x2b8] ;  /* 0x0002b800011a7983 */ /* 0x001ee80000300800 */
[----:B------:R-:W3:Y:S04]  /*252f0*/  LDL.LU R27, [R1+0x2bc] ;  /* 0x0002bc00011b7983 */ /* 0x000ee80000300800 */
[----:B---3--:R-:W-:Y:S04]  /*25300*/  STL.64 [R1+0x1860], R26 ;  /* 0x0018601a01007387 */ /* 0x008fe80000100a00 */
[----:B--2---:R0:W-:Y:S04]  /*25310*/  STL.64 [R1+0x1858], R24 ;  /* 0x0018581801007387 */ /* 0x0041e80000100a00 */
        /* <DEDUP_REMOVED lines=22> */
[----:B------:R0:W-:Y:S01]  /*25480*/  STL.64 [R1+0x1840], R20 ;  /* 0x0018401401007387 */ /* 0x0001e20000100a00 */
[----:B------:R-:W-:-:S03]  /*25490*/  IMAD R16, R16, 0x100, R13 ;  /* 0x0000010010107824 */ /* 0x000fc600078e020d */
[----:B0-----:R-:W4:Y:S04]  /*254a0*/  LDL.LU R20, [R1+0x2a0] ;  /* 0x0002a00001147983 */ /* 0x001f280000300800 */
[----:B------:R-:W4:Y:S04]  /*254b0*/  LDL.LU R21, [R1+0x2a4] ;  /* 0x0002a40001157983 */ /* 0x000f280000300800 */
[----:B------:R-:W4:Y:S04]  /*254c0*/  LDL.LU R22, [R1+0x2a8] ;  /* 0x0002a80001167983 */ /* 0x000f280000300800 */
[----:B------:R-:W4:Y:S01]  /*254d0*/  LDL.LU R23, [R1+0x2ac] ;  /* 0x0002ac0001177983 */ /* 0x000f220000300800 */
[----:B---3--:R-:W-:-:S15]  /*254e0*/  HMMA.16816.F32 R8, R4, R14, R8 ;  /* 0x0000000e0408723c */ /* 0x008fde0000001808 */
[----:B------:R-:W-:-:S08]  /*254f0*/  NOP ;  /* 0x0000000000007918 */ /* 0x000fd00000000000 */
        /* <DEDUP_REMOVED lines=11> */
[----:B------:R-:W-:Y:S04]  /*255b0*/  STL [R1+0x182c], R12 ;  /* 0x00182c0c01007387 */ /* 0x000fe80000100800 */
[----:B------:R-:W-:Y:S01]  /*255c0*/  STL [R1+0x1828], R13 ;  /* 0x0018280d01007387 */ /* 0x000fe20000100800 */
[----:B--2---:R-:W-:-:S15]  /*255d0*/  HMMA.16816.F32 R24, R4, R10, R24 ;  /* 0x0000000a0418723c */ /* 0x004fde0000001818 */
[----:B------:R-:W-:-:S08]  /*255e0*/  NOP ;  /* 0x0000000000007918 */ /* 0x000fd00000000000 */
[----:B------:R-:W-:Y:S04]  /*255f0*/  STL.64 [R1+0x710], R24 ;  /* 0x0007101801007387 */ /* 0x000fe80000100a00 */
[----:B------:R0:W-:Y:S04]  /*25600*/  STL.64 [R1+0x718], R26 ;  /* 0x0007181a01007387 */ /* 0x0001e80000100a00 */
[----:B0-----:R-:W3:Y:S04]  /*25610*/  LDL.LU.64 R26, [R1+0x1870] ;  /* 0x00187000011a7983 */ /* 0x001ee80000300a00 */
[----:B------:R-:W3:Y:S04]  /*25620*/  LDL.LU.64 R24, [R1+0x1868] ;  /* 0x0018680001187983 */ /* 0x000ee80000300a00 */
[----:B------:R-:W-:Y:S01]  /*25630*/  STL [R1+0x1814], R11 ;  /* 0x0018140b01007387 */ /* 0x000fe20000100800 */
[----:B---3--:R-:W-:-:S15]  /*25640*/  HMMA.16816.F32 R24, R4, R8, R24 ;  /* 0x000000080418723c */ /* 0x008fde0000001818 */
[----:B------:R-:W-:-:S08]  /*25650*/  NOP ;  /* 0x0000000000007918 */ /* 0x000fd00000000000 */
[----:B------:R-:W-:Y:S04]  /*25660*/  STL.64 [R1+0x700], R24 ;  /* 0x0007001801007387 */ /* 0x000fe80000100a00 */
[----:B------:R0:W-:Y:S04]  /*25670*/  STL.64 [R1+0x708], R26 ;  /* 0x0007081a01007387 */ /* 0x0001e80000100a00 */
[----:B0-----:R-:W2:Y:S04]  /*25680*/  LDL.LU.64 R26, [R1+0x1860] ;  /* 0x00186000011a7983 */ /* 0x001ea80000300a00 */
[----:B------:R-:W2:Y:S01]  /*25690*/  LDL.LU.64 R24, [R1+0x1858] ;  /* 0x0018580001187983 */ /* 0x000ea20000300a00 */
[----:B----4-:R-:W-:-:S02]  /*256a0*/  IMAD R17, R18, 0x100, R17 ;  /* 0x0000010012117824 */ /* 0x010fc400078e0211 */
[----:B------:R-:W-:Y:S02]  /*256b0*/  IMAD R18, R0, 0x100, R19 ;  /* 0x0000010000127824 */ /* 0x000fe400078e0213 */
[----:B------:R-:W-:Y:S01]  /*256c0*/  IMAD R19, R28, 0x100, R29 ;  /* 0x000001001c137824 */ /* 0x000fe200078e021d */
[----:B------:R-:W-:Y:S02]  /*256d0*/  F2FP.F16.E4M3.UNPACK_B R16, R16 ;  /* 0x00000010ff10723e */ /* 0x000fe400020006ff */
[----:B------:R-:W-:Y:S01]  /*256e0*/  F2FP.F16.E4M3.UNPACK_B R17, R17 ;  /* 0x00000011ff11723e */ /* 0x000fe200020006ff */
[----:B--2---:R-:W-:Y:S01]  /*256f0*/  HMMA.16816.F32 R4, R4, R2, R24 ;  /* 0x000000020404723c */ /* 0x004fe20000001818 */
[----:B------:R-:W2:Y:S01]  /*25700*/  LDL.LU.64 R26, [R1+0x1850] ;  /* 0x00185000011a7983 */ /* 0x000ea20000300a00 */
[----:B------:R-:W-:Y:S02]  /*25710*/  F2FP.F16.E4M3.UNPACK_B R18, R18 ;  /* 0x00000012ff12723e */ /* 0x000fe400020006ff */
[----:B------:R-:W-:-:S15]  /*25720*/  F2FP.F16.E4M3.UNPACK_B R19, R19 ;  /* 0x00000013ff13723e */ /* 0x000fde00020006ff */
[----:B------:R-:W-:-:S04]  /*25730*/  NOP ;  /* 0x0000000000007918 */ /* 0x000fc80000000000 */
[----:B------:R0:W-:Y:S04]  /*25740*/  STL.64 [R1+0x2b0], R4 ;  /* 0x0002b00401007387 */ /* 0x0001e80000100a00 */
[----:B------:R1:W-:Y:S04]  /*25750*/  STL.64 [R1+0x2b8], R6 ;  /* 0x0002b80601007387 */ /* 0x0003e80000100a00 */
[----:B0-----:R-:W3:Y:S04]  /*25760*/  LDL.LU R4, [R1+0x280] ;  /* 0x0002800001047983 */ /* 0x001ee80000300800 */
[----:B------:R-:W3:Y:S04]  /*25770*/  LDL.LU R5, [R1+0x284] ;  /* 0x0002840001057983 */ /* 0x000ee80000300800 */
[----:B-1----:R-:W3:Y:S04]  /*25780*/  LDL.LU R6, [R1+0x288] ;  /* 0x0002880001067983 */ /* 0x002ee80000300800 */
[----:B------:R-:W3:Y:S01]  /*25790*/  LDL.LU R7, [R1+0x28c] ;  /* 0x00028c0001077983 */ /* 0x000ee20000300800 */
[----:B--2---:R-:W-:-:S15]  /*257a0*/  HMMA.16816.F32 R20, R16, R26, R20 ;  /* 0x0000001a1014723c */ /* 0x004fde0000001814 */
[----:B------:R-:W-:-:S08]  /*257b0*/  NOP ;  /* 0x0000000000007918 */ /* 0x000fd00000000000 */
[----:B------:R-:W-:Y:S04]  /*257c0*/  STL.64 [R1+0x2a0], R20 ;  /* 0x0002a01401007387 */ /* 0x000fe80000100a00 */
[----:B------:R0:W-:Y:S04]  /*257d0*/  STL.64 [R1+0x2a8], R22 ;  /* 0x0002a81601007387 */ /* 0x0001e80000100a00 */
[----:B0-----:R-:W2:Y:S04]  /*257e0*/  LDL.LU.64 R22, [R1+0x1848] ;  /* 0x0018480001167983 */ /* 0x001ea80000300a00 */
[----:B------:R-:W3:Y:S04]  /*257f0*/  LDL.LU.64 R20, [R1+0x1840] ;  /* 0x0018400001147983 */ /* 0x000ee80000300a00 */
[----:B------:R0:W-:Y:S04]  /*25800*/  STL.64 [R1+0x17f8], R26 ;  /* 0x0017f81a01007387 */ /* 0x0001e80000100a00 */
[----:B------:R-:W2:Y:S04]  /*25810*/  LDL.LU R24, [R1+0x290] ;  /* 0x0002900001187983 */ /* 0x000ea80000300800 */
[----:B------:R-:W2:Y:S04]  /*25820*/  LDL.LU R25, [R1+0x294] ;  /* 0x0002940001197983 */ /* 0x000ea80000300800 */
[----:B0-----:R-:W2:Y:S04]  /*25830*/  LDL.LU R26, [R1+0x298] ;  /* 0x00029800011a7983 */ /* 0x001ea80000300800 */
[----:B------:R-:W2:Y:S04]  /*25840*/  LDL.LU R27, [R1+0x29c] ;  /* 0x00029c00011b7983 */ /* 0x000ea80000300800 */
[----:B------:R-:W4:Y:S04]  /*25850*/  LDL.LU R29, [R1+0x1538] ;  /* 0x00153800011d7983 */ /* 0x000f280000300800 */
[----:B------:R-:W4:Y:S01]  /*25860*/  LDL.LU R28, [R1+0x1534] ;  /* 0x00153400011c7983 */ /* 0x000f220000300800 */
[C---:B---3--:R-:W-:Y:S06]  /*25870*/  HMMA.16816.F32 R4, R16.reuse, R20, R4 ;  /* 0x000000141004723c */ /* 0x048fec0000001804 */
[----:B--2---:R-:W-:-:S15]  /*25880*/  HMMA.16816.F32 R24, R16, R22, R24 ;  /* 0x000000161018723c */ /* 0x004fde0000001818 */
[----:B------:R-:W-:-:S08]  /*25890*/  NOP ;  /* 0x0000000000007918 */ /* 0x000fd00000000000 */
[----:B------:R0:W-:Y:S04]  /*258a0*/  STL.64 [R1+0x290], R24 ;  /* 0x0002901801007387 */ /* 0x0001e80000100a00 */
[----:B------:R1:W-:Y:S04]  /*258b0*/  STL.64 [R1+0x298], R26 ;  /* 0x0002981a01007387 */ /* 0x0003e80000100a00 */
[----:B0-----:R-:W2:Y:S04]  /*258c0*/  LDL.LU R24, [R1+0x6e0] ;  /* 0x0006e00001187983 */ /* 0x001ea80000300800 */
[----:B------:R0:W-:Y:S04]  /*258d0*/  STL.64 [R1+0x280], R4 ;  /* 0x0002800401007387 */ /* 0x0001e80000100a00 */
[----:B------:R-:W-:Y:S04]  /*258e0*/  STL.64 [R1+0x288], R6 ;  /* 0x0002880601007387 */ /* 0x000fe80000100a00 */
[----:B------:R-:W2:Y:S04]  /*258f0*/  LDL.LU R25, [R1+0x6e4] ;  /* 0x0006e40001197983 */ /* 0x000ea80000300800 */
[----:B-1----:R-:W3:Y:S04]  /*25900*/  LDL.LU R26, [R1+0x6e8] ;  /* 0x0006e800011a7983 */ /* 0x002ee80000300800 */
[----:B------:R-:W3:Y:S04]  /*25910*/  LDL.LU R27, [R1+0x6ec] ;  /* 0x0006ec00011b7983 */ /* 0x000ee80000300800 */
[----:B------:R-:W4:Y:S04]  /*25920*/  LDL.LU R12, [R1+0x1510] ;  /* 0x00151000010c7983 */ /* 0x000f280000300800 */
[----:B0-----:R-:W4:Y:S04]  /*25930*/  LDL.LU R4, [R1+0x150c] ;  /* 0x00150c0001047983 */ /* 0x001f280000300800 */
[----:B------:R-:W4:Y:S04]  /*25940*/  LDL.LU R13, [R1+0x1518] ;  /* 0x00151800010d7983 */ /* 0x000f280000300800 */
[----:B------:R-:W4:Y:S04]  /*25950*/  LDL.LU R5, [R1+0x1514] ;  /* 0x0015140001057983 */ /* 0x000f280000300800 */
[----:B------:R-:W2:Y:S04]  /*25960*/  LDL.LU R11, [R1+0x1520] ;  /* 0x00152000010b7983 */ /* 0x000ea80000300800 */
[----:B--2---:R-:W-:Y:S04]  /*25970*/  STL.64 [R1+0x1820], R10 ;  /* 0x0018200a01007387 */ /* 0x004fe80000100a00 */
[----:B------:R0:W-:Y:S04]  /*25980*/  STL.64 [R1+0x1818], R8 ;  /* 0x0018180801007387 */ /* 0x0001e80000100a00 */
        /* <DEDUP_REMOVED lines=13> */
[----:B------:R-:W-:Y:S04]  /*25a60*/  STL.64 [R1+0x1808], R26 ;  /* 0x0018081a01007387 */ /* 0x000fe80000100a00 */
[----:B------:R0:W-:Y:S04]  /*25a70*/  STL.64 [R1+0x1800], R24 ;  /* 0x0018001801007387 */ /* 0x0001e80000100a00 */
[----:B0-----:R-:W3:Y:S04]  /*25a80*/  LDL.LU R24, [R1+0x6f0] ;  /* 0x0006f00001187983 */ /* 0x001ee80000300800 */
        /* <DEDUP_REMOVED lines=8> */
[----:B------:R-:W3:Y:S01]  /*25b10*/  LDL.LU R23, [R1+0x24c] ;  /* 0x00024c0001177983 */ /* 0x000ee20000300800 */
[----:B----4-:R-:W-:-:S02]  /*25b20*/  IMAD R4, R4, 0x100, R12 ;  /* 0x0000010004047824 */ /* 0x010fc400078e020c */
[----:B------:R-:W-:Y:S01]  /*25b30*/  IMAD R5, R5, 0x100, R13 ;  /* 0x0000010005057824 */ /* 0x000fe200078e020d */
[C---:B--2---:R-:W-:Y:S01]  /*25b40*/  HMMA.16816.F32 R8, R16.reuse, R14, R8 ;  /* 0x0000000e1008723c */ /* 0x044fe20000001808 */
[----:B---3--:R-:W-:Y:S04]  /*25b50*/  STL.64 [R1+0x17f0], R22 ;  /* 0x0017f01601007387 */ /* 0x008fe80000100a00 */
[----:B------:R0:W-:Y:S04]  /*25b60*/  STL.64 [R1+0x17e8], R20 ;  /* 0x0017e81401007387 */ /* 0x0001e80000100a00 */
        /* <DEDUP_REMOVED lines=8> */
[----:B------:R-:W3:Y:S04]  /*25bf0*/  LDL.LU R12, [R1+0x182c] ;  /* 0x00182c00010c7983 */ /* 0x000ee80000300800 */
[----:B------:R-:W3:Y:S02]  /*25c00*/  LDL.LU R13, [R1+0x1828] ;  /* 0x00182800010d7983 */ /* 0x000ee40000300800 */
        /* <DEDUP_REMOVED lines=8> */
[----:B0-----:R-:W2:Y:S04]  /*25c90*/  LDL.LU R12, [R1+0x220] ;  /* 0x00022000010c7983 */ /* 0x001ea80000300800 */
[----:B------:R-:W2:Y:S04]  /*25ca0*/  LDL.LU R13, [R1+0x224] ;  /* 0x00022400010d7983 */ /* 0x000ea80000300800 */
[----:B------:R-:W4:Y:S04]  /*25cb0*/  LDL.LU R14, [R1+0x228] ;  /* 0x00022800010e7983 */ /* 0x000f280000300800 */
[----:B------:R-:W4:Y:S01]  /*25cc0*/  LDL.LU R15, [R1+0x22c] ;  /* 0x00022c00010f7983 */ /* 0x000f220000300800 */
[----:B---3--:R-:W-:-:S03]  /*25cd0*/  IMAD R6, R6, 0x100, R11 ;  /* 0x0000010006067824 */ /* 0x008fc600078e020b */
[----:B----4-:R-:W-:Y:S04]  /*25ce0*/  STL.64 [R1+0x17d0], R14 ;  /* 0x0017d00e01007387 */ /* 0x010fe80000100a00 */
[----:B--2---:R0:W-:Y:S04]  /*25cf0*/  STL.64 [R1+0x17c8], R12 ;  /* 0x0017c80c01007387 */ /* 0x0041e80000100a00 */
[----:B0-----:R-:W2:Y:S04]  /*25d00*/  LDL.LU R12, [R1+0x230] ;  /* 0x00023000010c7983 */ /* 0x001ea80000300800 */
[----:B------:R-:W2:Y:S04]  /*25d10*/  LDL.LU R13, [R1+0x234] ;  /* 0x00023400010d7983 */ /* 0x000ea80000300800 */
[----:B------:R-:W2:Y:S04]  /*25d20*/  LDL.LU R14, [R1+0x238] ;  /* 0x00023800010e7983 */ /* 0x000ea80000300800 */
[----:B------:R-:W2:Y:S04]  /*25d30*/  LDL.LU R15, [R1+0x23c] ;  /* 0x00023c00010f7983 */ /* 0x000ea80000300800 */
[----:B------:R-:W3:Y:S01]  /*25d40*/  LDL.LU R11, [R1+0x1814] ;  /* 0x00181400010b7983 */ /* 0x000ee20000300800 */
[----:B------:R-:W-:-:S03]  /*25d50*/  IMAD R7, R7, 0x100, R0 ;  /* 0x0000010007077824 */ /* 0x000fc600078e0200 */
[----:B------:R-:W4:Y:S01]  /*25d60*/  LDL.LU R0, [R1+0x1810] ;  /* 0x0018100001007983 */ /* 0x000f220000300800 */
[----:B---3--:R-:W-:-:S15]  /*25d70*/  HMMA.16816.F32 R24, R16, R10, R24 ;  /* 0x0000000a1018723c */ /* 0x008fde0000001818 */
[----:B------:R-:W-:-:S08]  /*25d80*/  NOP ;  /* 0x0000000000007918 */ /* 0x000fd00000000000 */
[----:B------:R-:W-:Y:S04]  /*25d90*/  STL.64 [R1+0x6f0], R24 ;  /* 0x0006f01801007387 */ /* 0x000fe80000100a00 */
[----:B------:R0:W-:Y:S04]  /*25da0*/  STL.64 [R1+0x6f8], R26 ;  /* 0x0006f81a01007387 */ /* 0x0001e80000100a00 */
[----:B0-----:R-:W3:Y:S04]  /*25db0*/  LDL.LU.64 R26, [R1+0x1808] ;  /* 0x00180800011a7983 */ /* 0x001ee80000300a00 */
[----:B------:R-:W3:Y:S02]  /*25dc0*/  LDL.LU.64 R24, [R1+0x1800] ;  /* 0x0018000001187983 */ /* 0x000ee40000300a00 */
[C---:B---3--:R-:W-:Y:S06]  /*25dd0*/  HMMA.16816.F32 R24, R16.reuse, R8, R24 ;  /* 0x000000081018723c */ /* 0x048fec0000001818 */
[----:B------:R-:W-:-:S15]  /*25de0*/  HMMA.16816.F32 R16, R16, R2, R20 ;  /* 0x000000021010723c */ /* 0x000fde0000001814 */
[----:B------:R-:W-:-:S02]  /*25df0*/  NOP ;  /* 0x0000000000007918 */ /* 0x000fc40000000000 */
[----:B------:R-:W-:Y:S04]  /*25e00*/  STL.64 [R1+0x6e0], R24 ;  /* 0x0006e01801007387 */ /* 0x000fe80000100a00 */
[----:B------:R0:W-:Y:S04]  /*25e10*/  STL.64 [R1+0x6e8], R26 ;  /* 0x0006e81a01007387 */ /* 0x0001e80000100a00 */
[----:B0-----:R-:W3:Y:S04]  /*25e20*/  LDL.LU.64 R26, [R1+0x17f8] ;  /* 0x0017f800011a7983 */ /* 0x001ee80000300a00 */
[----:B------:R-:W2:Y:S04]  /*25e30*/  LDL.LU R24, [R1+0x1568] ;  /* 0x0015680001187983 */ /* 0x000ea80000300800 */
[----:B------:R-:W2:Y:S04]  /*25e40*/  LDL.LU R25, [R1+0x1564] ;  /* 0x0015640001197983 */ /* 0x000ea80000300800 */
[----:B------:R-:W3:Y:S04]  /*25e50*/  LDL.LU.64 R22, [R1+0x17f0] ;  /* 0x0017f00001167983 */ /* 0x000ee80000300a00 */
[----:B------:R-:W3:Y:S01]  /*25e60*/  LDL.LU.64 R20, [R1+0x17e8] ;  /* 0x0017e80001147983 */ /* 0x000ee20000300a00 */
[----:B------:R-:W-:-:S02]  /*25e70*/  F2FP.F16.E4M3.UNPACK_B R4, R4 ;  /* 0x00000004ff04723e */ /* 0x000fc400020006ff */
[----:B------:R-:W-:Y:S02]  /*25e80*/  F2FP.F16.E4M3.UNPACK_B R5, R5 ;  /* 0x00000005ff05723e */ /* 0x000fe400020006ff */
[----:B------:R-:W-:Y:S02]  /*25e90*/  F2FP.F16.E4M3.UNPACK_B R6, R6 ;  /* 0x00000006ff06723e */ /* 0x000fe400020006ff */
[----:B------:R-:W-:Y:S01]  /*25ea0*/  F2FP.F16.E4M3.UNPACK_B R7, R7 ;  /* 0x00000007ff07723e */ /* 0x000fe200020006ff */
        /* <DEDUP_REMOVED lines=8> */
[----:B0-----:R-:W3:Y:S04]  /*25f30*/  LDL.LU.64 R22, [R1+0x17e0] ;  /* 0x0017e00001167983 */ /* 0x001ee80000300a00 */
[----:B------:R-:W4:Y:S04]  /*25f40*/  LDL.LU.64 R20, [R1+0x17d8] ;  /* 0x0017d80001147983 */ /* 0x000f280000300a00 */
[----:B------:R-:W-:Y:S04]  /*25f50*/  STL.64 [R1+0x1788], R26 ;  /* 0x0017881a01007387 */ /* 0x000fe80000100a00 */
[----:B--2---:R0:W-:Y:S04]  /*25f60*/  STL.64 [R1+0x1780], R24 ;  /* 0x0017801801007387 */ /* 0x0041e80000100a00 */
[----:B0-----:R-:W2:Y:S04]  /*25f70*/  LDL.LU R24, [R1+0x200] ;  /* 0x0002000001187983 */ /* 0x001ea80000300800 */
[----:B------:R-:W2:Y:S04]  /*25f80*/  LDL.LU R25, [R1+0x204] ;  /* 0x0002040001197983 */ /* 0x000ea80000300800 */
[----:B------:R-:W2:Y:S04]  /*25f90*/  LDL.LU R26, [R1+0x208] ;  /* 0x00020800011a7983 */ /* 0x000ea80000300800 */
[----:B------:R-:W2:Y:S01]  /*25fa0*/  LDL.LU R27, [R1+0x20c] ;  /* 0x00020c00011b7983 */ /* 0x000ea20000300800 */
[----:B---3--:R-:W-:-:S15]  /*25fb0*/  HMMA.16816.F32 R12, R4, R22, R12 ;  /* 0x00000016040c723c */ /* 0x008fde000000180c */
[----:B------:R-:W-:-:S08]  /*25fc0*/  NOP ;  /* 0x0000000000007918 */ /* 0x000fd00000000000 */
        /* <DEDUP_REMOVED lines=9> */
[----:B------:R-:W2:Y:S04]  /*26060*/  LDL.LU.64 R12, [R1+0x17b8] ;  /* 0x0017b800010c7983 */ /* 0x000ea80000300a00 */
[----:B------:R-:W-:Y:S04]  /*26070*/  STL.64 [R1+0x1778], R22 ;  /* 0x0017781601007387 */ /* 0x000fe80000100a00 */
[----:B------:R0:W-:Y:S04]  /*26080*/  STL.64 [R1+0x1770], R20 ;  /* 0x0017701401007387 */ /* 0x0001e80000100a00 */
[----:B0-----:R-:W3:Y:S04]  /*26090*/  LDL.LU R20, [R1+0x210] ;  /* 0x0002100001147983 */ /* 0x001ee80000300800 */
[----:B------:R-:W3:Y:S04]  /*260a0*/  LDL.LU R21, [R1+0x214] ;  /* 0x0002140001157983 */ /* 0x000ee80000300800 */
[----:B------:R-:W3:Y:S04]  /*260b0*/  LDL.LU R22, [R1+0x218] ;  /* 0x0002180001167983 */ /* 0x000ee80000300800 */
[----:B------:R-:W3:Y:S01]  /*260c0*/  LDL.LU R23, [R1+0x21c] ;  /* 0x00021c0001177983 */ /* 0x000ee20000300800 */
[----:B------:R-:W-:-:S02]  /*260d0*/  IMAD R17, R28, 0x100, R29 ;  /* 0x000001001c117824 */ /* 0x000fc400078e021d */
[----:B------:R-:W-:Y:S01]  /*260e0*/  IMAD R16, R19, 0x100, R18 ;  /* 0x0000010013107824 */ /* 0x000fe200078e0212 */
[----:B---3--:R-:W-:-:S15]  /*260f0*/  HMMA.16816.F32 R20, R4, R14, R20 ;  /* 0x0000000e0414723c */ /* 0x008fde0000001814 */
[----:B------:R-:W-:-:S08]  /*26100*/  NOP ;  /* 0x0000000000007918 */ /* 0x000fd00000000000 */
[----:B------:R-:W-:Y:S04]  /*26110*/  STL.64 [R1+0x210], R20 ;  /* 0x0002101401007387 */ /* 0x000fe80000100a00 */
[----:B------:R2:W-:Y:S04]  /*26120*/  STL.64 [R1+0x218], R22 ;  /* 0x0002181601007387 */ /* 0x0005e80000100a00 */
[----:B------:R-:W3:Y:S04]  /*26130*/  LDL.LU R28, [R1+0x1540] ;  /* 0x00154000011c7983 */ /* 0x000ee80000300800 */
[----:B------:R-:W3:Y:S01]  /*26140*/  LDL.LU R18, [R1+0x153c] ;  /* 0x00153c0001127983 */ /* 0x000ee20000300800 */
[----:B--2---:R-:W-:-:S15]  /*26150*/  HMMA.16816.F32 R20, R4, R12, R24 ;  /* 0x0000000c0414723c */ /* 0x004fde0000001818 */
[----:B------:R-:W-:-:S08]  /*26160*/  NOP ;  /* 0x0000000000007918 */ /* 0x000fd00000000000 */
[----:B------:R-:W-:Y:S04]  /*26170*/  STL.64 [R1+0x200], R20 ;  /* 0x0002001401007387 */ /* 0x000fe80000100a00 */
[----:B------:R-:W-:Y:S04]  /*26180*/  STL.64 [R1+0x208], R22 ;  /* 0x0002081601007387 */ /* 0x000fe80000100a00 */
[----:B------:R-:W2:Y:S04]  /*26190*/  LDL.LU R29, [R1+0x1548] ;  /* 0x00154800011d7983 */ /* 0x000ea80000300800 */
[----:B------:R-:W2:Y:S04]  /*261a0*/  LDL.LU R19, [R1+0x1544] ;  /* 0x0015440001137983 */ /* 0x000ea80000300800 */
[----:B------:R-:W4:Y:S04]  /*261b0*/  LDL.LU R24, [R1+0x1f0] ;  /* 0x0001f00001187983 */ /* 0x000f280000300800 */
[----:B------:R-:W4:Y:S04]  /*261c0*/  LDL.LU R25, [R1+0x1f4] ;  /* 0x0001f40001197983 */ /* 0x000f280000300800 */
[----:B------:R-:W3:Y:S04]  /*261d0*/  LDL.LU R26, [R1+0x1f8] ;  /* 0x0001f800011a7983 */ /* 0x000ee80000300800 */
[----:B------:R-:W3:Y:S04]  /*261e0*/  LDL.LU R27, [R1+0x1fc] ;  /* 0x0001fc00011b7983 */ /* 0x000ee80000300800 */
[----:B---3--:R-:W-:Y:S04]  /*261f0*/  STL.64 [R1+0x1798], R26 ;  /* 0x0017981a01007387 */ /* 0x008fe80000100a00 */
[----:B----4-:R0:W-:Y:S04]  /*26200*/  STL.64 [R1+0x1790], R24 ;  /* 0x0017901801007387 */ /* 0x0101e80000100a00 */
        /* <DEDUP_REMOVED lines=12> */
[----:B------:R-:W4:Y:S04]  /*262d0*/  LDL.LU R22, [R1+0x1e8] ;  /* 0x0001e80001167983 */ /* 0x000f280000300800 */
[----:B------:R-:W4:Y:S04]  /*262e0*/  LDL.LU R23, [R1+0x1ec] ;  /* 0x0001ec0001177983 */ /* 0x000f280000300800 */
[----:B------:R-:W-:Y:S04]  /*262f0*/  STL.64 [R1+0x1758], R14 ;  /* 0x0017580e01007387 */ /* 0x000fe80000100a00 */
[----:B------:R0:W-:Y:S04]  /*26300*/  STL.64 [R1+0x1750], R12 ;  /* 0x0017500c01007387 */ /* 0x0001e80000100a00 */
[----:B0-----:R-:W4:Y:S04]  /*26310*/  LDL.LU R12, [R1+0x1c0] ;  /* 0x0001c000010c7983 */ /* 0x001f280000300800 */
[----:B------:R-:W4:Y:S04]  /*26320*/  LDL.LU R13, [R1+0x1c4] ;  /* 0x0001c400010d7983 */ /* 0x000f280000300800 */
[----:B------:R-:W4:Y:S04]  /*26330*/  LDL.LU R14, [R1+0x1c8] ;  /* 0x0001c800010e7983 */ /* 0x000f280000300800 */
[----:B------:R-:W4:Y:S01]  /*26340*/  LDL.LU R15, [R1+0x1cc] ;  /* 0x0001cc00010f7983 */ /* 0x000f220000300800 */
[----:B------:R-:W-:-:S02]  /*26350*/  IMAD R18, R18, 0x100, R28 ;  /* 0x0000010012127824 */ /* 0x000fc400078e021c */
[----:B--2---:R-:W-:Y:S01]  /*26360*/  IMAD R19, R19, 0x100, R29 ;  /* 0x0000010013137824 */ /* 0x004fe200078e021d */
[C---:B---3--:R-:W-:Y:S01]  /*26370*/  HMMA.16816.F32 R24, R4.reuse, R10, R24 ;  /* 0x0000000a0418723c */ /* 0x048fe20000001818 */
[----:B----4-:R-:W-:Y:S04]  /*26380*/  STL.64 [R1+0x1768], R14 ;  /* 0x0017680e01007387 */ /* 0x010fe80000100a00 */
[----:B------:R0:W-:Y:S04]  /*26390*/  STL.64 [R1+0x1760], R12 ;  /* 0x0017600c01007387 */ /* 0x0001e80000100a00 */
[----:B0-----:R-:W2:Y:S04]  /*263a0*/  LDL.LU R12, [R1+0x1d0] ;  /* 0x0001d000010c7983 */ /* 0x001ea80000300800 */
[----:B------:R-:W2:Y:S04]  /*263b0*/  LDL.LU R13, [R1+0x1d4] ;  /* 0x0001d400010d7983 */ /* 0x000ea80000300800 */
[----:B------:R-:W2:Y:S04]  /*263c0*/  LDL.LU R14, [R1+0x1d8] ;  /* 0x0001d800010e7983 */ /* 0x000ea80000300800 */
[----:B------:R-:W2:Y:S04]  /*263d0*/  LDL.LU R15, [R1+0x1dc] ;  /* 0x0001dc00010f7983 */ /* 0x000ea80000300800 */
[----:B------:R-:W3:Y:S04]  /*263e0*/  LDL.LU R28, [R1+0x17b4] ;  /* 0x0017b400011c7983 */ /* 0x000ee80000300800 */
        /* <DEDUP_REMOVED lines=18> */
[----:B------:R-:W2:Y:S01]  /*26510*/  LDL.LU.64 R26, [R1+0x1788] ;  /* 0x00178800011a7983 */ /* 0x000ea20000300a00 */
[----:B------:R-:W-:-:S02]  /*26520*/  F2FP.F16.E4M3.UNPACK_B R16, R16 ;  /* 0x00000010ff10723e */ /* 0x000fc400020006ff */
[----:B------:R-:W-:Y:S02]  /*26530*/  F2FP.F16.E4M3.UNPACK_B R17, R17 ;  /* 0x00000011ff11723e */ /* 0x000fe400020006ff */
[----:B------:R-:W-:Y:S02]  /*26540*/  F2FP.F16.E4M3.UNPACK_B R18, R18 ;  /* 0x00000012ff12723e */ /* 0x000fe400020006ff */
[----:B------:R-:W-:Y:S01]  /*26550*/  F2FP.F16.E4M3.UNPACK_B R19, R19 ;  /* 0x00000013ff13723e */ /* 0x000fe200020006ff */
[----:B------:R-:W4:-:S12]  /*26560*/  LDL.LU.64 R24, [R1+0x1780] ;  /* 0x0017800001187983 */ /* 0x000f180000300a00 */
[----:B------:R0:W-:Y:S04]  /*26570*/  STL.64 [R1+0x1f0], R4 ;  /* 0x0001f00401007387 */ /* 0x0001e80000100a00 */
[----:B------:R1:W-:Y:S04]  /*26580*/  STL.64 [R1+0x1f8], R6 ;  /* 0x0001f80601007387 */ /* 0x0003e80000100a00 */
[----:B0-----:R-:W3:Y:S04]  /*26590*/  LDL.LU R4, [R1+0x154c] ;  /* 0x00154c0001047983 */ /* 0x001ee80000300800 */
[----:B------:R-:W3:Y:S04]  /*265a0*/  LDL.LU R5, [R1+0x1554] ;  /* 0x0015540001057983 */ /* 0x000ee80000300800 */
[----:B-1----:R-:W4:Y:S04]  /*265b0*/  LDL.LU R6, [R1+0x1560] ;  /* 0x0015600001067983 */ /* 0x002f280000300800 */
[----:B------:R-:W4:Y:S01]  /*265c0*/  LDL.LU R7, [R1+0x155c] ;  /* 0x00155c0001077983 */ /* 0x000f220000300800 */
[----:B--2---:R-:W-:-:S15]  /*265d0*/  HMMA.16816.F32 R20, R16, R26, R20 ;  /* 0x0000001a1014723c */ /* 0x004fde0000001814 */
[----:B------:R-:W-:-:S08]  /*265e0*/  NOP ;  /* 0x0000000000007918 */ /* 0x000fd00000000000 */
[----:B------:R-:W-:Y:S04]  /*265f0*/  STL.64 [R1+0x1e0], R20 ;  /* 0x0001e01401007387 */ /* 0x000fe80000100a00 */
[----:B------:R0:W-:Y:S04]  /*26600*/  STL.64 [R1+0x1e8], R22 ;  /* 0x0001e81601007387 */ /* 0x0001e80000100a00 */
[----:B0-----:R-:W2:Y:S04]  /*26610*/  LDL.LU.64 R22, [R1+0x1778] ;  /* 0x0017780001167983 */ /* 0x001ea80000300a00 */
[----:B------:R-:W3:Y:S04]  /*26620*/  LDL.LU.64 R20, [R1+0x1770] ;  /* 0x0017700001147983 */ /* 0x000ee80000300a00 */
[----:B------:R0:W-:Y:S04]  /*26630*/  STL.64 [R1+0x1718], R26 ;  /* 0x0017181a01007387 */ /* 0x0001e80000100a00 */
[----:B0-----:R-:W4:Y:S04]  /*26640*/  LDL.LU R26, [R1+0x1550] ;  /* 0x00155000011a7983 */ /* 0x001f280000300800 */
        /* <DEDUP_REMOVED lines=19> */
[----:B----4-:R-:W-:-:S02]  /*26780*/  IMAD R6, R7, 0x100, R6 ;  /* 0x0000010007067824 */ /* 0x010fc400078e0206 */
[----:B------:R-:W-:Y:S02]  /*26790*/  IMAD R7, R25, 0x100, R24 ;  /* 0x0000010019077824 */ /* 0x000fe400078e0218 */
[----:B------:R-:W-:Y:S02]  /*267a0*/  IMAD R4, R4, 0x100, R26 ;  /* 0x0000010004047824 */ /* 0x000fe400078e021a */
[----:B------:R-:W-:Y:S01]  /*267b0*/  IMAD R5, R5, 0x100, R27 ;  /* 0x0000010005057824 */ /* 0x000fe200078e021b */
[C---:B--2---:R-:W-:Y:S06]  /*267c0*/  HMMA.16816.F32 R8, R16.reuse, R14, R8 ;  /* 0x0000000e1008723c */ /* 0x044fec0000001808 */
        /* <DEDUP_REMOVED lines=8> */
[----:B------:R-:W-:Y:S04]  /*26850*/  STL.64 [R1+0x1a0], R20 ;  /* 0x0001a01401007387 */ /* 0x000fe80000100a00 */
[----:B------:R-:W-:Y:S04]  /*26860*/  STL.64 [R1+0x1a8], R22 ;  /* 0x0001a81601007387 */ /* 0x000fe80000100a00 */
[----:B0-----:R-:W4:Y:S04]  /*26870*/  LDL.LU R12, [R1+0x160] ;  /* 0x00016000010c7983 */ /* 0x001f280000300800 */
[----:B------:R-:W4:Y:S04]  /*26880*/  LDL.LU R13, [R1+0x164] ;  /* 0x00016400010d7983 */ /* 0x000f280000300800 */
[----:B------:R-:W2:Y:S04]  /*26890*/  LDL.LU R14, [R1+0x168] ;  /* 0x00016800010e7983 */ /* 0x000ea80000300800 */
[----:B------:R-:W2:Y:S04]  /*268a0*/  LDL.LU R15, [R1+0x16c] ;  /* 0x00016c00010f7983 */ /* 0x000ea80000300800 */
        /* <DEDUP_REMOVED lines=20> */
[----:B--2---:R0:W-:Y:S04]  /*269f0*/  STL.64 [R1+0x1700], R14 ;  /* 0x0017000e01007387 */ /* 0x0041e80000100a00 */
[----:B------:R1:W-:Y:S01]  /*26a00*/  STL.64 [R1+0x16f8], R12 ;  /* 0x0016f80c01007387 */ /* 0x0003e20000100a00 */
[----:B0-----:R-:W-:-:S03]  /*26a10*/  IMAD.MOV.U32 R14, RZ, RZ, R29 ;  /* 0x000000ffff0e7224 */ /* 0x001fc600078e001d */
[----:B-1----:R-:W2:Y:S04]  /*26a20*/  LDL.LU R12, [R1+0x170] ;  /* 0x00017000010c7983 */ /* 0x002ea80000300800 */
[----:B------:R-:W2:Y:S01]  /*26a30*/  LDL.LU R13, [R1+0x174] ;  /* 0x00017400010d7983 */ /* 0x000ea20000300800 */
[----:B------:R-:W-:-:S03]  /*26a40*/  IMAD.MOV.U32 R15, RZ, RZ, R28 ;  /* 0x000000ffff0f7224 */ /* 0x000fc600078e001c */
[----:B------:R-:W2:Y:S04]  /*26a50*/  LDL.LU R29, [R1+0x1570] ;  /* 0x00157000011d7983 */ /* 0x000ea80000300800 */
[----:B------:R-:W2:Y:S01]  /*26a60*/  LDL.LU R28, [R1+0x157c] ;  /* 0x00157c00011c7983 */ /* 0x000ea20000300800 */
        /* <DEDUP_REMOVED lines=16> */
[----:B------:R-:W2:Y:S04]  /*26b70*/  LDL.LU R10, [R1+0x148] ;  /* 0x00014800010a7983 */ /* 0x000ea80000300800 */
[----:B------:R-:W2:Y:S01]  /*26b80*/  LDL.LU R11, [R1+0x14c] ;  /* 0x00014c00010b7983 */ /* 0x000ea20000300800 */
[----:B---3--:R-:W-:Y:S03]  /*26b90*/  HMMA.16816.F32 R16, R16, R2, R24 ;  /* 0x000000021010723c */ /* 0x008fe60000001818 */
[----:B--2---:R-:W-:Y:S04]  /*26ba0*/  STL.64 [R1+0x16d8], R10 ;  /* 0x0016d80a01007387 */ /* 0x004fe80000100a00 */
[----:B----4-:R0:W-:Y:S04]  /*26bb0*/  STL.64 [R1+0x16d0], R8 ;  /* 0x0016d00801007387 */ /* 0x0101e80000100a00 */
        /* <DEDUP_REMOVED lines=42> */
[----:B------:R-:W3:Y:S01]  /*26e60*/  LDL.LU R22, [R1+0x138] ;  /* 0x0001380001167983 */ /* 0x000ee20000300800 */
[----:B------:R-:W-:-:S03]  /*26e70*/  IMAD.MOV.U32 R23, RZ, RZ, R0 ;  /* 0x000000ffff177224 */ /* 0x000fc600078e0000 */
        /* <DEDUP_REMOVED lines=20> */
[----:B------:R-:W4:Y:S01]  /*26fc0*/  LDL.LU R15, [R1+0x68c] ;  /* 0x00068c00010f7983 */ /* 0x000f220000300800 */
[----:B------:R-:W-:-:S02]  /*26fd0*/  IMAD R17, R18, 0x100, R17 ;  /* 0x0000010012117824 */ /* 0x000fc400078e0211 */
[----:B------:R-:W-:Y:S02]  /*26fe0*/  IMAD R18, R28, 0x100, R19 ;  /* 0x000001001c127824 */ /* 0x000fe400078e0213 */
[----:B--2---:R-:W-:Y:S01]  /*26ff0*/  IMAD R19, R0, 0x100, R29 ;  /* 0x0000010000137824 */ /* 0x004fe200078e021d */
[C---:B---3--:R-:W-:Y:S06]  /*27000*/  HMMA.16816.F32 R24, R4.reuse, R10, R24 ;  /* 0x0000000a0418723c */ /* 0x048fec0000001818 */
[C---:B----4-:R-:W-:Y:S06]  /*27010*/  HMMA.16816.F32 R12, R4.reuse, R8, R12 ;  /* 0x00000008040c723c */ /* 0x050fec000000180c */
[----:B------:R-:W-:Y:S11]  /*27020*/  HMMA.16816.F32 R4, R4, R2, R20 ;  /* 0x000000020404723c */ /* 0x000ff60000001814 */
[----:B------:R-:W-:Y:S04]  /*27030*/  STL.64 [R1+0x690], R24 ;  /* 0x0006901801007387 */ /* 0x000fe80000100a00 */
[----:B------:R0:W-:Y:S04]  /*27040*/  STL.64 [R1+0x698], R26 ;  /* 0x0006981a01007387 */ /* 0x0001e80000100a00 */
[----:B0-----:R-:W2:Y:S04]  /*27050*/  LDL.LU.64 R26, [R1+0x16b0] ;  /* 0x0016b000011a7983 */ /* 0x001ea80000300a00 */
[----:B------:R-:W3:Y:S04]  /*27060*/  LDL.LU R24, [R1+0x13e0] ;  /* 0x0013e00001187983 */ /* 0x000ee80000300800 */
[----:B------:R-:W4:Y:S04]  /*27070*/  LDL.LU R25, [R1+0xbd0] ;  /* 0x000bd00001197983 */ /* 0x000f280000300800 */
[----:B------:R-:W3:Y:S04]  /*27080*/  LDL.LU R28, [R1+0x13d8] ;  /* 0x0013d800011c7983 */ /* 0x000ee80000300800 */
[----:B------:R-:W3:Y:S04]  /*27090*/  LDL.LU R29, [R1+0xbc8] ;  /* 0x000bc800011d7983 */ /* 0x000ee80000300800 */
[----:B------:R-:W3:Y:S04]  /*270a0*/  LDL.LU R0, [R1+0x13cc] ;  /* 0x0013cc0001007983 */ /* 0x000ee80000300800 */
[----:B------:R-:W-:Y:S04]  /*270b0*/  STL.64 [R1+0x1668], R10 ;  /* 0x0016680a01007387 */ /* 0x000fe80000100a00 */
[----:B------:R0:W-:Y:S04]  /*270c0*/  STL.64 [R1+0x1660], R8 ;  /* 0x0016600801007387 */ /* 0x0001e80000100a00 */
[----:B------:R1:W-:Y:S04]  /*270d0*/  STL.64 [R1+0x680], R12 ;  /* 0x0006800c01007387 */ /* 0x0003e80000100a00 */
[----:B------:R1:W-:Y:S04]  /*270e0*/  STL.64 [R1+0x688], R14 ;  /* 0x0006880e01007387 */ /* 0x0003e80000100a00 */
[----:B0-----:R-:W2:Y:S04]  /*270f0*/  LDL.LU R8, [R1+0xa0] ;  /* 0x0000a00001087983 */ /* 0x001ea80000300800 */
[----:B------:R-:W-:Y:S04]  /*27100*/  STL.64 [R1+0x130], R4 ;  /* 0x0001300401007387 */ /* 0x000fe80000100a00 */
[----:B------:R-:W-:Y:S04]  /*27110*/  STL.64 [R1+0x138], R6 ;  /* 0x0001380601007387 */ /* 0x000fe80000100a00 */
[----:B------:R-:W2:Y:S04]  /*27120*/  LDL.LU R9, [R1+0xa4] ;  /* 0x0000a40001097983 */ /* 0x000ea80000300800 */
[----:B------:R-:W4:Y:S04]  /*27130*/  LDL.LU R10, [R1+0xa8] ;  /* 0x0000a800010a7983 */ /* 0x000f280000300800 */
[----:B------:R-:W4:Y:S04]  /*27140*/  LDL.LU R11, [R1+0xac] ;  /* 0x0000ac00010b7983 */ /* 0x000f280000300800 */
[----:B-1----:R-:W3:Y:S04]  /*27150*/  LDL.LU R12, [R1+0xe0] ;  /* 0x0000e000010c7983 */ /* 0x002ee80000300800 */
[----:B------:R-:W3:Y:S04]  /*27160*/  LDL.LU R13, [R1+0xe4] ;  /* 0x0000e400010d7983 */ /* 0x000ee80000300800 */
[----:B------:R-:W2:Y:S04]  /*27170*/  LDL.LU R14, [R1+0xe8] ;  /* 0x0000e800010e7983 */ /* 0x000ea80000300800 */
[----:B------:R-:W2:Y:S04]  /*27180*/  LDL.LU R15, [R1+0xec] ;  /* 0x0000ec00010f7983 */ /* 0x000ea80000300800 */
[----:B------:R-:W4:Y:S04]  /*27190*/  LDL.LU R20, [R1+0x110] ;  /* 0x0001100001147983 */ /* 0x000f280000300800 */
[----:B------:R-:W4:Y:S04]  /*271a0*/  LDL.LU R21, [R1+0x114] ;  /* 0x0001140001157983 */ /* 0x000f280000300800 */
[----:B------:R-:W4:Y:S04]  /*271b0*/  LDL.LU R22, [R1+0x118] ;  /* 0x0001180001167983 */ /* 0x000f280000300800 */
[----:B------:R-:W4:Y:S04]  /*271c0*/  LDL.LU R23, [R1+0x11c] ;  /* 0x00011c0001177983 */ /* 0x000f280000300800 */
[----:B--2---:R-:W-:Y:S04]  /*271d0*/  STL.64 [R1+0x1698], R14 ;  /* 0x0016980e01007387 */ /* 0x004fe80000100a00 */
[----:B---3--:R0:W-:Y:S04]  /*271e0*/  STL.64 [R1+0x1690], R12 ;  /* 0x0016900c01007387 */ /* 0x0081e80000100a00 */
[----:B0-----:R-:W2:Y:S04]  /*271f0*/  LDL.LU R12, [R1+0x100] ;  /* 0x00010000010c7983 */ /* 0x001ea80000300800 */
[----:B------:R-:W2:Y:S04]  /*27200*/  LDL.LU R13, [R1+0x104] ;  /* 0x00010400010d7983 */ /* 0x000ea80000300800 */
[----:B------:R-:W2:Y:S04]  /*27210*/  LDL.LU R14, [R1+0x108] ;  /* 0x00010800010e7983 */ /* 0x000ea80000300800 */
[----:B------:R-:W2:Y:S04]  /*27220*/  LDL.LU R15, [R1+0x10c] ;  /* 0x00010c00010f7983 */ /* 0x000ea80000300800 */
[----:B----4-:R-:W-:Y:S04]  /*27230*/  STL.64 [R1+0x1678], R10 ;  /* 0x0016780a01007387 */ /* 0x010fe80000100a00 */
[----:B------:R0:W-:Y:S04]  /*27240*/  STL.64 [R1+0x1670], R8 ;  /* 0x0016700801007387 */ /* 0x0001e80000100a00 */
        /* <DEDUP_REMOVED lines=8> */
[----:B--2---:R-:W-:Y:S04]  /*272d0*/  STL.64 [R1+0x1638], R6 ;  /* 0x0016380601007387 */ /* 0x004fe80000100a00 */
[----:B----4-:R0:W-:Y:S04]  /*272e0*/  STL.64 [R1+0x1630], R4 ;  /* 0x0016300401007387 */ /* 0x0101e80000100a00 */
[----:B0-----:R-:W2:Y:S04]  /*272f0*/  LDL.LU R4, [R1+0x60] ;  /* 0x0000600001047983 */ /* 0x001ea80000300800 */
[----:B------:R-:W2:Y:S04]  /*27300*/  LDL.LU R5, [R1+0x64] ;  /* 0x0000640001057983 */ /* 0x000ea80000300800 */
[----:B------:R-:W4:Y:S04]  /*27310*/  LDL.LU R6, [R1+0x68] ;  /* 0x0000680001067983 */ /* 0x000f280000300800 */
[----:B------:R-:W4:Y:S01]  /*27320*/  LDL.LU R7, [R1+0x6c] ;  /* 0x00006c0001077983 */ /* 0x000f220000300800 */
[----:B------:R-:W-:-:S02]  /*27330*/  F2FP.F16.E4M3.UNPACK_B R16, R16 ;  /* 0x00000010ff10723e */ /* 0x000fc400020006ff */
[----:B------:R-:W-:Y:S02]  /*27340*/  F2FP.F16.E4M3.UNPACK_B R17, R17 ;  /* 0x00000011ff11723e */ /* 0x000fe400020006ff */
[----:B------:R-:W-:Y:S02]  /*27350*/  F2FP.F16.E4M3.UNPACK_B R18, R18 ;  /* 0x00000012ff12723e */ /* 0x000fe400020006ff */
[----:B------:R-:W-:-:S07]  /*27360*/  F2FP.F16.E4M3.UNPACK_B R19, R19 ;  /* 0x00000013ff13723e */ /* 0x000fce00020006ff */
[C---:B------:R-:W-:Y:S01]  /*27370*/  HMMA.16816.F32 R20, R16.reuse, R26, R20 ;  /* 0x0000001a1014723c */ /* 0x040fe20000001814 */
[----:B----4-:R-:W-:Y:S04]  /*27380*/  STL.64 [R1+0x1648], R6 ;  /* 0x0016480601007387 */ /* 0x010fe80000100a00 */
[----:B--2---:R0:W-:Y:S04]  /*27390*/  STL.64 [R1+0x1640], R4 ;  /* 0x0016400401007387 */ /* 0x0041e80000100a00 */
        /* <DEDUP_REMOVED lines=13> */
[----:B------:R-:W3:Y:S04]  /*27470*/  LDL.LU.64 R20, [R1+0x16a0] ;  /* 0x0016a00001147983 */ /* 0x000ee80000300a00 */
[----:B------:R-:W2:Y:S04]  /*27480*/  LDL.LU R26, [R1+0xbc4] ;  /* 0x000bc400011a7983 */ /* 0x000ea80000300800 */
[----:B------:R-:W2:Y:S01]  /*27490*/  LDL.LU R27, [R1+0xbe8] ;  /* 0x000be800011b7983 */ /* 0x000ea20000300800 */
[----:B----4-:R-:W-:-:S15]  /*274a0*/  HMMA.16816.F32 R12, R16, R22, R12 ;  /* 0x00000016100c723c */ /* 0x010fde000000180c */
[----:B------:R-:W-:-:S08]  /*274b0*/  NOP ;  /* 0x0000000000007918 */ /* 0x000fd00000000000 */
[----:B------:R-:W-:Y:S04]  /*274c0*/  STL.64 [R1+0x100], R12 ;  /* 0x0001000c01007387 */ /* 0x000fe80000100a00 */
[----:B------:R0:W-:Y:S04]  /*274d0*/  STL.64 [R1+0x108], R14 ;  /* 0x0001080e01007387 */ /* 0x0001e80000100a00 */
[----:B0-----:R-:W3:Y:S04]  /*274e0*/  LDL.LU.64 R14, [R1+0x1698] ;  /* 0x00169800010e7983 */ /* 0x001ee80000300a00 */
[----:B------:R-:W3:Y:S04]  /*274f0*/  LDL.LU.64 R12, [R1+0x1690] ;  /* 0x00169000010c7983 */ /* 0x000ee80000300a00 */
[----:B------:R-:W4:Y:S04]  /*27500*/  LDL.LU R22, [R1+0xbcc] ;  /* 0x000bcc0001167983 */ /* 0x000f280000300800 */
[----:B------:R-:W4:Y:S01]  /*27510*/  LDL.LU R23, [R1+0xbf0] ;  /* 0x000bf00001177983 */ /* 0x000f220000300800 */
[----:B---3--:R-:W-:-:S15]  /*27520*/  HMMA.16816.F32 R12, R16, R20, R12 ;  /* 0x00000014100c723c */ /* 0x008fde000000180c */
[----:B------:R-:W-:-:S08]  /*27530*/  NOP ;  /* 0x0000000000007918 */ /* 0x000fd00000000000 */
[----:B------:R-:W-:Y:S04]  /*27540*/  STL.64 [R1+0xe0], R12 ;  /* 0x0000e00c01007387 */ /* 0x000fe80000100a00 */
[----:B------:R0:W-:Y:S04]  /*27550*/  STL.64 [R1+0xe8], R14 ;  /* 0x0000e80e01007387 */ /* 0x0001e80000100a00 */
[----:B0-----:R-:W3:Y:S04]  /*27560*/  LDL.LU.64 R14, [R1+0x1688] ;  /* 0x00168800010e7983 */ /* 0x001ee80000300a00 */
[----:B------:R-:W2:Y:S04]  /*27570*/  LDL.LU.64 R12, [R1+0x1680] ;  /* 0x00168000010c7983 */ /* 0x000ea80000300a00 */
[----:B------:R-:W4:Y:S04]  /*27580*/  LDL.LU R20, [R1+0xbdc] ;  /* 0x000bdc0001147983 */ /* 0x000f280000300800 */
[----:B------:R-:W4:Y:S01]  /*27590*/  LDL.LU R21, [R1+0xbd4] ;  /* 0x000bd40001157983 */ /* 0x000f220000300800 */
[----:B---3--:R-:W-:-:S15]  /*275a0*/  HMMA.16816.F32 R8, R16, R14, R8 ;  /* 0x0000000e1008723c */ /* 0x008fde0000001808 */
[----:B------:R-:W-:-:S08]  /*275b0*/  NOP ;  /* 0x0000000000007918 */ /* 0x000fd00000000000 */
[----:B------:R-:W-:Y:S04]  /*275c0*/  STL.64 [R1+0xc0], R8 ;  /* 0x0000c00801007387 */ /* 0x000fe80000100a00 */
[----:B------:R0:W-:Y:S04]  /*275d0*/  STL.64 [R1+0xc8], R10 ;  /* 0x0000c80a01007387 */ /* 0x0001e80000100a00 */
[----:B0-----:R-:W2:Y:S04]  /*275e0*/  LDL.LU.64 R10, [R1+0x1678] ;  /* 0x00167800010a7983 */ /* 0x001ea80000300a00 */
[----:B------:R-:W2:Y:S04]  /*275f0*/  LDL.LU.64 R8, [R1+0x1670] ;  /* 0x0016700001087983 */ /* 0x000ea80000300a00 */
[----:B------:R-:W3:Y:S04]  /*27600*/  LDL.LU R14, [R1+0xbec] ;  /* 0x000bec00010e7983 */ /* 0x000ee80000300800 */
[----:B------:R-:W4:Y:S01]  /*27610*/  LDL.LU R15, [R1+0xbe4] ;  /* 0x000be400010f7983 */ /* 0x000f220000300800 */
[----:B--2---:R-:W-:-:S15]  /*27620*/  HMMA.16816.F32 R8, R16, R12, R8 ;  /* 0x0000000c1008723c */ /* 0x004fde0000001808 */
[----:B------:R-:W-:-:S08]  /*27630*/  NOP ;  /* 0x0000000000007918 */ /* 0x000fd00000000000 */
[----:B------:R-:W-:Y:S04]  /*27640*/  STL.64 [R1+0xa0], R8 ;  /* 0x0000a00801007387 */ /* 0x000fe80000100a00 */
[----:B------:R0:W-:Y:S04]  /*27650*/  STL.64 [R1+0xa8], R10 ;  /* 0x0000a80a01007387 */ /* 0x0001e80000100a00 */
[----:B0-----:R-:W2:Y:S04]  /*27660*/  LDL.LU.64 R10, [R1+0x1668] ;  /* 0x00166800010a7983 */ /* 0x001ea80000300a00 */
[----:B------:R-:W3:Y:S04]  /*27670*/  LDL.LU.64 R8, [R1+0x1660] ;  /* 0x0016600001087983 */ /* 0x000ee80000300a00 */
[----:B------:R-:W4:Y:S04]  /*27680*/  LDL.LU R12, [R1+0xbfc] ;  /* 0x000bfc00010c7983 */ /* 0x000f280000300800 */
[----:B------:R-:W4:Y:S01]  /*27690*/  LDL.LU R13, [R1+0xbf4] ;  /* 0x000bf400010d7983 */ /* 0x000f220000300800 */
[----:B--2---:R-:W-:-:S15]  /*276a0*/  HMMA.16816.F32 R4, R16, R10, R4 ;  /* 0x0000000a1004723c */ /* 0x004fde0000001804 */
[----:B------:R-:W-:-:S08]  /*276b0*/  NOP ;  /* 0x0000000000007918 */ /* 0x000fd00000000000 */
[----:B------:R-:W-:Y:S04]  /*276c0*/  STL.64 [R1+0x80], R4 ;  /* 0x0000800401007387 */ /* 0x000fe80000100a00 */
[----:B------:R0:W-:Y:S04]  /*276d0*/  STL.64 [R1+0x88], R6 ;  /* 0x0000880601007387 */ /* 0x0001e80000100a00 */
[----:B0-----:R-:W3:Y:S04]  /*276e0*/  LDL.LU.64 R6, [R1+0x1658] ;  /* 0x0016580001067983 */ /* 0x001ee80000300a00 */
[----:B------:R-:W3:Y:S04]  /*276f0*/  LDL.LU.64 R4, [R1+0x1650] ;  /* 0x0016500001047983 */ /* 0x000ee80000300a00 */
[----:B------:R-:W2:Y:S01]  /*27700*/  LDL R11, [R1+0x158c] ;  /* 0x00158c00010b7983 */ /* 0x000ea20000100800 */
[----:B---3--:R-:W-:-:S15]  /*27710*/  HMMA.16816.F32 R4, R16, R8, R4 ;  /* 0x000000081004723c */ /* 0x008fde0000001804 */
[----:B------:R-:W-:-:S08]  /*27720*/  NOP ;  /* 0x0000000000007918 */ /* 0x000fd00000000000 */
[----:B------:R-:W-:Y:S04]  /*27730*/  STL.64 [R1+0x70], R4 ;  /* 0x0000700401007387 */ /* 0x000fe80000100a00 */
[----:B------:R0:W-:Y:S04]  /*27740*/  STL.64 [R1+0x78], R6 ;  /* 0x0000780601007387 */ /* 0x0001e80000100a00 */
[----:B0-----:R-:W3:Y:S04]  /*27750*/  LDL.LU.64 R6, [R1+0x1648] ;  /* 0x0016480001067983 */ /* 0x001ee80000300a00 */
[----:B------:R-:W3:Y:S01]  /*27760*/  LDL.LU.64 R4, [R1+0x1640] ;  /* 0x0016400001047983 */ /* 0x000ee20000300a00 */
[----:B----4-:R-:W-:Y:S01]  /*27770*/  VIADD R12, R12, 0x1 ;  /* 0x000000010c0c7836 */ /* 0x010fe20000000000 */
[----:B------:R-:W-:-:S02]  /*27780*/  IADD3 R13, P4, R13, UR30, RZ ;  /* 0x0000001e0d0d7c10 */ /* 0x000fc4000ff9e0ff */
[----:B------:R-:W-:Y:S02]  /*27790*/  IADD3 R14, P5, R14, UR30, RZ ;  /* 0x0000001e0e0e7c10 */ /* 0x000fe4000ffbe0ff */
[----:B------:R-:W-:Y:S01]  /*277a0*/  IADD3 R15, P6, R15, UR30, RZ ;  /* 0x0000001e0f0f7c10 */ /* 0x000fe2000ffde0ff */
[----:B---3--:R-:W-:Y:S01]  /*277b0*/  HMMA.16816.F32 R16, R16, R2, R4 ;  /* 0x000000021010723c */ /* 0x008fe20000001804 */
[----:B------:R-:W3:Y:S04]  /*277c0*/  LDL.LU.64 R6, [R1+0x1638] ;  /* 0x0016380001067983 */ /* 0x000ee80000300a00 */
[----:B------:R-:W4:Y:S04]  /*277d0*/  LDL.LU.64 R4, [R1+0x1630] ;  /* 0x0016300001047983 */ /* 0x000f280000300a00 */
[----:B------:R-:W-:Y:S01]  /*277e0*/  STL [R1+0xbfc], R12 ;  /* 0x000bfc0c01007387 */ /* 0x000fe20000100800 */
[----:B------:R-:W-:-:S02]  /*277f0*/  IADD3 R20, P1, R20, UR30, RZ ;  /* 0x0000001e14147c10 */ /* 0x000fc4000ff3e0ff */
[----:B------:R-:W-:Y:S02]  /*27800*/  IADD3 R21, P2, R21, UR30, RZ ;  /* 0x0000001e15157c10 */ /* 0x000fe4000ff5e0ff */
[----:B------:R-:W-:Y:S02]  /*27810*/  IADD3 R22, P3, R22, UR30, RZ ;  /* 0x0000001e16167c10 */ /* 0x000fe4000ff7e0ff */
[----:B------:R-:W-:Y:S02]  /*27820*/  IADD3.X R23, R23, UR32, RZ, P4, !PT ;  /* 0x0000002017177c10 */ /* 0x000fe4000a7fe4ff */
[----:B------:R-:W-:Y:S02]  /*27830*/  IADD3 R26, P4, R26, UR30, RZ ;  /* 0x0000001e1a1a7c10 */ /* 0x000fe4000ff9e0ff */
[----:B------:R-:W-:Y:S02]  /*27840*/  IADD3.X R27, R27, UR32, RZ, P5, !PT ;  /* 0x000000201b1b7c10 */ /* 0x000fe4000affe4ff */
[----:B------:R-:W-:Y:S01]  /*27850*/  IADD3.X R25, R25, UR32, RZ, P2, !PT ;  /* 0x0000002019197c10 */ /* 0x000fe200097fe4ff */
[----:B------:R0:W-:Y:S04]  /*27860*/  STL.64 [R1+0x60], R16 ;  /* 0x0000601001007387 */ /* 0x0001e80000100a00 */
[----:B------:R-:W-:Y:S04]  /*27870*/  STL.64 [R1+0x68], R18 ;  /* 0x0000681201007387 */ /* 0x000fe80000100a00 */
        /* <DEDUP_REMOVED lines=8> */
[----:B------:R-:W-:Y:S01]  /*27900*/  STL [R1+0xbe8], R27 ;  /* 0x000be81b01007387 */ /* 0x000fe20000100800 */
[----:B----4-:R-:W-:-:S02]  /*27910*/  IADD3 R4, P5, R4, UR30, RZ ;  /* 0x0000001e04047c10 */ /* 0x010fc4000ffbe0ff */
[----:B------:R-:W-:Y:S02]  /*27920*/  IADD3.X R5, R5, UR32, RZ, P6, !PT ;  /* 0x0000002005057c10 */ /* 0x000fe4000b7fe4ff */
[----:B---3--:R-:W-:Y:S02]  /*27930*/  IADD3 R6, P6, R6, UR30, RZ ;  /* 0x0000001e06067c10 */ /* 0x008fe4000ffde0ff */
[----:B------:R-:W-:Y:S02]  /*27940*/  IADD3.X R7, R7, UR32, RZ, P1, !PT ;  /* 0x0000002007077c10 */ /* 0x000fe40008ffe4ff */
[----:B------:R-:W-:Y:S01]  /*27950*/  IADD3 R24, P1, R24, UR30, RZ ;  /* 0x0000001e18187c10 */ /* 0x000fe2000ff3e0ff */
[----:B------:R-:W-:Y:S04]  /*27960*/  STL [R1+0xbbc], R4 ;  /* 0x000bbc0401007387 */ /* 0x000fe80000100800 */
[----:B------:R-:W-:Y:S04]  /*27970*/  STL [R1+0xbe0], R5 ;  /* 0x000be00501007387 */ /* 0x000fe80000100800 */
[----:B------:R-:W-:Y:S04]  /*27980*/  STL [R1+0x13ec], R6 ;  /* 0x0013ec0601007387 */ /* 0x000fe80000100800 */
[----:B------:R-:W-:Y:S04]  /*27990*/  STL [R1+0xbd8], R7 ;  /* 0x000bd80701007387 */ /* 0x000fe80000100800 */
[----:B------:R-:W-:Y:S04]  /*279a0*/  STL [R1+0x13e0], R24 ;  /* 0x0013e01801007387 */ /* 0x000fe80000100800 */
[----:B------:R-:W-:Y:S04]  /*279b0*/  STL [R1+0xbd0], R25 ;  /* 0x000bd01901007387 */ /* 0x000fe80000100800 */
[----:B0-----:R-:W3:Y:S01]  /*279c0*/  LDL.LU R16, [R1+0xbb8] ;  /* 0x000bb80001107983 */ /* 0x001ee20000300800 */
[----:B------:R-:W-:-:S02]  /*279d0*/  IADD3 R28, P2, R28, UR30, RZ ;  /* 0x0000001e1c1c7c10 */ /* 0x000fc4000ff5e0ff */
[----:B------:R-:W-:-:S03]  /*279e0*/  IADD3.X R29, R29, UR32, RZ, P3, !PT ;  /* 0x000000201d1d7c10 */ /* 0x000fc60009ffe4ff */
[----:B------:R-:W-:Y:S04]  /*279f0*/  STL [R1+0x13d8], R28 ;  /* 0x0013d81c01007387 */ /* 0x000fe80000100800 */
[----:B---3--:R0:W-:Y:S04]  /*27a00*/  STL [R1+0x1628], R16 ;  /* 0x0016281001007387 */ /* 0x0081e80000100800 */
[----:B------:R-:W-:Y:S04]  /*27a10*/  STL [R1+0xbc8], R29 ;  /* 0x000bc81d01007387 */ /* 0x000fe80000100800 */
[----:B0-----:R-:W3:Y:S01]  /*27a20*/  LDL.LU R16, [R1+0x13c4] ;  /* 0x0013c40001107983 */ /* 0x001ee20000300800 */
[----:B------:R-:W-:-:S05]  /*27a30*/  IADD3 R0, P3, R0, UR30, RZ ;  /* 0x0000001e00007c10 */ /* 0x000fca000ff7e0ff */
[----:B------:R-:W-:Y:S01]  /*27a40*/  STL [R1+0x13cc], R0 ;  /* 0x0013cc0001007387 */ /* 0x000fe20000100800 */
[----:B--2---:R-:W-:-:S03]  /*27a50*/  ISETP.NE.U32.AND P0, PT, R12, R11, PT ;  /* 0x0000000b0c00720c */ /* 0x004fc60003f05070 */
[----:B---3--:R0:W-:Y:S04]  /*27a60*/  STL [R1+0x162c], R16 ;  /* 0x00162c1001007387 */ /* 0x0081e80000100800 */
[----:B0-----:R-:W2:Y:S04]  /*27a70*/  LDL.LU R16, [R1+0xbc0] ;  /* 0x000bc00001107983 */ /* 0x001ea80000300800 */
[----:B------:R-:W3:Y:S04]  /*27a80*/  LDL.LU R17, [R1+0x13bc] ;  /* 0x0013bc0001117983 */ /* 0x000ee80000300800 */
[----:B------:R-:W4:Y:S04]  /*27a90*/  LDL.LU R18, [R1+0x13e8] ;  /* 0x0013e80001127983 */ /* 0x000f280000300800 */
        /* <DEDUP_REMOVED lines=25> */
[----:B------:R-:W3:Y:S01]  /*27c30*/  LDL.LU R0, [R1+0x1378] ;  /* 0x0013780001007983 */ /* 0x000ee20000300800 */
[----:B--2---:R-:W-:-:S05]  /*27c40*/  IADD3.X R16, R16, UR32, RZ, P4, !PT ;  /* 0x0000002010107c10 */ /* 0x004fca000a7fe4ff */
[----:B------:R0:W-:Y:S04]  /*27c50*/  STL [R1+0xbc0], R16 ;  /* 0x000bc01001007387 */ /* 0x0001e80000100800 */
[----:B0-----:R-:W2:Y:S02]  /*27c60*/  LDL.LU R16, [R1+0x162c] ;  /* 0x00162c0001107983 */ /* 0x001ea40000300800 */
[----:B--2---:R-:W-:-:S05]  /*27c70*/  IADD3 R16, P4, R16, UR30, RZ ;  /* 0x0000001e10107c10 */ /* 0x004fca000ff9e0ff */
[----:B------:R0:W-:Y:S04]  /*27c80*/  STL [R1+0x13c4], R16 ;  /* 0x0013c41001007387 */ /* 0x0001e80000100800 */
[----:B0-----:R-:W2:Y:S01]  /*27c90*/  LDL.LU R16, [R1+0x1628] ;  /* 0x0016280001107983 */ /* 0x001ea20000300800 */
[----:B----4-:R-:W-:Y:S02]  /*27ca0*/  IADD3.X R18, R18, UR32, RZ, P6, !PT ;  /* 0x0000002012127c10 */ /* 0x010fe4000b7fe4ff */
[----:B---3--:R-:W-:Y:S02]  /*27cb0*/  IADD3 R19, P6, R19, UR30, RZ ;  /* 0x0000001e13137c10 */ /* 0x008fe4000ffde0ff */
[----:B------:R-:W-:Y:S02]  /*27cc0*/  IADD3.X R2, R2, UR32, RZ, P1, !PT ;  /* 0x0000002002027c10 */ /* 0x000fe40008ffe4ff */
[----:B------:R-:W-:-:S02]  /*27cd0*/  IADD3 R3, P1, R3, UR30, RZ ;  /* 0x0000001e03037c10 */ /* 0x000fc4000ff3e0ff */
[----:B------:R-:W-:Y:S02]  /*27ce0*/  IADD3.X R8, R8, UR32, RZ, P2, !PT ;  /* 0x0000002008087c10 */ /* 0x000fe400097fe4ff */
[----:B------:R-:W-:Y:S02]  /*27cf0*/  IADD3 R9, P2, R9, UR30, RZ ;  /* 0x0000001e09097c10 */ /* 0x000fe4000ff5e0ff */
[----:B------:R-:W-:Y:S02]  /*27d00*/  IADD3.X R10, R10, UR32, RZ, P3, !PT ;  /* 0x000000200a0a7c10 */ /* 0x000fe40009ffe4ff */
[----:B------:R-:W-:Y:S02]  /*27d10*/  IADD3 R11, P3, R11, UR30, RZ ;  /* 0x0000001e0b0b7c10 */ /* 0x000fe4000ff7e0ff */
        /* <DEDUP_REMOVED lines=12> */
[----:B--2---:R-:W-:Y:S02]  /*27de0*/  IADD3.X R16, R16, UR32, RZ, P5, !PT ;  /* 0x0000002010107c10 */ /* 0x004fe4000affe4ff */
[----:B------:R-:W-:-:S03]  /*27df0*/  IADD3 R17, P5, R17, UR30, RZ ;  /* 0x0000001e11117c10 */ /* 0x000fc6000ffbe0ff */
[----:B------:R0:W-:Y:S04]  /*27e00*/  STL [R1+0xbb8], R16 ;  /* 0x000bb81001007387 */ /* 0x0001e80000100800 */
[----:B------:R-:W-:Y:S04]  /*27e10*/  STL [R1+0x13bc], R17 ;  /* 0x0013bc1101007387 */ /* 0x000fe80000100800 */
[----:B------:R-:W-:Y:S04]  /*27e20*/  STL [R1+0x13e8], R18 ;  /* 0x0013e81201007387 */ /* 0x000fe80000100800 */
[----:B------:R-:W-:Y:S04]  /*27e30*/  STL [R1+0x13b4], R19 ;  /* 0x0013b41301007387 */ /* 0x000fe80000100800 */
[----:B------:R-:W-:Y:S04]  /*27e40*/  STL [R1+0x13dc], R2 ;  /* 0x0013dc0201007387 */ /* 0x000fe80000100800 */
[----:B------:R-:W-:Y:S04]  /*27e50*/  STL [R1+0x13ac], R3 ;  /* 0x0013ac0301007387 */ /* 0x000fe80000100800 */
[----:B------:R-:W-:Y:S04]  /*27e60*/  STL [R1+0x13d4], R8 ;  /* 0x0013d40801007387 */ /* 0x000fe80000100800 */
[----:B------:R-:W-:Y:S01]  /*27e70*/  STL [R1+0x13a4], R9 ;  /* 0x0013a40901007387 */ /* 0x000fe20000100800 */
[----:B------:R-:W-:-:S03]  /*27e80*/  IADD3.X R14, R14, UR32, RZ, P5, !PT ;  /* 0x000000200e0e7c10 */ /* 0x000fc6000affe4ff */
[----:B------:R-:W-:Y:S01]  /*27e90*/  STL [R1+0x13c8], R10 ;  /* 0x0013c80a01007387 */ /* 0x000fe20000100800 */
[----:B------:R-:W-:-:S03]  /*27ea0*/  IADD3 R15, P5, R15, UR30, RZ ;  /* 0x0000001e0f0f7c10 */ /* 0x000fc6000ffbe0ff */
        /* <DEDUP_REMOVED lines=19> */
[----:B0-----:R-:W2:Y:S01]  /*27fe0*/  LDL.LU R16, [R1+0x1344] ;  /* 0x0013440001107983 */ /* 0x001ea20000300800 */
[----:B------:R-:W-:-:S02]  /*27ff0*/  IADD3.X R28, R28, UR32, RZ, P6, !PT ;  /* 0x000000201c1c7c10 */ /* 0x000fc4000b7fe4ff */
[----:B------:R-:W-:-:S03]  /*28000*/  IADD3 R29, P6, R29, UR30, RZ ;  /* 0x0000001e1d1d7c10 */ /* 0x000fc6000ffde0ff */
[----:B------:R-:W-:Y:S04]  /*28010*/  STL [R1+0x1380], R28 ;  /* 0x0013801c01007387 */ /* 0x000fe80000100800 */
[----:B--2---:R0:W-:Y:S04]  /*28020*/  STL [R1+0x1620], R16 ;  /* 0x0016201001007387 */ /* 0x0041e80000100800 */
[----:B------:R-:W-:Y:S04]  /*28030*/  STL [R1+0x1354], R29 ;  /* 0x0013541d01007387 */ /* 0x000fe80000100800 */
[----:B0-----:R-:W2:Y:S01]  /*28040*/  LDL.LU R16, [R1+0x1370] ;  /* 0x0013700001107983 */ /* 0x001ea20000300800 */
[----:B------:R-:W-:-:S05]  /*28050*/  IADD3.X R0, R0, UR32, RZ, P1, !PT ;  /* 0x0000002000007c10 */ /* 0x000fca0008ffe4ff */
[----:B------:R-:W-:Y:S04]  /*28060*/  STL [R1+0x1378], R0 ;  /* 0x0013780001007387 */ /* 0x000fe80000100800 */
[----:B--2---:R0:W-:Y:S04]  /*28070*/  STL [R1+0x1624], R16 ;  /* 0x0016241001007387 */ /* 0x0041e80000100800 */
[----:B0-----:R-:W2:Y:S04]  /*28080*/  LDL.LU R16, [R1+0x134c] ;  /* 0x00134c0001107983 */ /* 0x001ea80000300800 */
        /* <DEDUP_REMOVED lines=28> */
[----:B--2---:R-:W-:-:S05]  /*28250*/  IADD3 R16, P1, R16, UR30, RZ ;  /* 0x0000001e10107c10 */ /* 0x004fca000ff3e0ff */
[----:B------:R0:W-:Y:S04]  /*28260*/  STL [R1+0x134c], R16 ;  /* 0x00134c1001007387 */ /* 0x0001e80000100800 */
[----:B0-----:R-:W2:Y:S02]  /*28270*/  LDL.LU R16, [R1+0x1624] ;  /* 0x0016240001107983 */ /* 0x001ea40000300800 */
[----:B--2---:R-:W-:-:S05]  /*28280*/  IADD3.X R16, R16, UR32, RZ, P2, !PT ;  /* 0x0000002010107c10 */ /* 0x004fca00097fe4ff */
[----:B------:R0:W-:Y:S04]  /*28290*/  STL [R1+0x1370], R16 ;  /* 0x0013701001007387 */ /* 0x0001e80000100800 */
[----:B0-----:R-:W2:Y:S01]  /*282a0*/  LDL.LU R16, [R1+0x1620] ;  /* 0x0016200001107983 */ /* 0x001ea20000300800 */
[----:B---3--:R-:W-:Y:S02]  /*282b0*/  IADD3.X R17, R17, UR32, RZ, P3, !PT ;  /* 0x0000002011117c10 */ /* 0x008fe40009ffe4ff */
[----:B----4-:R-:W-:Y:S02]  /*282c0*/  IADD3 R18, P3, R18, UR30, RZ ;  /* 0x0000001e12127c10 */ /* 0x010fe4000ff7e0ff */
        /* <DEDUP_REMOVED lines=19> */
[----:B--2---:R-:W-:-:S05]  /*28400*/  IADD3 R16, P2, R16, UR30, RZ ;  /* 0x0000001e10107c10 */ /* 0x004fca000ff5e0ff */
[----:B------:R0:W-:Y:S04]  /*28410*/  STL [R1+0x1344], R16 ;  /* 0x0013441001007387 */ /* 0x0001e80000100800 */
        /* <DEDUP_REMOVED lines=29> */
[----:B0-----:R-:W2:Y:S01]  /*285f0*/  LDL.LU R16, [R1+0x12f0] ;  /* 0x0012f00001107983 */ /* 0x001ea20000300800 */
[----:B------:R-:W-:-:S02]  /*28600*/  IADD3 R28, P3, R28, UR30, RZ ;  /* 0x0000001e1c1c7c10 */ /* 0x000fc4000ff7e0ff */
[----:B------:R-:W-:-:S03]  /*28610*/  IADD3.X R29, R29, UR32, RZ, P4, !PT ;  /* 0x000000201d1d7c10 */ /* 0x000fc6000a7fe4ff */
[----:B------:R-:W-:Y:S04]  /*28620*/  STL [R1+0x12dc], R28 ;  /* 0x0012dc1c01007387 */ /* 0x000fe80000100800 */
[----:B--2---:R0:W-:Y:S04]  /*28630*/  STL [R1+0x1618], R16 ;  /* 0x0016181001007387 */ /* 0x0041e80000100800 */
[----:B------:R-:W-:Y:S04]  /*28640*/  STL [R1+0x1300], R29 ;  /* 0x0013001d01007387 */ /* 0x000fe80000100800 */
[----:B0-----:R-:W2:Y:S01]  /*28650*/  LDL.LU R16, [R1+0x12cc] ;  /* 0x0012cc0001107983 */ /* 0x001ea20000300800 */
[----:B------:R-:W-:-:S05]  /*28660*/  IADD3 R0, P4, R0, UR30, RZ ;  /* 0x0000001e00007c10 */ /* 0x000fca000ff9e0ff */
[----:B------:R-:W-:Y:S04]  /*28670*/  STL [R1+0x12d4], R0 ;  /* 0x0012d40001007387 */ /* 0x000fe80000100800 */
[----:B--2---:R0:W-:Y:S04]  /*28680*/  STL [R1+0x161c], R16 ;  /* 0x00161c1001007387 */ /* 0x0041e80000100800 */
        /* <DEDUP_REMOVED lines=1414> */
[----:B--2---:R-:W-:-:S02]  /*2def0*/  IADD3.X R16, R16, UR32, RZ, P1, !PT ;  /* 0x0000002010107c10 */ /* 0x004fc40008ffe4ff */
        /* <DEDUP_REMOVED lines=31> */
[----:B------:R0:W-:Y:S04]  /*2e0f0*/  STL [R1+0x1430], R28 ;  /* 0x0014301c01007387 */ /* 0x0001e80000100800 */
[----:B0-----:R-:W2:Y:S01]  /*2e100*/  LDL.LU R28, [R1+0x14b0] ;  /* 0x0014b000011c7983 */ /* 0x001ea20000300800 */
[----:B------:R-:W-:-:S02]  /*2e110*/  IADD3 R29, P2, R29, UR5, RZ ;  /* 0x000000051d1d7c10 */ /* 0x000fc4000ff5e0ff */
[----:B------:R-:W-:Y:S01]  /*2e120*/  IADD3.X R0, R0, UR48, RZ, P3, !PT ;  /* 0x0000003000007c10 */ /* 0x000fe20009ffe4ff */
[----:B--2---:R0:W-:Y:S04]  /*2e130*/  STL [R1+0x15a0], R28 ;  /* 0x0015a01c01007387 */ /* 0x0041e80000100800 */
[----:B------:R-:W-:Y:S04]  /*2e140*/  STL [R1+0x14a0], R29 ;  /* 0x0014a01d01007387 */ /* 0x000fe80000100800 */
[----:B0-----:R-:W2:Y:S04]  /*2e150*/  LDL.LU R28, [R1+0x1440] ;  /* 0x00144000011c7983 */ /* 0x001ea80000300800 */
        /* <DEDUP_REMOVED lines=58> */
[----:B------:R-:W-:-:S02]  /*2e500*/  IADD3.X R6, R6, UR48, RZ, P6, !PT ;  /* 0x0000003006067c10 */ /* 0x000fc4000b7fe4ff */
[----:B------:R-:W-:Y:S02]  /*2e510*/  IADD3.X R7, R7, UR48, RZ, P1, !PT ;  /* 0x0000003007077c10 */ /* 0x000fe40008ffe4ff */
[----:B------:R-:W-:Y:S02]  /*2e520*/  IADD3.X R25, R25, UR48, RZ, P3, !PT ;  /* 0x0000003019197c10 */ /* 0x000fe40009ffe4ff */
[----:B------:R-:W-:Y:S02]  /*2e530*/  IADD3.X R24, R24, UR48, RZ, P2, !PT ;  /* 0x0000003018187c10 */ /* 0x000fe400097fe4ff */
[----:B--2---:R-:W-:-:S05]  /*2e540*/  IADD3 R28, P4, R28, UR5, RZ ;  /* 0x000000051c1c7c10 */ /* 0x004fca000ff9e0ff */
[----:B------:R0:W-:Y:S01]  /*2e550*/  STL [R1+0x14b0], R28 ;  /* 0x0014b01c01007387 */ /* 0x0001e20000100800 */
[----:B------:R-:W-:-:S03]  /*2e560*/  IADD3.X R10, R10, UR48, RZ, P4, !PT ;  /* 0x000000300a0a7c10 */ /* 0x000fc6000a7fe4ff */
[----:B0-----:R1:W5:Y:S04]  /*2e570*/  LDL.LU R28, [R1+0x159c] ;  /* 0x00159c00011c7983 */ /* 0x0013680000300800 */
[----:B------:R0:W-:Y:S01]  /*2e580*/  STL [R1+0x1448], R29 ;  /* 0x0014481d01007387 */ /* 0x0001e20000100800 */
[----:B------:R-:W-:-:S03]  /*2e590*/  IADD3 R11, P4, R11, UR5, RZ ;  /* 0x000000050b0b7c10 */ /* 0x000fc6000ff9e0ff */
[----:B0-----:R1:W5:Y:S04]  /*2e5a0*/  LDL.LU R29, [R1+0x1598] ;  /* 0x00159800011d7983 */ /* 0x0013680000300800 */
[----:B------:R0:W-:Y:S04]  /*2e5b0*/  STL [R1+0x14b8], R0 ;  /* 0x0014b80001007387 */ /* 0x0001e80000100800 */
[----:B0-----:R1:W5:Y:S04]  /*2e5c0*/  LDL.LU R0, [R1+0x1594] ;  /* 0x0015940001007983 */ /* 0x0013680000300800 */
[----:B------:R1:W-:Y:S04]  /*2e5d0*/  STL [R1+0x1450], R16 ;  /* 0x0014501001007387 */ /* 0x0003e80000100800 */
        /* <DEDUP_REMOVED lines=14> */
[----:B------:R1:W-:Y:S01]  /*2e6c0*/  STL [R1+0x14e0], R21 ;  /* 0x0014e01501007387 */ /* 0x0003e20000100800 */
[----:B------:R-:W-:-:S03]  /*2e6d0*/  IADD3.X R4, R4, UR48, RZ, P4, !PT ;  /* 0x0000003004047c10 */ /* 0x000fc6000a7fe4ff */
        /* <DEDUP_REMOVED lines=10> */
[----:B------:R-:W-:Y:S05]  /*2e780*/  @P0 BRA `(.L_x_2) ;  /* 0xfffffdd400d80947 */ /* 0x000fea000383ffff */
.L_x_1:
[----:B-----5:R-:W3:Y:S01]  /*2e790*/  LDL.LU R29, [R1+0x90] ;  /* 0x00009000011d7983 */ /* 0x020ee20000300800 */
[----:B------:R-:W-:Y:S01]  /*2e7a0*/  ULDC UR5, c[0x0][0x22c] ;  /* 0x00008b0000057ab9 */ /* 0x000fe20000000800 */
[----:B------:R-:W-:Y:S01]  /*2e7b0*/  ULDC.64 UR6, c[0x0][0x228] ;  /* 0x00008a0000067ab9 */ /* 0x000fe20000000a00 */
[----:B------:R-:W-:Y:S01]  /*2e7c0*/  ULDC.64 UR28, c[0x0][0x228] ;  /* 0x00008a00001c7ab9 */ /* 0x000fe20000000a00 */
[----:B0-----:R-:W3:Y:S01]  /*2e7d0*/  LDL.LU R28, [R1+0x94] ;  /* 0x00009400011c7983 */ /* 0x001ee20000300800 */
[----:B------:R-:W-:Y:S01]  /*2e7e0*/  ULDC.64 UR24, c[0x0][0x228] ;  /* 0x00008a0000187ab9 */ /* 0x000fe20000000a00 */
[----:B------:R-:W-:Y:S01]  /*2e7f0*/  ULDC.64 UR22, c[0x0][0x228] ;  /* 0x00008a0000167ab9 */ /* 0x000fe20000000a00 */
[----:B------:R-:W-:Y:S01]  /*2e800*/  ULDC.64 UR14, c[0x0][0x228] ;  /* 0x00008a00000e7ab9 */ /* 0x000fe20000000a00 */
[----:B-1----:R-:W4:Y:S01]  /*2e810*/  LDL.LU R27, [R1+0x98] ;  /* 0x00009800011b7983 */ /* 0x002f220000300800 */
[----:B------:R-:W-:Y:S01]  /*2e820*/  ULDC.64 UR16, c[0x0][0x228] ;  /* 0x00008a0000107ab9 */ /* 0x000fe20000000a00 */
[----:B------:R-:W-:Y:S01]  /*2e830*/  ULDC.64 UR12, c[0x0][0x228] ;  /* 0x00008a00000c7ab9 */ /* 0x000fe20000000a00 */
[----:B------:R-:W-:Y:S01]  /*2e840*/  ULDC UR8, c[0x0][0x22c] ;  /* 0x00008b0000087ab9 */ /* 0x000fe20000000800 */
[----:B------:R-:W4:Y:S01]  /*2e850*/  LDL.LU R26, [R1+0x9c] ;  /* 0x00009c00011a7983 */ /* 0x000f220000300800 */
[----:B------:R-:W-:Y:S01]  /*2e860*/  ULDC.64 UR10, c[0x0][0x228] ;  /* 0x00008a00000a7ab9 */ /* 0x000fe20000000a00 */
[----:B------:R-:W-:Y:S01]  /*2e870*/  ULDC.64 UR18, c[0x0][0x228] ;  /* 0x00008a0000127ab9 */ /* 0x000fe20000000a00 */
[----:B------:R-:W-:Y:S01]  /*2e880*/  ULDC.64 UR26, c[0x0][0x228] ;  /* 0x00008a00001a7ab9 */ /* 0x000fe20000000a00 */
[----:B------:R-:W2:Y:S01]  /*2e890*/  LDL.LU R25, [R1+0xb0] ;  /* 0x0000b00001197983 */ /* 0x000ea20000300800 */
[----:B------:R-:W-:Y:S01]  /*2e8a0*/  ULDC UR33, c[0x0][0x248] ;  /* 0x0000920000217ab9 */ /* 0x000fe20000000800 */
[----:B------:R-:W-:Y:S01]  /*2e8b0*/  ULDC UR36, c[0x0][0x248] ;  /* 0x0000920000247ab9 */ /* 0x000fe20000000800 */
[----:B------:R-:W-:Y:S01]  /*2e8c0*/  ULDC UR39, c[0x0][0x248] ;  /* 0x0000920000277ab9 */ /* 0x000fe20000000800 */
        /* <DEDUP_REMOVED lines=38> */
[----:B------:R-:W-:-:S02]  /*2eb30*/  ULDC UR60, c[0x0][0x248] ;  /* 0x00009200003c7ab9 */ /* 0x000fc40000000800 */
        /* <DEDUP_REMOVED lines=13> */
[----:B---3--:R-:W-:-:S05]  /*2ec10*/  F2FP.SATFINITE.E4M3.F32.PACK_AB_MERGE_C R28, R28, R29, RZ ;  /* 0x0000001d1c1c723e */ /* 0x008fca00048070ff */
[----:B------:R-:W-:Y:S01]  /*2ec20*/  STL [R1+0x864], R28 ;  /* 0x0008641c01007387 */ /* 0x000fe20000100800 */
[----:B----4-:R-:W-:-:S05]  /*2ec30*/  F2FP.SATFINITE.E4M3.F32.PACK_AB_MERGE_C R26, R26, R27, RZ ;  /* 0x0000001b1a1a723e */ /* 0x010fca00048070ff */
[----:B------:R-:W-:Y:S01]  /*2ec40*/  STL [R1+0x860], R26 ;  /* 0x0008601a01007387 */ /* 0x000fe20000100800 */
[----:B--2---:R-:W-:-:S05]  /*2ec50*/  F2FP.SATFINITE.E4M3.F32.PACK_AB_MERGE_C R0, R24, R25, RZ ;  /* 0x000000191800723e */ /* 0x004fca00048070ff */
[----:B------:R0:W-:Y:S01]  /*2ec60*/  STL [R1+0x874], R0 ;  /* 0x0008740001007387 */ /* 0x0001e20000100800 */
[----:B------:R-:W-:-:S05]  /*2ec70*/  F2FP.SATFINITE.E4M3.F32.PACK_AB_MERGE_C R22, R22, R23, RZ ;  /* 0x000000171616723e */ /* 0x000fca00048070ff */
[----:B------:R-:W-:Y:S01]  /*2ec80*/  STL [R1+0x870], R22 ;  /* 0x0008701601007387 */ /* 0x000fe20000100800 */
[----:B------:R-:W-:-:S05]  /*2ec90*/  F2FP.SATFINITE.E4M3.F32.PACK_AB_MERGE_C R20, R20, R21, RZ ;  /* 0x000000151414723e */ /* 0x000fca00048070ff */
[----:B------:R-:W-:Y:S01]  /*2eca0*/  STL [R1+0x884], R20 ;  /* 0x0008841401007387 */ /* 0x000fe20000100800 */
[----:B0-----:R-:W-:-:S05]  /*2ecb0*/  F2FP.SATFINITE.E4M3.F32.PACK_AB_MERGE_C R0, R18, R19, RZ ;  /* 0x000000131200723e */ /* 0x001fca00048070ff */
        /* <DEDUP_REMOVED lines=13> */
[----:B------:R-:W-:-:S03]  /*2ed90*/  F2FP.SATFINITE.E4M3.F32.PACK_AB_MERGE_C R4, R4, R5, RZ ;  /* 0x000000050404723e */ /* 0x000fc600048070ff */
[----:B0-----:R-:W2:Y:S01]  /*2eda0*/  LDL.LU R0, [R1+0x614] ;  /* 0x0006140001007983 */ /* 0x001ea20000300800 */
[----:B------:R-:W-:-:S03]  /*2edb0*/  F2FP.SATFINITE.E4M3.F32.PACK_AB_MERGE_C R2, R2, R3, RZ ;  /* 0x000000030202723e */ /* 0x000fc600048070ff */
[----:B------:R-:W-:Y:S01]  /*2edc0*/  STL [R1+0x844], R4 ;  /* 0x0008440401007387 */ /* 0x000fe20000100800 */
[----:B------:R-:W-:Y:S06]  /*2edd0*/  BAR.SYNC.DEFER_BLOCKING 0x0 ;  /* 0x0000000000007b1d */ /* 0x000fec0000010000 */
[----:B--2---:R0:W-:Y:S04]  /*2ede0*/  STL [R1+0x1da4], R0 ;  /* 0x001da40001007387 */ /* 0x0041e80000100800 */
[----:B------:R-:W-:Y:S04]  /*2edf0*/  STL [R1+0x840], R2 ;  /* 0x0008400201007387 */ /* 0x000fe80000100800 */
[----:B0-----:R-:W2:Y:S04]  /*2ee00*/  LDL.LU R0, [R1+0x82c] ;  /* 0x00082c0001007983 */ /* 0x001ea80000300800 */
[----:B--2---:R0:W-:Y:S04]  /*2ee10*/  STL [R1+0x1dac], R0 ;  /* 0x001dac0001007387 */ /* 0x0041e80000100800 */
        /* <DEDUP_REMOVED lines=29> */
[----:B------:R-:W3:Y:S04]  /*2eff0*/  LDL.LU R29, [R1+0x618] ;  /* 0x00061800011d7983 */ /* 0x000ee80000300800 */
[----:B---3--:R0:W-:Y:S04]  /*2f000*/  STL [R1+0x1da0], R29 ;  /* 0x001da01d01007387 */ /* 0x0081e80000100800 */
[----:B0-----:R-:W3:Y:S04]  /*2f010*/  LDL.LU R29, [R1+0x610] ;  /* 0x00061000011d7983 */ /* 0x001ee80000300800 */
        /* <DEDUP_REMOVED lines=31> */
[----:B0-----:R-:W2:Y:S04]  /*2f210*/  LDL.LU R29, [R1+0x670] ;  /* 0x00067000011d7983 */ /* 0x001ea80000300800 */
[----:B------:R-:W3:Y:S04]  /*2f220*/  LDL.LU R28, [R1+0x61c] ;  /* 0x00061c00011c7983 */ /* 0x000ee80000300800 */
[----:B------:R-:W4:Y:S04]  /*2f230*/  LDL.LU R27, [R1+0x600] ;  /* 0x00060000011b7983 */ /* 0x000f280000300800 */
        /* <DEDUP_REMOVED lines=25> */
[----:B--2---:R-:W-:-:S03]  /*2f3d0*/  F2FP.SATFINITE.E4M3.F32.PACK_AB_MERGE_C R0, R0, R29, RZ ;  /* 0x0000001d0000723e */ /* 0x004fc600048070ff */
[----:B------:R-:W2:Y:S04]  /*2f3e0*/  LDL.LU R29, [R1+0x1e20] ;  /* 0x001e2000011d7983 */ /* 0x000ea80000300800 */
[----:B------:R0:W-:Y:S04]  /*2f3f0*/  STL [R1+0x674], R0 ;  /* 0x0006740001007387 */ /* 0x0001e80000100800 */
[----:B0-----:R-:W2:Y:S02]  /*2f400*/  LDL.LU R0, [R1+0x1e1c] ;  /* 0x001e1c0001007983 */ /* 0x001ea40000300800 */
[----:B--2---:R-:W-:-:S02]  /*2f410*/  F2FP.SATFINITE.E4M3.F32.PACK_AB_MERGE_C R0, R0, R29, RZ ;  /* 0x0000001d0000723e */ /* 0x004fc400048070ff */
        /* <DEDUP_REMOVED lines=60> */
[----:B------:R-:W2:Y:S01]  /*2f7e0*/  LDL.LU R29, [R1+0x1da0] ;  /* 0x001da000011d7983 */ /* 0x000ea20000300800 */
[----:B----4-:R-:W-:-:S03]  /*2f7f0*/  F2FP.SATFINITE.E4M3.F32.PACK_AB_MERGE_C R26, R26, R27, RZ ;  /* 0x0000001b1a1a723e */ /* 0x010fc600048070ff */
[----:B------:R0:W-:Y:S01]  /*2f800*/  STL [R1+0x614], R0 ;  /* 0x0006140001007387 */ /* 0x0001e20000100800 */
[----:B---3--:R-:W-:Y:S02]  /*2f810*/  F2FP.SATFINITE.E4M3.F32.PACK_AB_MERGE_C R22, R22, R23, RZ ;  /* 0x000000171616723e */ /* 0x008fe400048070ff */
[----:B------:R-:W-:Y:S02]  /*2f820*/  F2FP.SATFINITE.E4M3.F32.PACK_AB_MERGE_C R20, R20, R21, RZ ;  /* 0x000000151414723e */ /* 0x000fe400048070ff */
[----:B0-----:R-:W-:Y:S02]  /*2f830*/  F2FP.SATFINITE.E4M3.F32.PACK_AB_MERGE_C R0, R24, R25, RZ ;  /* 0x000000191800723e */ /* 0x001fe400048070ff */
[----:B------:R-:W-:Y:S02]  /*2f840*/  F2FP.SATFINITE.E4M3.F32.PACK_AB_MERGE_C R16, R16, R17, RZ ;  /* 0x000000111010723e */ /* 0x000fe400048070ff */
[----:B------:R-:W-:Y:S02]  /*2f850*/  F2FP.SATFINITE.E4M3.F32.PACK_AB_MERGE_C R14, R14, R15, RZ ;  /* 0x0000000f0e0e723e */ /* 0x000fe400048070ff */
[----:B------:R-:W-:-:S02]  /*2f860*/  F2FP.SATFINITE.E4M3.F32.PACK_AB_MERGE_C R10, R10, R11, RZ ;  /* 0x0000000b0a0a723e */ /* 0x000fc400048070ff */
[----:B------:R-:W-:Y:S02]  /*2f870*/  F2FP.SATFINITE.E4M3.F32.PACK_AB_MERGE_C R8, R8, R9, RZ ;  /* 0x000000090808723e */ /* 0x000fe400048070ff */
[----:B--2---:R-:W-:-:S05]  /*2f880*/  F2FP.SATFINITE.E4M3.F32.PACK_AB_MERGE_C R28, R28, R29, RZ ;  /* 0x0000001d1c1c723e */ /* 0x004fca00048070ff */
[----:B------:R-:W-:Y:S04]  /*2f890*/  STL [R1+0x610], R28 ;  /* 0x0006101c01007387 */ /* 0x000fe80000100800 */
[----:B------:R-:W-:Y:S04]  /*2f8a0*/  STL [R1+0x604], R26 ;  /* 0x0006041a01007387 */ /* 0x000fe80000100800 */
[----:B------:R0:W-:Y:S04]  /*2f8b0*/  STL [R1+0x600], R0 ;  /* 0x0006000001007387 */ /* 0x0001e80000100800 */
[----:B------:R-:W-:Y:S01]  /*2f8c0*/  STL [R1+0x5f4], R22 ;  /* 0x0005f41601007387 */ /* 0x000fe20000100800 */
[----:B0-----:R-:W-:-:S03]  /*2f8d0*/  F2FP.SATFINITE.E4M3.F32.PACK_AB_MERGE_C R0, R18, R19, RZ ;  /* 0x000000131200723e */ /* 0x001fc600048070ff */
        /* <DEDUP_REMOVED lines=10> */
[----:B0-----:R-:W2:Y:S01]  /*2f980*/  LDL.LU R0, [R1+0x7ec] ;  /* 0x0007ec0001007983 */ /* 0x001ea20000300800 */
[----:B------:R-:W-:Y:S02]  /*2f990*/  F2FP.SATFINITE.E4M3.F32.PACK_AB_MERGE_C R4, R4, R5, RZ ;  /* 0x000000050404723e */ /* 0x000fe400048070ff */
[----:B------:R-:W-:-:S03]  /*2f9a0*/  F2FP.SATFINITE.E4M3.F32.PACK_AB_MERGE_C R2, R2, R3, RZ ;  /* 0x000000030202723e */ /* 0x000fc600048070ff */
[----:B------:R-:W-:Y:S04]  /*2f9b0*/  STL [R1+0x5c8], R4 ;  /* 0x0005c80401007387 */ /* 0x000fe80000100800 */
        /* <DEDUP_REMOVED lines=731> */
[----:B------:R0:W-:Y:S01]  /*32770*/  STL [R1+0x90], R0 ;  /* 0x0000900001007387 */ /* 0x0001e20000100800 */
[----:B---3--:R-:W-:Y:S02]  /*32780*/  F2FP.SATFINITE.E4M3.F32.PACK_AB_MERGE_C R24, R24, R25, RZ ;  /* 0x000000191818723e */ /* 0x008fe400048070ff */
[----:B----4-:R-:W-:Y:S02]  /*32790*/  F2FP.SATFINITE.E4M3.F32.PACK_AB_MERGE_C R22, R22, R23, RZ ;  /* 0x000000171616723e */ /* 0x010fe400048070ff */
[----:B0-----:R-:W-:Y:S02]  /*327a0*/  F2FP.SATFINITE.E4M3.F32.PACK_AB_MERGE_C R0, R26, R27, RZ ;  /* 0x0000001b1a00723e */ /* 0x001fe400048070ff */
[----:B------:R-:W-:-:S02]  /*327b0*/  F2FP.SATFINITE.E4M3.F32.PACK_AB_MERGE_C R18, R18, R19, RZ ;  /* 0x000000131212723e */ /* 0x000fc400048070ff */
[----:B------:R-:W-:Y:S02]  /*327c0*/  F2FP.SATFINITE.E4M3.F32.PACK_AB_MERGE_C R16, R16, R17, RZ ;  /* 0x000000111010723e */ /* 0x000fe400048070ff */
[----:B------:R-:W-:Y:S02]  /*327d0*/  F2FP.SATFINITE.E4M3.F32.PACK_AB_MERGE_C R12, R12, R13, RZ ;  /* 0x0000000d0c0c723e */ /* 0x000fe400048070ff */
[----:B------:R-:W-:Y:S02]  /*327e0*/  F2FP.SATFINITE.E4M3.F32.PACK_AB_MERGE_C R10, R10, R11, RZ ;  /* 0x0000000b0a0a723e */ /* 0x000fe400048070ff */
[----:B------:R-:W-:Y:S02]  /*327f0*/  F2FP.SATFINITE.E4M3.F32.PACK_AB_MERGE_C R6, R6, R7, RZ ;  /* 0x000000070606723e */ /* 0x000fe400048070ff */
[----:B--2---:R-:W-:-:S05]  /*32800*/  F2FP.SATFINITE.E4M3.F32.PACK_AB_MERGE_C R28, R28, R29, RZ ;  /* 0x0000001d1c1c723e */ /* 0x004fca00048070ff */
        /* <DEDUP_REMOVED lines=14> */
[----:B------:R-:W-:Y:S04]  /*328f0*/  STL [R1+0x2d0], R6 ;  /* 0x0002d00601007387 */ /* 0x000fe80000100800 */
[----:B------:R-:W2:Y:S01]  /*32900*/  LDL.LU R28, [R1+0x704] ;  /* 0x00070400011c7983 */ /* 0x000ea20000300800 */
[----:B------:R-:W-:-:S02]  /*32910*/  F2FP.SATFINITE.E4M3.F32.PACK_AB_MERGE_C R4, R4, R5, RZ ;  /* 0x000000050404723e */ /* 0x000fc400048070ff */
[----:B0-----:R-:W-:-:S03]  /*32920*/  F2FP.SATFINITE.E4M3.F32.PACK_AB_MERGE_C R0, R2, R3, RZ ;  /* 0x000000030200723e */ /* 0x001fc600048070ff */
        /* <DEDUP_REMOVED lines=18> */
[----:B---3--:R0:W-:Y:S04]  /*32a50*/  STL [R1+0x1b70], R5 ;  /* 0x001b700501007387 */ /* 0x0081e80000100800 */
[----:B0-----:R-:W3:Y:S04]  /*32a60*/  LDL.LU R5, [R1+0x708] ;  /* 0x0007080001057983 */ /* 0x001ee80000300800 */
[----:B------:R-:W4:Y:S04]  /*32a70*/  LDL.LU R4, [R1+0x2bc] ;  /* 0x0002bc0001047983 */ /* 0x000f280000300800 */
[----:B----4-:R0:W-:Y:S04]  /*32a80*/  STL [R1+0x1b6c], R4 ;  /* 0x001b6c0401007387 */ /* 0x0101e80000100800 */
[----:B0-----:R-:W4:Y:S04]  /*32a90*/  LDL.LU R4, [R1+0x2b0] ;  /* 0x0002b00001047983 */ /* 0x001f280000300800 */
[----:B------:R-:W2:Y:S04]  /*32aa0*/  LDL.LU R0, [R1+0x29c] ;  /* 0x00029c0001007983 */ /* 0x000ea80000300800 */
[----:B--2---:R0:W-:Y:S04]  /*32ab0*/  STL [R1+0x1b5c], R0 ;  /* 0x001b5c0001007387 */ /* 0x0041e80000100800 */
[----:B0-----:R-:W2:Y:S04]  /*32ac0*/  LDL.LU R0, [R1+0x2a8] ;  /* 0x0002a80001007983 */ /* 0x001ea80000300800 */
[----:B--2---:R0:W-:Y:S04]  /*32ad0*/  STL [R1+0x1b60], R0 ;  /* 0x001b600001007387 */ /* 0x0041e80000100800 */
[----:B0-----:R-:W2:Y:S04]  /*32ae0*/  LDL.LU R0, [R1+0x2a4] ;  /* 0x0002a40001007983 */ /* 0x001ea80000300800 */
[----:B--2---:R0:W-:Y:S04]  /*32af0*/  STL [R1+0x1b68], R0 ;  /* 0x001b680001007387 */ /* 0x0041e80000100800 */
[----:B0-----:R-:W2:Y:S04]  /*32b00*/  LDL.LU R0, [R1+0x2b8] ;  /* 0x0002b80001007983 */ /* 0x001ea80000300800 */
[----:B------:R-:W3:Y:S01]  /*32b10*/  LDL.LU R29, [R1+0x280] ;  /* 0x00028000011d7983 */ /* 0x000ee20000300800 */
[----:B------:R-:W-:-:S03]  /*32b20*/  F2FP.SATFINITE.E4M3.F32.PACK_AB_MERGE_C R28, R28, R27, RZ ;  /* 0x0000001b1c1c723e */ /* 0x000fc600048070ff */
[----:B---3--:R0:W-:Y:S04]  /*32b30*/  STL [R1+0x1b64], R29 ;  /* 0x001b641d01007387 */ /* 0x0081e80000100800 */
[----:B0-----:R-:W3:Y:S04]  /*32b40*/  LDL.LU R29, [R1+0x2a0] ;  /* 0x0002a000011d7983 */ /* 0x001ee80000300800 */
        /* <DEDUP_REMOVED lines=23> */
[----:B------:R-:W4:Y:S04]  /*32cc0*/  LDL.LU R27, [R1+0x1b8c] ;  /* 0x001b8c00011b7983 */ /* 0x000f280000300800 */
[----:B------:R0:W-:Y:S04]  /*32cd0*/  STL [R1+0x94], R28 ;  /* 0x0000941c01007387 */ /* 0x0001e80000100800 */
[----:B0-----:R-:W4:Y:S02]  /*32ce0*/  LDL.LU R28, [R1+0x1b88] ;  /* 0x001b8800011c7983 */ /* 0x001f240000300800 */
[----:B----4-:R-:W-:-:S02]  /*32cf0*/  F2FP.SATFINITE.E4M3.F32.PACK_AB_MERGE_C R28, R28, R27, RZ ;  /* 0x0000001b1c1c723e */ /* 0x010fc400048070ff */
        /* <DEDUP_REMOVED lines=10> */
[----:B0-----:R-:W3:Y:S01]  /*32da0*/  LDL.LU R28, [R1+0x298] ;  /* 0x00029800011c7983 */ /* 0x001ee20000300800 */
[----:B----4-:R-:W-:-:S03]  /*32db0*/  F2FP.SATFINITE.E4M3.F32.PACK_AB_MERGE_C R27, R27, R5, RZ ;  /* 0x000000051b1b723e */ /* 0x010fc600048070ff */
[----:B------:R-:W4:Y:S04]  /*32dc0*/  LDL.LU R5, [R1+0x1b70] ;  /* 0x001b700001057983 */ /* 0x000f280000300800 */
[----:B------:R0:W-:Y:S04]  /*32dd0*/  STL [R1+0x1a88], R27 ;  /* 0x001a881b01007387 */ /* 0x0001e80000100800 */
[----:B0-----:R-:W3:Y:S01]  /*32de0*/  LDL.LU R27, [R1+0x294] ;  /* 0x00029400011b7983 */ /* 0x001ee20000300800 */
[----:B----4-:R-:W-:-:S03]  /*32df0*/  F2FP.SATFINITE.E4M3.F32.PACK_AB_MERGE_C R5, R5, R4, RZ ;  /* 0x000000040505723e */ /* 0x010fc600048070ff */
[----:B------:R-:W2:Y:S04]  /*32e00*/  LDL.LU R4, [R1+0x1b6c] ;  /* 0x001b6c0001047983 */ /* 0x000ea80000300800 */
[----:B------:R0:W-:Y:S04]  /*32e10*/  STL [R1+0x1a98], R5 ;  /* 0x001a980501007387 */ /* 0x0001e80000100800 */
[----:B0-----:R-:W4:Y:S01]  /*32e20*/  LDL.LU R5, [R1+0x290] ;  /* 0x0002900001057983 */ /* 0x001f220000300800 */
[----:B--2---:R-:W-:-:S03]  /*32e30*/  F2FP.SATFINITE.E4M3.F32.PACK_AB_MERGE_C R4, R4, R0, RZ ;  /* 0x000000000404723e */ /* 0x004fc600048070ff */
[----:B------:R-:W3:Y:S04]  /*32e40*/  LDL.LU R0, [R1+0x1b68] ;  /* 0x001b680001007983 */ /* 0x000ee80000300800 */
[----:B------:R0:W-:Y:S04]  /*32e50*/  STL [R1+0x1a9c], R4 ;  /* 0x001a9c0401007387 */ /* 0x0001e80000100800 */
[----:B0-----:R-:W2:Y:S01]  /*32e60*/  LDL.LU R4, [R1+0x2ac] ;  /* 0x0002ac0001047983 */ /* 0x001ea20000300800 */
[----:B---3--:R-:W-:-:S03]  /*32e70*/  F2FP.SATFINITE.E4M3.F32.PACK_AB_MERGE_C R0, R0, R29, RZ ;  /* 0x0000001d0000723e */ /* 0x008fc600048070ff */
[----:B------:R-:W3:Y:S04]  /*32e80*/  LDL.LU R29, [R1+0x1b64] ;  /* 0x001b6400011d7983 */ /* 0x000ee80000300800 */
[----:B------:R0:W-:Y:S04]  /*32e90*/  STL [R1+0x50], R0 ;  /* 0x0000500001007387 */ /* 0x0001e80000100800 */
[----:B0-----:R-:W2:Y:S02]  /*32ea0*/  LDL.LU R0, [R1+0x1b60] ;  /* 0x001b600001007983 */ /* 0x001ea40000300800 */
[----:B--2---:R-:W-:-:S02]  /*32eb0*/  F2FP.SATFINITE.E4M3.F32.PACK_AB_MERGE_C R4, R4, R0, RZ ;  /* 0x000000000404723e */ /* 0x004fc400048070ff */
[----:B------:R-:W2:Y:S04]  /*32ec0*/  LDL.LU R0, [R1+0x1b5c] ;  /* 0x001b5c0001007983 */ /* 0x000ea80000300800 */
[----:B------:R4:W-:Y:S02]  /*32ed0*/  STL [R1+0x38], R4 ;  /* 0x0000380401007387 */ /* 0x0009e40000100800 */
[----:B----4-:R-:W-:Y:S02]  /*32ee0*/  F2FP.SATFINITE.E4M3.F32.PACK_AB_MERGE_C R4, R27, R5, RZ ;  /* 0x000000051b04723e */ /* 0x010fe400048070ff */
[----:B---3--:R-:W-:-:S03]  /*32ef0*/  F2FP.SATFINITE.E4M3.F32.PACK_AB_MERGE_C R5, R26, R29, RZ ;  /* 0x0000001d1a05723e */ /* 0x008fc600048070ff */
[----:B------:R0:W-:Y:S02]  /*32f00*/  STL [R1+0xd4], R4 ;  /* 0x0000d40401007387 */ /* 0x0001e40000100800 */
[----:B0-----:R-:W-:Y:S02]  /*32f10*/  F2FP.SATFINITE.E4M3.F32.PACK_AB_MERGE_C R4, R24, R25, RZ ;  /* 0x000000191804723e */ /* 0x001fe400048070ff */
[----:B--2---:R-:W-:-:S05]  /*32f20*/  F2FP.SATFINITE.E4M3.F32.PACK_AB_MERGE_C R0, R0, R28, RZ ;  /* 0x0000001c0000723e */ /* 0x004fca00048070ff */
[----:B------:R0:W-:Y:S04]  /*32f30*/  STL [R1+0xb8], R0 ;  /* 0x0000b80001007387 */ /* 0x0001e80000100800 */
[----:B------:R1:W-:Y:S01]  /*32f40*/  STL [R1+0x124], R5 ;  /* 0x0001240501007387 */ /* 0x0003e20000100800 */
[----:B0-----:R-:W-:-:S03]  /*32f50*/  F2FP.SATFINITE.E4M3.F32.PACK_AB_MERGE_C R0, R22, R23, RZ ;  /* 0x000000171600723e */ /* 0x001fc600048070ff */
[----:B------:R0:W-:Y:S01]  /*32f60*/  STL [R1+0x120], R4 ;  /* 0x0001200401007387 */ /* 0x0001e20000100800 */
[----:B------:R-:W-:Y:S02]  /*32f70*/  F2FP.SATFINITE.E4M3.F32.PACK_AB_MERGE_C R23, R14, R15, RZ ;  /* 0x0000000f0e17723e */ /* 0x000fe400048070ff */
[----:B-1----:R-:W-:Y:S01]  /*32f80*/  F2FP.SATFINITE.E4M3.F32.PACK_AB_MERGE_C R5, R20, R21, RZ ;  /* 0x000000151405723e */ /* 0x002fe200048070ff */
[----:B------:R1:W-:Y:S01]  /*32f90*/  STL [R1+0xd0], R0 ;  /* 0x0000d00001007387 */ /* 0x0003e20000100800 */
[----:B0-----:R-:W-:-:S03]  /*32fa0*/  F2FP.SATFINITE.E4M3.F32.PACK_AB_MERGE_C R4, R18, R19, RZ ;  /* 0x000000131204723e */ /* 0x001fc600048070ff */
[----:B------:R-:W-:Y:S01]  /*32fb0*/  STL [R1+0xf8], R5 ;  /* 0x0000f80501007387 */ /* 0x000fe20000100800 */
[----:B-1----:R-:W-:-:S03]  /*32fc0*/  F2FP.SATFINITE.E4M3.F32.PACK_AB_MERGE_C R0, R16, R17, RZ ;  /* 0x000000111000723e */ /* 0x002fc600048070ff */
[----:B------:R-:W-:Y:S01]  /*32fd0*/  STL [R1+0x28], R4 ;  /* 0x0000280401007387 */ /* 0x000fe20000100800 */
[----:B------:R-:W-:-:S03]  /*32fe0*/  F2FP.SATFINITE.E4M3.F32.PACK_AB_MERGE_C R21, R10, R11, RZ ;  /* 0x0000000b0a15723e */ /* 0x000fc600048070ff */
[----:B------:R-:W-:Y:S01]  /*32ff0*/  STL [R1+0x1a6c], R23 ;  /* 0x001a6c1701007387 */ /* 0x000fe20000100800 */
[----:B------:R-:W-:-:S03]  /*33000*/  F2FP.SATFINITE.E4M3.F32.PACK_AB_MERGE_C R20, R8, R9, RZ ;  /* 0x000000090814723e */ /* 0x000fc600048070ff */
[----:B------:R0:W-:Y:S01]  /*33010*/  STL [R1+0x44], R0 ;  /* 0x0000440001007387 */ /* 0x0001e20000100800 */
[----:B------:R-:W-:-:S03]  /*33020*/  F2FP.SATFINITE.E4M3.F32.PACK_AB_MERGE_C R14, R6, R7, RZ ;  /* 0x00000007060e723e */ /* 0x000fc600048070ff */
[----:B------:R-:W-:Y:S01]  /*33030*/  STL [R1+0x1a78], R21 ;  /* 0x001a781501007387 */ /* 0x000fe20000100800 */
[----:B0-----:R-:W-:-:S05]  /*33040*/  F2FP.SATFINITE.E4M3.F32.PACK_AB_MERGE_C R0, R12, R13, RZ ;  /* 0x0000000d0c00723e */ /* 0x001fca00048070ff */
[----:B------:R-:W-:Y:S04]  /*33050*/  STL [R1+0xf4], R0 ;  /* 0x0000f40001007387 */ /* 0x000fe80000100800 */
[----:B------:R-:W-:Y:S04]  /*33060*/  STL [R1+0x1a7c], R20 ;  /* 0x001a7c1401007387 */ /* 0x000fe80000100800 */
[----:B------:R0:W-:Y:S04]  /*33070*/  STL [R1+0x1a94], R14 ;  /* 0x001a940e01007387 */ /* 0x0001e80000100800 */
        /* <DEDUP_REMOVED lines=21> */
[----:B0-----:R-:W3:Y:S01]  /*331d0*/  LDL.LU R20, [R1+0x248] ;  /* 0x0002480001147983 */ /* 0x001ee20000300800 */
[----:B------:R-:W-:-:S03]  /*331e0*/  F2FP.SATFINITE.E4M3.F32.PACK_AB_MERGE_C R8, R2, R3, RZ ;  /* 0x000000030208723e */ /* 0x000fc600048070ff */
[----:B---3--:R0:W-:Y:S04]  /*331f0*/  STL [R1+0x1b58], R20 ;  /* 0x001b581401007387 */ /* 0x0081e80000100800 */
[----:B0-----:R-:W2:Y:S04]  /*33200*/  LDL.LU R20, [R1+0x240] ;  /* 0x0002400001147983 */ /* 0x001ea80000300800 */
[----:B------:R-:W3:Y:S04]  /*33210*/  LDL.LU R21, [R1+0x218] ;  /* 0x0002180001157983 */ /* 0x000ee80000300800 */
        /* <DEDUP_REMOVED lines=25> */
[----:B------:R0:W-:Y:S04]  /*333b0*/  STL [R1+0x1aa0], R8 ;  /* 0x001aa00801007387 */ /* 0x0001e80000100800 */
[----:B0-----:R-:W4:Y:S01]  /*333c0*/  LDL.LU R8, [R1+0x22c] ;  /* 0x00022c0001087983 */ /* 0x001f220000300800 */
[----:B--2---:R-:W-:-:S03]  /*333d0*/  F2FP.SATFINITE.E4M3.F32.PACK_AB_MERGE_C R14, R14, R20, RZ ;  /* 0x000000140e0e723e */ /* 0x004fc600048070ff */
[----:B------:R-:W2:Y:S04]  /*333e0*/  LDL.LU R20, [R1+0x1b58] ;  /* 0x001b580001147983 */ /* 0x000ea80000300800 */
[----:B------:R0:W-:Y:S04]  /*333f0*/  STL [R1+0xc], R14 ;  /* 0x00000c0e01007387 */ /* 0x0001e80000100800 */
[----:B0-----:R-:W2:Y:S02]  /*33400*/  LDL.LU R14, [R1+0x1b54] ;  /* 0x001b5400010e7983 */ /* 0x001ea40000300800 */
[----:B--2---:R-:W-:-:S02]  /*33410*/  F2FP.SATFINITE.E4M3.F32.PACK_AB_MERGE_C R14, R14, R20, RZ ;  /* 0x000000140e0e723e */ /* 0x004fc400048070ff */
[----:B------:R-:W2:Y:S04]  /*33420*/  LDL.LU R20, [R1+0x1b50] ;  /* 0x001b500001147983 */ /* 0x000ea80000300800 */
[----:B------:R0:W-:Y:S04]  /*33430*/  STL [R1], R14 ;  /* 0x0000000e01007387 */ /* 0x0001e80000100800 */
        /* <DEDUP_REMOVED lines=12> */
[----:B0-----:R-:W4:Y:S02]  /*33500*/  LDL.LU R14, [R1+0x1b34] ;  /* 0x001b3400010e7983 */ /* 0x001f240000300800 */
[----:B----4-:R-:W-:-:S02]  /*33510*/  F2FP.SATFINITE.E4M3.F32.PACK_AB_MERGE_C R8, R8, R14, RZ ;  /* 0x0000000e0808723e */ /* 0x010fc400048070ff */
[----:B------:R-:W2:Y:S01]  /*33520*/  LDL.LU R14, [R1+0x1b30] ;  /* 0x001b3000010e7983 */ /* 0x000ea20000300800 */
[----:B------:R-:W-:-:S03]  /*33530*/  F2FP.SATFINITE.E4M3.F32.PACK_AB_MERGE_C R26, R26, R4, RZ ;  /* 0x000000041a1a723e */ /* 0x000fc600048070ff */
[----:B------:R0:W-:Y:S01]  /*33540*/  STL [R1+0x9c], R8 ;  /* 0x00009c0801007387 */ /* 0x0001e20000100800 */
[----:B---3--:R-:W-:Y:S02]  /*33550*/  F2FP.SATFINITE.E4M3.F32.PACK_AB_MERGE_C R25, R25, R5, RZ ;  /* 0x000000051919723e */ /* 0x008fe400048070ff */
[----:B------:R-:W-:Y:S02]  /*33560*/  F2FP.SATFINITE.E4M3.F32.PACK_AB_MERGE_C R16, R16, R27, RZ ;  /* 0x0000001b1010723e */ /* 0x000fe400048070ff */
[----:B------:R-:W-:Y:S02]  /*33570*/  F2FP.SATFINITE.E4M3.F32.PACK_AB_MERGE_C R15, R15, R28, RZ ;  /* 0x0000001c0f0f723e */ /* 0x000fe400048070ff */
[----:B0-----:R-:W-:Y:S02]  /*33580*/  F2FP.SATFINITE.E4M3.F32.PACK_AB_MERGE_C R8, R23, R21, RZ ;  /* 0x000000151708723e */ /* 0x001fe400048070ff */
[----:B------:R-:W-:Y:S02]  /*33590*/  F2FP.SATFINITE.E4M3.F32.PACK_AB_MERGE_C R11, R11, R0, RZ ;  /* 0x000000000b0b723e */ /* 0x000fe400048070ff */
[----:B------:R-:W-:-:S02]  /*335a0*/  F2FP.SATFINITE.E4M3.F32.PACK_AB_MERGE_C R12, R12, R29, RZ ;  /* 0x0000001d0c0c723e */ /* 0x000fc400048070ff */
[----:B------:R-:W-:Y:S02]  /*335b0*/  F2FP.SATFINITE.E4M3.F32.PACK_AB_MERGE_C R3, R3, R24, RZ ;  /* 0x000000180303723e */ /* 0x000fe400048070ff */
[----:B------:R-:W-:Y:S02]  /*335c0*/  F2FP.SATFINITE.E4M3.F32.PACK_AB_MERGE_C R2, R2, R22, RZ ;  /* 0x000000160202723e */ /* 0x000fe400048070ff */
[----:B------:R-:W-:Y:S02]  /*335d0*/  F2FP.SATFINITE.E4M3.F32.PACK_AB_MERGE_C R22, R18, R19, RZ ;  /* 0x000000131216723e */ /* 0x000fe400048070ff */
[----:B------:R-:W-:Y:S02]  /*335e0*/  F2FP.SATFINITE.E4M3.F32.PACK_AB_MERGE_C R18, R13, R17, RZ ;  /* 0x000000110d12723e */ /* 0x000fe400048070ff */
[----:B--2---:R-:W-:-:S05]  /*335f0*/  F2FP.SATFINITE.E4M3.F32.PACK_AB_MERGE_C R14, R20, R14, RZ ;  /* 0x0000000e140e723e */ /* 0x004fca00048070ff */
        /* <DEDUP_REMOVED lines=12> */
[----:B------:R-:W2:Y:S01]  /*336c0*/  LDL.LU R17, [R1+0x1a4] ;  /* 0x0001a40001117983 */ /* 0x000ea20000300800 */
[----:B------:R-:W-:-:S05]  /*336d0*/  F2FP.SATFINITE.E4M3.F32.PACK_AB_MERGE_C R0, R9, R10, RZ ;  /* 0x0000000a0900723e */ /* 0x000fca00048070ff */
[----:B------:R-:W-:Y:S04]  /*336e0*/  STL [R1+0x8], R0 ;  /* 0x0000080001007387 */ /* 0x000fe80000100800 */
        /* <DEDUP_REMOVED lines=28> */
[----:B------:R-:W3:Y:S01]  /*338b0*/  LDL.LU R9, [R1+0x6ac] ;  /* 0x0006ac0001097983 */ /* 0x000ee20000300800 */
[----:B------:R-:W-:-:S02]  /*338c0*/  F2FP.SATFINITE.E4M3.F32.PACK_AB_MERGE_C R29, R6, R7, RZ ;  /* 0x00000007061d723e */ /* 0x000fc400048070ff */
[----:B------:R-:W-:Y:S01]  /*338d0*/  F2FP.SATFINITE.E4M3.F32.PACK_AB_MERGE_C R17, R17, R19, RZ ;  /* 0x000000131111723e */ /* 0x000fe200048070ff */
        /* <DEDUP_REMOVED lines=25> */
[----:B0-----:R-:W3:Y:S04]  /*33a70*/  LDL.LU R29, [R1+0x184] ;  /* 0x00018400011d7983 */ /* 0x001ee80000300800 */
        /* <DEDUP_REMOVED lines=32> */
[----:B------:R-:W2:Y:S01]  /*33c80*/  LDL.LU R9, [R1+0x1afc] ;  /* 0x001afc0001097983 */ /* 0x000ea20000300800 */
[----:B----4-:R-:W-:Y:S02]  /*33c90*/  F2FP.SATFINITE.E4M3.F32.PACK_AB_MERGE_C R7, R7, R13, RZ ;  /* 0x0000000d0707723e */ /* 0x010fe400048070ff */
[----:B------:R-:W-:Y:S01]  /*33ca0*/  F2FP.SATFINITE.E4M3.F32.PACK_AB_MERGE_C R6, R6, R19, RZ ;  /* 0x000000130606723e */ /* 0x000fe200048070ff */
[----:B------:R-:W-:Y:S01]  /*33cb0*/  STL [R1+0x1ac0], R10 ;  /* 0x001ac00a01007387 */ /* 0x000fe20000100800 */
[----:B------:R-:W-:Y:S02]  /*33cc0*/  F2FP.SATFINITE.E4M3.F32.PACK_AB_MERGE_C R3, R3, R2, RZ ;  /* 0x000000020303723e */ /* 0x000fe400048070ff */
[----:B------:R-:W-:Y:S02]  /*33cd0*/  F2FP.SATFINITE.E4M3.F32.PACK_AB_MERGE_C R2, R11, R12, RZ ;  /* 0x0000000c0b02723e */ /* 0x000fe400048070ff */
[----:B--2---:R-:W-:-:S05]  /*33ce0*/  F2FP.SATFINITE.E4M3.F32.PACK_AB_MERGE_C R9, R9, R24, RZ ;  /* 0x000000180909723e */ /* 0x004fca00048070ff */
[----:B------:R-:W-:Y:S04]  /*33cf0*/  STL [R1+0x1ac4], R9 ;  /* 0x001ac40901007387 */ /* 0x000fe80000100800 */
[----:B------:R0:W-:Y:S04]  /*33d00*/  STL [R1+0x1ac8], R7 ;  /* 0x001ac80701007387 */ /* 0x0001e80000100800 */
[----:B------:R1:W-:Y:S01]  /*33d10*/  STL [R1+0x1acc], R6 ;  /* 0x001acc0601007387 */ /* 0x0003e20000100800 */
[----:B0-----:R-:W-:Y:S02]  /*33d20*/  F2FP.SATFINITE.E4M3.F32.PACK_AB_MERGE_C R7, R29, R17, RZ ;  /* 0x000000111d07723e */ /* 0x001fe400048070ff */
[----:B-1----:R-:W-:-:S03]  /*33d30*/  F2FP.SATFINITE.E4M3.F32.PACK_AB_MERGE_C R6, R22, R18, RZ ;  /* 0x000000121606723e */ /* 0x002fc600048070ff */
[----:B------:R-:W-:Y:S04]  /*33d40*/  STL [R1+0x3c8], R7 ;  /* 0x0003c80701007387 */ /* 0x000fe80000100800 */
[----:B------:R0:W-:Y:S04]  /*33d50*/  STL [R1+0x3b8], R6 ;  /* 0x0003b80601007387 */ /* 0x0001e80000100800 */
[----:B------:R1:W-:Y:S01]  /*33d60*/  STL [R1+0x3d8], R3 ;  /* 0x0003d80301007387 */ /* 0x0003e20000100800 */
[----:B0-----:R-:W-:-:S03]  /*33d70*/  F2FP.SATFINITE.E4M3.F32.PACK_AB_MERGE_C R6, R16, R15, RZ ;  /* 0x0000000f1006723e */ /* 0x001fc600048070ff */
[----:B------:R0:W-:Y:S01]  /*33d80*/  STL [R1+0x3d4], R2 ;  /* 0x0003d40201007387 */ /* 0x0001e20000100800 */
[----:B-1----:R-:W-:-:S03]  /*33d90*/  F2FP.SATFINITE.E4M3.F32.PACK_AB_MERGE_C R3, R26, R25, RZ ;  /* 0x000000191a03723e */ /* 0x002fc600048070ff */
[----:B------:R1:W-:Y:S04]  /*33da0*/  STL [R1+0x3f4], R6 ;  /* 0x0003f40601007387 */ /* 0x0003e80000100800 */
[----:B------:R2:W-:Y:S01]  /*33db0*/  STL [R1+0x3f0], R3 ;  /* 0x0003f00301007387 */ /* 0x0005e20000100800 */
[----:B0-----:R-:W-:Y:S02]  /*33dc0*/  F2FP.SATFINITE.E4M3.F32.PACK_AB_MERGE_C R2, R14, R8, RZ ;  /* 0x000000080e02723e */ /* 0x001fe400048070ff */
[----:B-1----:R-:W-:-:S03]  /*33dd0*/  F2FP.SATFINITE.E4M3.F32.PACK_AB_MERGE_C R6, R21, R20, RZ ;  /* 0x000000141506723e */ /* 0x002fc600048070ff */
[----:B------:R0:W-:Y:S01]  /*33de0*/  STL [R1+0x404], R2 ;  /* 0x0004040201007387 */ /* 0x0001e20000100800 */
[----:B--2---:R-:W-:-:S03]  /*33df0*/  F2FP.SATFINITE.E4M3.F32.PACK_AB_MERGE_C R3, R4, R23, RZ ;  /* 0x000000170403723e */ /* 0x004fc600048070ff */
[----:B------:R-:W-:Y:S04]  /*33e00*/  STL [R1+0x400], R6 ;  /* 0x0004000601007387 */ /* 0x000fe80000100800 */
[----:B------:R-:W-:Y:S04]  /*33e10*/  STL [R1+0x414], R3 ;  /* 0x0004140301007387 */ /* 0x000fe80000100800 */
[----:B------:R-:W2:Y:S01]  /*33e20*/  LDL.LU R14, [R1+0x680] ;  /* 0x00068000010e7983 */ /* 0x000ea20000300800 */
[----:B0-----:R-:W-:Y:S02]  /*33e30*/  F2FP.SATFINITE.E4M3.F32.PACK_AB_MERGE_C R2, R27, R5, RZ ;  /* 0x000000051b02723e */ /* 0x001fe400048070ff */
[----:B------:R-:W-:-:S03]  /*33e40*/  F2FP.SATFINITE.E4M3.F32.PACK_AB_MERGE_C R0, R0, R28, RZ ;  /* 0x0000001c0000723e */ /* 0x000fc600048070ff */
[----:B------:R-:W-:Y:S04]  /*33e50*/  STL [R1+0x410], R2 ;  /* 0x0004100201007387 */ /* 0x000fe80000100800 */
[----:B--2---:R0:W-:Y:S04]  /*33e60*/  STL [R1+0x1af4], R14 ;  /* 0x001af40e01007387 */ /* 0x0041e80000100800 */
[----:B------:R-:W-:Y:S04]  /*33e70*/  STL [R1+0x430], R0 ;  /* 0x0004300001007387 */ /* 0x000fe80000100800 */
[----:B0-----:R-:W2:Y:S04]  /*33e80*/  LDL.LU R14, [R1+0x69c] ;  /* 0x00069c00010e7983 */ /* 0x001ea80000300800 */
[----:B------:R-:W3:Y:S04]  /*33e90*/  LDL.LU R21, [R1+0x684] ;  /* 0x0006840001157983 */ /* 0x000ee80000300800 */
[----:B---3--:R0:W-:Y:S04]  /*33ea0*/  STL [R1+0x1af8], R21 ;  /* 0x001af81501007387 */ /* 0x0081e80000100800 */
        /* <DEDUP_REMOVED lines=10> */
[----:B------:R-:W4:Y:S04]  /*33f50*/  LDL.LU R7, [R1+0x100] ;  /* 0x0001000001077983 */ /* 0x000f280000300800 */
[----:B----4-:R0:W-:Y:S04]  /*33f60*/  STL [R1+0x1ad0], R7 ;  /* 0x001ad00701007387 */ /* 0x0101e80000100800 */
[----:B0-----:R-:W4:Y:S04]  /*33f70*/  LDL.LU R7, [R1+0x118] ;  /* 0x0001180001077983 */ /* 0x001f280000300800 */
[----:B----4-:R0:W-:Y:S04]  /*33f80*/  STL [R1+0x1ad8], R7 ;  /* 0x001ad80701007387 */ /* 0x0101e80000100800 */
[----:B0-----:R-:W4:Y:S04]  /*33f90*/  LDL.LU R7, [R1+0x110] ;  /* 0x0001100001077983 */ /* 0x001f280000300800 */
[----:B----4-:R0:W-:Y:S04]  /*33fa0*/  STL [R1+0x1ae0], R7 ;  /* 0x001ae00701007387 */ /* 0x0101e80000100800 */
[----:B0-----:R-:W4:Y:S04]  /*33fb0*/  LDL.LU R7, [R1+0x138] ;  /* 0x0001380001077983 */ /* 0x001f280000300800 */
[----:B----4-:R0:W-:Y:S04]  /*33fc0*/  STL [R1+0x1ae8], R7 ;  /* 0x001ae80701007387 */ /* 0x0101e80000100800 */
[----:B0-----:R-:W4:Y:S01]  /*33fd0*/  LDL.LU R7, [R1+0x130] ;  /* 0x0001300001077983 */ /* 0x001f220000300800 */
[----:B--2---:R-:W-:-:S03]  /*33fe0*/  F2FP.SATFINITE.E4M3.F32.PACK_AB_MERGE_C R14, R14, R21, RZ ;  /* 0x000000150e0e723e */ /* 0x004fc600048070ff */
[----:B----4-:R0:W-:Y:S04]  /*33ff0*/  STL [R1+0x1af0], R7 ;  /* 0x001af00701007387 */ /* 0x0101e80000100800 */
[----:B0-----:R-:W3:Y:S04]  /*34000*/  LDL.LU R7, [R1+0x688] ;  /* 0x0006880001077983 */ /* 0x001ee80000300800 */
[----:B------:R-:W2:Y:S04]  /*34010*/  LDL.LU R9, [R1+0x104] ;  /* 0x0001040001097983 */ /* 0x000ea80000300800 */
[----:B------:R-:W4:Y:S04]  /*34020*/  LDL.LU R10, [R1+0x108] ;  /* 0x00010800010a7983 */ /* 0x000f280000300800 */
[----:B------:R-:W4:Y:S04]  /*34030*/  LDL.LU R13, [R1+0x10c] ;  /* 0x00010c00010d7983 */ /* 0x000f280000300800 */
        /* <DEDUP_REMOVED lines=22> */
[----:B------:R-:W4:Y:S04]  /*341a0*/  LDL.LU R21, [R1+0x1af8] ;  /* 0x001af80001157983 */ /* 0x000f280000300800 */
[----:B------:R0:W-:Y:S04]  /*341b0*/  STL [R1+0x42c], R14 ;  /* 0x00042c0e01007387 */ /* 0x0001e80000100800 */
[----:B0-----:R-:W4:Y:S01]  /*341c0*/  LDL.LU R14, [R1+0x1af4] ;  /* 0x001af400010e7983 */ /* 0x001f220000300800 */
[----:B---3--:R-:W-:-:S02]  /*341d0*/  F2FP.SATFINITE.E4M3.F32.PACK_AB_MERGE_C R6, R6, R7, RZ ;  /* 0x000000070606723e */ /* 0x008fc400048070ff */
[----:B----4-:R-:W-:Y:S02]  /*341e0*/  F2FP.SATFINITE.E4M3.F32.PACK_AB_MERGE_C R21, R21, R14, RZ ;  /* 0x0000000e1515723e */ /* 0x010fe400048070ff */
[----:B------:R-:W3:Y:S04]  /*341f0*/  LDL.LU R14, [R1+0x58] ;  /* 0x00005800010e7983 */ /* 0x000ee80000300800 */
[----:B------:R0:W-:Y:S04]  /*34200*/  STL [R1+0x460], R21 ;  /* 0x0004601501007387 */ /* 0x0001e80000100800 */
[----:B0-----:R-:W4:Y:S04]  /*34210*/  LDL.LU R21, [R1+0x54] ;  /* 0x0000540001157983 */ /* 0x001f280000300800 */
        /* <DEDUP_REMOVED lines=18> */
[----:B------:R-:W-:Y:S02]  /*34340*/  F2FP.SATFINITE.E4M3.F32.PACK_AB_MERGE_C R13, R13, R10, RZ ;  /* 0x0000000a0d0d723e */ /* 0x000fe400048070ff */
[----:B------:R-:W-:Y:S02]  /*34350*/  F2FP.SATFINITE.E4M3.F32.PACK_AB_MERGE_C R23, R23, R26, RZ ;  /* 0x0000001a1717723e */ /* 0x000fe400048070ff */
[----:B------:R-:W-:Y:S01]  /*34360*/  F2FP.SATFINITE.E4M3.F32.PACK_AB_MERGE_C R18, R18, R17, RZ ;  /* 0x000000111212723e */ /* 0x000fe200048070ff */
[----:B0-----:R-:W4:Y:S01]  /*34370*/  LDL.LU R6, [R1+0x1acc] ;  /* 0x001acc0001067983 */ /* 0x001f220000300800 */
[----:B------:R-:W-:-:S02]  /*34380*/  F2FP.SATFINITE.E4M3.F32.PACK_AB_MERGE_C R0, R0, R22, RZ ;  /* 0x000000160000723e */ /* 0x000fc400048070ff */
[----:B------:R-:W-:Y:S02]  /*34390*/  F2FP.SATFINITE.E4M3.F32.PACK_AB_MERGE_C R27, R27, R2, RZ ;  /* 0x000000021b1b723e */ /* 0x000fe400048070ff */
[----:B------:R-:W-:Y:S02]  /*343a0*/  F2FP.SATFINITE.E4M3.F32.PACK_AB_MERGE_C R12, R12, R3, RZ ;  /* 0x000000030c0c723e */ /* 0x000fe400048070ff */
[----:B------:R-:W-:Y:S02]  /*343b0*/  F2FP.SATFINITE.E4M3.F32.PACK_AB_MERGE_C R11, R25, R11, RZ ;  /* 0x0000000b190b723e */ /* 0x000fe400048070ff */
[----:B--2---:R-:W-:Y:S02]  /*343c0*/  F2FP.SATFINITE.E4M3.F32.PACK_AB_MERGE_C R9, R9, R7, RZ ;  /* 0x000000070909723e */ /* 0x004fe400048070ff */
[----:B------:R-:W2:Y:S04]  /*343d0*/  LDL.LU R7, [R1+0x1ac8] ;  /* 0x001ac80001077983 */ /* 0x000ea80000300800 */
[----:B------:R0:W-:Y:S04]  /*343e0*/  STL [R1+0x3bc], R9 ;  /* 0x0003bc0901007387 */ /* 0x0001e80000100800 */
[----:B0-----:R-:W2:Y:S04]  /*343f0*/  LDL.LU R9, [R1+0x1ac4] ;  /* 0x001ac40001097983 */ /* 0x001ea80000300800 */
        /* <DEDUP_REMOVED lines=11> */
[----:B0-----:R-:W2:Y:S04]  /*344b0*/  LDL R0, [R1+0xc08] ;  /* 0x000c080001007983 */ /* 0x001ea80000100800 */
[----:B------:R-:W2:Y:S04]  /*344c0*/  LDL.LU R2, [R1+0x1aac] ;  /* 0x001aac0001027983 */ /* 0x000ea80000300800 */
[----:B------:R0:W-:Y:S04]  /*344d0*/  STL [R1+0x3f8], R27 ;  /* 0x0003f81b01007387 */ /* 0x0001e80000100800 */
[----:B0-----:R-:W2:Y:S04]  /*344e0*/  LDL.LU R27, [R1+0x674] ;  /* 0x00067400011b7983 */ /* 0x001ea80000300800 */
[----:B------:R-:W2:Y:S04]  /*344f0*/  LDL.LU R3, [R1+0x1aa8] ;  /* 0x001aa80001037983 */ /* 0x000ea80000300800 */
[----:B------:R0:W-:Y:S01]  /*34500*/  STL [R1+0x40c], R12 ;  /* 0x00040c0c01007387 */ /* 0x0001e20000100800 */
[----:B------:R-:W-:-:S03]  /*34510*/  F2FP.SATFINITE.E4M3.F32.PACK_AB_MERGE_C R4, R4, R8, RZ ;  /* 0x000000080404723e */ /* 0x000fc600048070ff */
[----:B0-----:R-:W2:Y:S04]  /*34520*/  LDL.LU R12, [R1+0x1aa4] ;  /* 0x001aa400010c7983 */ /* 0x001ea80000300800 */
[----:B------:R-:W2:Y:S04]  /*34530*/  LDL.LU R25, [R1+0x670] ;  /* 0x0006700001197983 */ /* 0x000ea80000300800 */
[----:B------:R0:W-:Y:S01]  /*34540*/  STL [R1+0x408], R11 ;  /* 0x0004080b01007387 */ /* 0x0001e20000100800 */
[----:B------:R-:W-:Y:S02]  /*34550*/  F2FP.SATFINITE.E4M3.F32.PACK_AB_MERGE_C R16, R16, R5, RZ ;  /* 0x000000051010723e */ /* 0x000fe400048070ff */
[----:B0-----:R-:W-:-:S02]  /*34560*/  F2FP.SATFINITE.E4M3.F32.PACK_AB_MERGE_C R11, R28, R15, RZ ;  /* 0x0000000f1c0b723e */ /* 0x001fc400048070ff */
[----:B------:R-:W2:Y:S04]  /*34570*/  LDL.LU R15, [R1+0x5b4] ;  /* 0x0005b400010f7983 */ /* 0x000ea80000300800 */
[----:B------:R-:W2:Y:S04]  /*34580*/  LDL.LU R28, [R1+0x5b0] ;  /* 0x0005b000011c7983 */ /* 0x000ea80000300800 */
[----:B------:R0:W-:Y:S04]  /*34590*/  STL [R1+0x41c], R11 ;  /* 0x00041c0b01007387 */ /* 0x0001e80000100800 */
[----:B0-----:R-:W2:Y:S04]  /*345a0*/  LDL.LU R11, [R1+0x4f4] ;  /* 0x0004f400010b7983 */ /* 0x001ea80000300800 */
[----:B------:R-:W2:Y:S04]  /*345b0*/  LDL.LU R8, [R1+0x1aa0] ;  /* 0x001aa00001087983 */ /* 0x000ea80000300800 */
[----:B------:R0:W-:Y:S04]  /*345c0*/  STL [R1+0x418], R4 ;  /* 0x0004180401007387 */ /* 0x0001e80000100800 */
[----:B0-----:R-:W2:Y:S04]  /*345d0*/  LDL.LU R4, [R1+0x1a9c] ;  /* 0x001a9c0001047983 */ /* 0x001ea80000300800 */
[----:B------:R-:W2:Y:S01]  /*345e0*/  LDL.LU R5, [R1+0x1a98] ;  /* 0x001a980001057983 */ /* 0x000ea20000300800 */
[----:B------:R-:W-:-:S02]  /*345f0*/  F2FP.SATFINITE.E4M3.F32.PACK_AB_MERGE_C R24, R19, R24, RZ ;  /* 0x000000181318723e */ /* 0x000fc400048070ff */
[----:B------:R-:W-:Y:S01]  /*34600*/  F2FP.SATFINITE.E4M3.F32.PACK_AB_MERGE_C R19, R20, R29, RZ ;  /* 0x0000001d1413723e */ /* 0x000fe200048070ff */
[----:B------:R0:W-:Y:S01]  /*34610*/  STL [R1+0x444], R16 ;  /* 0x0004441001007387 */ /* 0x0001e20000100800 */
[----:B---3--:R-:W-:-:S03]  /*34620*/  LOP3.LUT R29, R14, 0xffff, RZ, 0xc0, !PT ;  /* 0x0000ffff0e1d7812 */ /* 0x008fc600078ec0ff */
[----:B0-----:R-:W3:Y:S04]  /*34630*/  LDL.LU R16, [R1+0x4f0] ;  /* 0x0004f00001107983 */ /* 0x001ee80000300800 */
[----:B------:R-:W3:Y:S04]  /*34640*/  LDL.LU R20, [R1+0x1c] ;  /* 0x00001c0001147983 */ /* 0x000ee80000300800 */
[----:B------:R-:W-:Y:S04]  /*34650*/  STL [R1+0x440], R24 ;  /* 0x0004401801007387 */ /* 0x000fe80000100800 */
[----:B------:R4:W-:Y:S02]  /*34660*/  STL [R1+0x464], R19 ;  /* 0x0004641301007387 */ /* 0x0009e40000100800 */
[----:B----4-:R-:W-:-:S02]  /*34670*/  LOP3.LUT R19, R21, 0xffff, RZ, 0xc0, !PT ;  /* 0x0000ffff15137812 */ /* 0x010fc400078ec0ff */
[----:B------:R-:W4:Y:S04]  /*34680*/  LDL.LU R21, [R1+0x18] ;  /* 0x0000180001157983 */ /* 0x000f280000300800 */
[----:B------:R-:W-:Y:S04]  /*34690*/  STL [R1+0x7c], R29 ;  /* 0x00007c1d01007387 */ /* 0x000fe80000100800 */
[----:B------:R-:W-:Y:S01]  /*346a0*/  STL [R1+0x84], R19 ;  /* 0x0000841301007387 */ /* 0x000fe20000100800 */
[----:B--2---:R-:W-:Y:S02]  /*346b0*/  LOP3.LUT R14, R3, 0xffff, RZ, 0xc0, !PT ;  /* 0x0000ffff030e7812 */ /* 0x004fe400078ec0ff */
[----:B------:R-:W-:-:S02]  /*346c0*/  LOP3.LUT R3, R2, 0xffff, RZ, 0xc0, !PT ;  /* 0x0000ffff02037812 */ /* 0x000fc400078ec0ff */
[--C-:B------:R-:W-:Y:S01]  /*346d0*/  PRMT R2, R14, 0x3340, R1.reuse ;  /* 0x000033400e027816 */ /* 0x100fe20000000001 */
[----:B------:R0:W-:Y:S04]  /*346e0*/  STL [R1+0x64], R14 ;  /* 0x0000640e01007387 */ /* 0x0001e80000100800 */
[----:B------:R1:W-:Y:S04]  /*346f0*/  STL [R1+0x74], R3 ;  /* 0x0000740301007387 */ /* 0x0003e80000100800 */
[----:B0-----:R-:W2:Y:S01]  /*34700*/  LDL.LU R14, [R1+0x1a94] ;  /* 0x001a9400010e7983 */ /* 0x001ea20000300800 */
[----:B------:R-:W-:Y:S01]  /*34710*/  VIADD R0, R0, 0x1 ;  /* 0x0000000100007836 */ /* 0x000fe20000000000 */
[----:B-1----:R-:W-:-:S02]  /*34720*/  PRMT R3, R3, 0x3340, R1 ;  /* 0x0000334003037816 */ /* 0x002fc40000000001 */
[----:B------:R-:W-:Y:S02]  /*34730*/  LOP3.LUT R27, R27, 0xffff, RZ, 0xc0, !PT ;  /* 0x0000ffff1b1b7812 */ /* 0x000fe400078ec0ff */
[----:B------:R-:W-:Y:S02]  /*34740*/  ISETP.GE.AND P0, PT, R0, UR5, PT ;  /* 0x0000000500007c0c */ /* 0x000fe4000bf06270 */
[----:B------:R-:W-:Y:S02]  /*34750*/  LOP3.LUT R25, R25, 0xffff, RZ, 0xc0, !PT ;  /* 0x0000ffff19197812 */ /* 0x000fe400078ec0ff */
[----:B------:R-:W-:Y:S02]  /*34760*/  LOP3.LUT R15, R15, 0xffff, RZ, 0xc0, !PT ;  /* 0x0000ffff0f0f7812 */ /* 0x000fe400078ec0ff */
[----:B------:R-:W-:Y:S02]  /*34770*/  LOP3.LUT R28, R28, 0xffff, RZ, 0xc0, !PT ;  /* 0x0000ffff1c1c7812 */ /* 0x000fe400078ec0ff */
[----:B------:R-:W-:-:S02]  /*34780*/  LOP3.LUT R5, R5, 0xffff, RZ, 0xc0, !PT ;  /* 0x0000ffff05057812 */ /* 0x000fc400078ec0ff */
[----:B------:R-:W-:Y:S02]  /*34790*/  LOP3.LUT R24, R4, 0xffff, RZ, 0xc0, !PT ;  /* 0x0000ffff04187812 */ /* 0x000fe400078ec0ff */
[----:B------:R-:W-:Y:S01]  /*347a0*/  PRMT R4, R29, 0x3340, R5 ;  /* 0x000033401d047816 */ /* 0x000fe20000000005 */
[----:B------:R0:W-:Y:S03]  /*347b0*/  STL [R1+0x70], R5 ;  /* 0x0000700501007387 */ /* 0x0001e60000100800 */
[----:B------:R-:W-:Y:S01]  /*347c0*/  PRMT R2, R4, 0x5410, R2 ;  /* 0x0000541004027816 */ /* 0x000fe20000000002 */
[----:B------:R1:W-:Y:S01]  /*347d0*/  STL [R1+0x78], R24 ;  /* 0x0000781801007387 */ /* 0x0003e20000100800 */
[----:B0-----:R-:W-:Y:S02]  /*347e0*/  PRMT R5, R19, 0x3340, R24 ;  /* 0x0000334013057816 */ /* 0x001fe40000000018 */
[----:B------:R-:W-:-:S02]  /*347f0*/  F2FP.SATFINITE.E4M3.F32.PACK_AB_MERGE_C R19, R23, R26, RZ ;  /* 0x0000001a1713723e */ /* 0x000fc400048070ff */
[----:B------:R-:W-:-:S03]  /*34800*/  PRMT R0, R5, 0x5410, R3 ;  /* 0x0000541005007816 */ /* 0x000fc60000000003 */
[----:B------:R-:W-:Y:S04]  /*34810*/  STL [R1+0x458], R19 ;  /* 0x0004581301007387 */ /* 0x000fe80000100800 */
[----:B------:R-:W-:Y:S04]  /*34820*/  STL [R1+0x63c], R2 ;  /* 0x00063c0201007387 */ /* 0x000fe80000100800 */
[----:B------:R-:W2:Y:S04]  /*34830*/  LDL.LU R26, [R1+0x614] ;  /* 0x00061400011a7983 */ /* 0x000ea80000300800 */
[----:B------:R0:W-:Y:S01]  /*34840*/  STL [R1+0x61c], R0 ;  /* 0x00061c0001007387 */ /* 0x0001e20000100800 */
[----:B------:R-:W-:-:S03]  /*34850*/  LOP3.LUT R3, R11, 0xffff, RZ, 0xc0, !PT ;  /* 0x0000ffff0b037812 */ /* 0x000fc600078ec0ff */
[----:B------:R-:W2:Y:S04]  /*34860*/  LDL.LU R23, [R1+0x610] ;  /* 0x0006100001177983 */ /* 0x000ea80000300800 */
[----:B------:R-:W-:Y:S04]  /*34870*/  STL [R1+0x8c], R27 ;  /* 0x00008c1b01007387 */ /* 0x000fe80000100800 */
[----:B------:R-:W-:Y:S01]  /*34880*/  STL [R1+0x10c], R25 ;  /* 0x00010c1901007387 */ /* 0x000fe20000100800 */
[----:B---3--:R-:W-:-:S03]  /*34890*/  LOP3.LUT R4, R16, 0xffff, RZ, 0xc0, !PT ;  /* 0x0000ffff10047812 */ /* 0x008fc600078ec0ff */
[----:B------:R-:W-:Y:S04]  /*348a0*/  STL [R1+0xa0], R15 ;  /* 0x0000a00f01007387 */ /* 0x000fe80000100800 */
[----:B------:R-:W-:Y:S04]  /*348b0*/  STL [R1+0x88], R3 ;  /* 0x0000880301007387 */ /* 0x000fe80000100800 */
[----:B------:R-:W-:Y:S01]  /*348c0*/  STL [R1+0x100], R28 ;  /* 0x0001001c01007387 */ /* 0x000fe20000100800 */
[----:B------:R-:W-:-:S03]  /*348d0*/  LOP3.LUT R11, R20, 0xffff, RZ, 0xc0, !PT ;  /* 0x0000ffff140b7812 */ /* 0x000fc600078ec0ff */
[----:B------:R-:W3:Y:S04]  /*348e0*/  LDL.LU R16, [R1+0x554] ;  /* 0x0005540001107983 */ /* 0x000ee80000300800 */
[----:B------:R-:W-:Y:S04]  /*348f0*/  STL [R1+0xe0], R4 ;  /* 0x0000e00401007387 */ /* 0x000fe80000100800 */
[----:B------:R-:W3:Y:S01]  /*34900*/  LDL.LU R20, [R1+0x550] ;  /* 0x0005500001147983 */ /* 0x000ee20000300800 */
[----:B----4-:R-:W-:-:S03]  /*34910*/  LOP3.LUT R5, R21, 0xffff, RZ, 0xc0, !PT ;  /* 0x0000ffff15057812 */ /* 0x010fc600078ec0ff */
[----:B-1----:R-:W4:Y:S04]  /*34920*/  LDL.LU R24, [R1+0x494] ;  /* 0x0004940001187983 */ /* 0x002f280000300800 */
[----:B------:R-:W-:Y:S01]  /*34930*/  STL [R1+0x80], R11 ;  /* 0x0000800b01007387 */ /* 0x000fe20000100800 */
[----:B0-----:R-:W-:-:S03]  /*34940*/  LOP3.LUT R0, R6, 0xffff, RZ, 0xc0, !PT ;  /* 0x0000ffff06007812 */ /* 0x001fc600078ec0ff */
[----:B------:R-:W4:Y:S01]  /*34950*/  LDL.LU R19, [R1+0x490] ;  /* 0x0004900001137983 */ /* 0x000f220000300800 */
[----:B------:R-:W-:-:S03]  /*34960*/  LOP3.LUT R2, R7, 0xffff, RZ, 0xc0, !PT ;  /* 0x0000ffff07027812 */ /* 0x000fc600078ec0ff */
[----:B------:R-:W4:Y:S04]  /*34970*/  LDL.LU R29, [R1+0xb4] ;  /* 0x0000b400011d7983 */ /* 0x000f280000300800 */
[----:B------:R0:W-:Y:S01]  /*34980*/  STL [R1+0x60], R5 ;  /* 0x0000600501007387 */ /* 0x0001e20000100800 */
[----:B------:R-:W-:-:S03]  /*34990*/  LOP3.LUT R8, R8, 0xffff, RZ, 0xc0, !PT ;  /* 0x0000ffff08087812 */ /* 0x000fc600078ec0ff */
[----:B------:R-:W4:Y:S04]  /*349a0*/  LDL.LU R21, [R1+0xb0] ;  /* 0x0000b00001157983 */ /* 0x000f280000300800 */
[----:B------:R-:W-:Y:S04]  /*349b0*/  STL [R1+0x5e8], R0 ;  /* 0x0005e80001007387 */ /* 0x000fe80000100800 */
[----:B------:R-:W-:Y:S01]  /*349c0*/  STL [R1+0x6c], R2 ;  /* 0x00006c0201007387 */ /* 0x000fe20000100800 */
[----:B------:R-:W-:Y:S02]  /*349d0*/  PRMT R7, R27, 0x3340, R15 ;  /* 0x000033401b077816 */ /* 0x000fe4000000000f */
[----:B0-----:R-:W-:-:S02]  /*349e0*/  PRMT R5, R5, 0x3340, R8 ;  /* 0x0000334005057816 */ /* 0x001fc40000000008 */
[----:B--2---:R-:W-:-:S04]  /*349f0*/  LOP3.LUT R14, R14, 0xffff, RZ, 0xc0, !PT ;  /* 0x0000ffff0e0e7812 */ /* 0x004fc800078ec0ff */
[----:B------:R-:W-:Y:S01]  /*34a00*/  PRMT R6, R11, 0x3340, R14 ;  /* 0x000033400b067816 */ /* 0x000fe2000000000e */
[----:B------:R-:W-:Y:S04]  /*34a10*/  STL [R1+0x68], R14 ;  /* 0x0000680e01007387 */ /* 0x000fe80000100800 */
[----:B------:R0:W-:Y:S04]  /*34a20*/  STL [R1+0x58], R8 ;  /* 0x0000580801007387 */ /* 0x0001e80000100800 */
[----:B------:R-:W2:Y:S04]  /*34a30*/  LDL.LU R11, [R1+0x1a90] ;  /* 0x001a9000010b7983 */ /* 0x000ea80000300800 */
[----:B------:R-:W2:Y:S04]  /*34a40*/  LDL.LU R15, [R1+0x1a8c] ;  /* 0x001a8c00010f7983 */ /* 0x000ea80000300800 */
[----:B------:R-:W2:Y:S01]  /*34a50*/  LDL.LU R27, [R1+0x1a88] ;  /* 0x001a8800011b7983 */ /* 0x000ea20000300800 */
[----:B0-----:R-:W-:-:S03]  /*34a60*/  PRMT R8, R25, 0x3340, R28 ;  /* 0x0000334019087816 */ /* 0x001fc6000000001c */
[----:B------:R-:W2:Y:S01]  /*34a70*/  LDL.LU R28, [R1+0x1a84] ;  /* 0x001a8400011c7983 */ /* 0x000ea20000300800 */
[--C-:B------:R-:W-:Y:S02]  /*34a80*/  PRMT R0, R0, 0x3340, R1.reuse ;  /* 0x0000334000007816 */ /* 0x100fe40000000001 */
[--C-:B------:R-:W-:Y:S02]  /*34a90*/  PRMT R2, R2, 0x3340, R1.reuse ;  /* 0x0000334002027816 */ /* 0x100fe40000000001 */
[--C-:B------:R-:W-:Y:S02]  /*34aa0*/  PRMT R3, R3, 0x3340, R1.reuse ;  /* 0x0000334003037816 */ /* 0x100fe40000000001 */
[----:B------:R-:W-:Y:S02]  /*34ab0*/  PRMT R0, R5, 0x5410, R0 ;  /* 0x0000541005007816 */ /* 0x000fe40000000000 */
[----:B------:R-:W-:Y:S02]  /*34ac0*/  PRMT R4, R4, 0x3340, R1 ;  /* 0x0000334004047816 */ /* 0x000fe40000000001 */
[----:B------:R-:W-:-:S02]  /*34ad0*/  PRMT R5, R6, 0x5410, R2 ;  /* 0x0000541006057816 */ /* 0x000fc40000000002 */
[----:B------:R-:W-:Y:S01]  /*34ae0*/  PRMT R2, R7, 0x5410, R3 ;  /* 0x0000541007027816 */ /* 0x000fe20000000003 */
[----:B------:R0:W-:Y:S04]  /*34af0*/  STL [R1+0x618], R0 ;  /* 0x0006180001007387 */ /* 0x0001e80000100800 */
[----:B------:R1:W-:Y:S04]  /*34b00*/  STL [R1+0x60c], R5 ;  /* 0x00060c0501007387 */ /* 0x0003e80000100800 */
[----:B------:R-:W-:Y:S01]  /*34b10*/  STL [R1+0x608], R2 ;  /* 0x0006080201007387 */ /* 0x000fe20000100800 */
[----:B0-----:R-:W-:-:S05]  /*34b20*/  PRMT R0, R8, 0x5410, R4 ;  /* 0x0000541008007816 */ /* 0x001fca0000000004 */
[----:B------:R4:W-:Y:S01]  /*34b30*/  STL [R1+0x5fc], R0 ;  /* 0x0005fc0001007387 */ /* 0x0009e20000100800 */
[----:B-1----:R-:W-:-:S03]  /*34b40*/  LOP3.LUT R5, R26, 0xffff, RZ, 0xc0, !PT ;  /* 0x0000ffff1a057812 */ /* 0x002fc600078ec0ff */
[----:B------:R-:W2:Y:S01]  /*34b50*/  LDL.LU R26, [R1+0x844] ;  /* 0x00084400011a7983 */ /* 0x000ea20000300800 */
[----:B------:R-:W-:-:S03]  /*34b60*/  LOP3.LUT R6, R23, 0xffff, RZ, 0xc0, !PT ;  /* 0x0000ffff17067812 */ /* 0x000fc600078ec0ff */
[----:B------:R-:W2:Y:S04]  /*34b70*/  LDL.LU R25, [R1+0x5c4] ;  /* 0x0005c40001197983 */ /* 0x000ea80000300800 */
[----:B------:R0:W-:Y:S04]  /*34b80*/  STL [R1+0x54], R5 ;  /* 0x0000540501007387 */ /* 0x0001e80000100800 */
[----:B------:R-:W2:Y:S04]  /*34b90*/  LDL.LU R23, [R1+0x5c0] ;  /* 0x0005c00001177983 */ /* 0x000ea80000300800 */
[----:B------:R1:W-:Y:S04]  /*34ba0*/  STL [R1+0xc0], R6 ;  /* 0x0000c00601007387 */ /* 0x0003e80000100800 */
[----:B------:R-:W2:Y:S01]  /*34bb0*/  LDL.LU R14, [R1+0x504] ;  /* 0x00050400010e7983 */ /* 0x000ea20000300800 */
[----:B---3--:R-:W-:-:S02]  /*34bc0*/  LOP3.LUT R16, R16, 0xffff, RZ, 0xc0, !PT ;  /* 0x0000ffff10107812 */ /* 0x008fc400078ec0ff */
[----:B------:R-:W-:Y:S02]  /*34bd0*/  LOP3.LUT R20, R20, 0xffff, RZ, 0xc0, !PT ;  /* 0x0000ffff14147812 */ /* 0x000fe400078ec0ff */
[----:B----4-:R-:W-:Y:S01]  /*34be0*/  LOP3.LUT R0, R24, 0xffff, RZ, 0xc0, !PT ;  /* 0x0000ffff18007812 */ /* 0x010fe200078ec0ff */
[----:B------:R3:W-:Y:S04]  /*34bf0*/  STL [R1+0x1c], R16 ;  /* 0x00001c1001007387 */ /* 0x0007e80000100800 */
[----:B------:R-:W4:Y:S01]  /*34c00*/  LDL.LU R24, [R1+0x500] ;  /* 0x0005000001187983 */ /* 0x000f220000300800 */
[----:B------:R-:W-:-:S03]  /*34c10*/  LOP3.LUT R2, R19, 0xffff, RZ, 0xc0, !PT ;  /* 0x0000ffff13027812 */ /* 0x000fc600078ec0ff */
[----:B------:R-:W-:Y:S01]  /*34c20*/  STL [R1+0x18], R0 ;  /* 0x0000180001007387 */ /* 0x000fe20000100800 */
[----:B------:R-:W-:-:S03]  /*34c30*/  LOP3.LUT R7, R29, 0xffff, RZ, 0xc0, !PT ;  /* 0x0000ffff1d077812 */ /* 0x000fc600078ec0ff */
[----:B------:R3:W-:Y:S01]  /*34c40*/  STL [R1+0xc4], R20 ;  /* 0x0000c41401007387 */ /* 0x0007e20000100800 */
[----:B------:R-:W-:-:S03]  /*34c50*/  LOP3.LUT R8, R21, 0xffff, RZ, 0xc0, !PT ;  /* 0x0000ffff15087812 */ /* 0x000fc600078ec0ff */
[----:B------:R-:W-:Y:S04]  /*34c60*/  STL [R1+0x5b4], R2 ;  /* 0x0005b40201007387 */ /* 0x000fe80000100800 */
[----:B------:R-:W4:Y:S04]  /*34c70*/  LDL.LU R19, [R1+0x4c] ;  /* 0x00004c0001137983 */ /* 0x000f280000300800 */
[----:B------:R-:W4:Y:S04]  /*34c80*/  LDL.LU R29, [R1+0x48] ;  /* 0x00004800011d7983 */ /* 0x000f280000300800 */
[----:B------:R3:W-:Y:S04]  /*34c90*/  STL [R1+0xe8], R7 ;  /* 0x0000e80701007387 */ /* 0x0007e80000100800 */
[----:B------:R-:W-:Y:S01]  /*34ca0*/  STL [R1+0xac], R8 ;  /* 0x0000ac0801007387 */ /* 0x000fe20000100800 */
[----:B------:R-:W-:-:S02]  /*34cb0*/  LOP3.LUT R12, R12, 0xffff, RZ, 0xc0, !PT ;  /* 0x0000ffff0c0c7812 */ /* 0x000fc400078ec0ff */
[----:B0-----:R-:W-:Y:S02]  /*34cc0*/  PRMT R5, R5, 0x3340, R16 ;  /* 0x0000334005057816 */ /* 0x001fe40000000010 */
[----:B-1----:R-:W-:Y:S02]  /*34cd0*/  PRMT R6, R6, 0x3340, R20 ;  /* 0x0000334006067816 */ /* 0x002fe40000000014 */
[----:B--2---:R-:W-:Y:S02]  /*34ce0*/  LOP3.LUT R3, R11, 0xffff, RZ, 0xc0, !PT ;  /* 0x0000ffff0b037812 */ /* 0x004fe400078ec0ff */
[----:B------:R-:W-:Y:S02]  /*34cf0*/  LOP3.LUT R27, R27, 0xffff, RZ, 0xc0, !PT ;  /* 0x0000ffff1b1b7812 */ /* 0x000fe400078ec0ff */
[----:B------:R-:W-:Y:S02]  /*34d00*/  LOP3.LUT R21, R28, 0xffff, RZ, 0xc0, !PT ;  /* 0x0000ffff1c157812 */ /* 0x000fe400078ec0ff */
[----:B------:R-:W2:Y:S04]  /*34d10*/  LDL.LU R28, [R1+0x840] ;  /* 0x00084000011c7983 */ /* 0x000ea80000300800 */
[----:B------:R0:W-:Y:S04]  /*34d20*/  STL [R1+0xe4], R21 ;  /* 0x0000e41501007387 */ /* 0x0001e80000100800 */
[----:B------:R-:W-:Y:S04]  /*34d30*/  STL [R1+0xa8], R27 ;  /* 0x0000a81b01007387 */ /* 0x000fe80000100800 */
[----:B------:R1:W-:Y:S04]  /*34d40*/  STL [R1+0xa4], R3 ;  /* 0x0000a40301007387 */ /* 0x0003e80000100800 */
[----:B------:R-:W-:Y:S04]  /*34d50*/  STL [R1+0x1a30], R12 ;  /* 0x001a300c01007387 */ /* 0x000fe80000100800 */
[----:B---3--:R-:W3:Y:S04]  /*34d60*/  LDL.LU R16, [R1+0x1a80] ;  /* 0x001a800001107983 */ /* 0x008ee80000300800 */
[----:B------:R-:W3:Y:S01]  /*34d70*/  LDL.LU R20, [R1+0x1a7c] ;  /* 0x001a7c0001147983 */ /* 0x000ee20000300800 */
[----:B------:R-:W-:-:S03]  /*34d80*/  PRMT R7, R7, 0x3340, R21 ;  /* 0x0000334007077816 */ /* 0x000fc60000000015 */
[----:B0-----:R-:W3:Y:S01]  /*34d90*/  LDL.LU R21, [R1+0x1a78] ;  /* 0x001a780001157983 */ /* 0x001ee20000300800 */
[--C-:B------:R-:W-:Y:S02]  /*34da0*/  PRMT R0, R0, 0x3340, R1.reuse ;  /* 0x0000334000007816 */ /* 0x100fe40000000001 */
[--C-:B------:R-:W-:Y:S02]  /*34db0*/  PRMT R2, R2, 0x3340, R1.reuse ;  /* 0x0000334002027816 */ /* 0x100fe40000000001 */
[--C-:B-1----:R-:W-:Y:S02]  /*34dc0*/  PRMT R3, R3, 0x3340, R1.reuse ;  /* 0x0000334003037816 */ /* 0x102fe40000000001 */
[----:B------:R-:W-:Y:S02]  /*34dd0*/  PRMT R0, R5, 0x5410, R0 ;  /* 0x0000541005007816 */ /* 0x000fe40000000000 */
[----:B------:R-:W-:Y:S02]  /*34de0*/  PRMT R4, R12, 0x3340, R1 ;  /* 0x000033400c047816 */ /* 0x000fe40000000001 */
[----:B------:R-:W-:-:S02]  /*34df0*/  PRMT R8, R8, 0x3340, R27 ;  /* 0x0000334008087816 */ /* 0x000fc4000000001b */
[----:B------:R-:W-:Y:S02]  /*34e00*/  PRMT R5, R6, 0x5410, R2 ;  /* 0x0000541006057816 */ /* 0x000fe40000000002 */
[----:B------:R-:W-:Y:S01]  /*34e10*/  PRMT R2, R7, 0x5410, R3 ;  /* 0x0000541007027816 */ /* 0x000fe20000000003 */
[----:B------:R0:W-:Y:S04]  /*34e20*/  STL [R1+0x5ec], R0 ;  /* 0x0005ec0001007387 */ /* 0x0001e80000100800 */
[----:B------:R1:W-:Y:S04]  /*34e30*/  STL [R1+0x5dc], R5 ;  /* 0x0005dc0501007387 */ /* 0x0003e80000100800 */
[----:B------:R-:W-:Y:S01]  /*34e40*/  STL [R1+0x5b0], R2 ;  /* 0x0005b00201007387 */ /* 0x000fe20000100800 */
[----:B0-----:R-:W-:-:S05]  /*34e50*/  PRMT R0, R8, 0x5410, R4 ;  /* 0x0000541008007816 */ /* 0x001fca0000000004 */
[----:B------:R0:W-:Y:S01]  /*34e60*/  STL [R1+0x5ac], R0 ;  /* 0x0005ac0001007387 */ /* 0x0001e20000100800 */
[----:B------:R-:W-:Y:S02]  /*34e70*/  LOP3.LUT R26, R26, 0xffff, RZ, 0xc0, !PT ;  /* 0x0000ffff1a1a7812 */ /* 0x000fe400078ec0ff */
[----:B------:R-:W-:Y:S02]  /*34e80*/  LOP3.LUT R25, R25, 0xffff, RZ, 0xc0, !PT ;  /* 0x0000ffff19197812 */ /* 0x000fe400078ec0ff */
[----:B------:R-:W-:Y:S02]  /*34e90*/  LOP3.LUT R23, R23, 0xffff, RZ, 0xc0, !PT ;  /* 0x0000ffff17177812 */ /* 0x000fe400078ec0ff */
[----:B------:R-:W-:Y:S01]  /*34ea0*/  LOP3.LUT R6, R14, 0xffff, RZ, 0xc0, !PT ;  /* 0x0000ffff0e067812 */ /* 0x000fe200078ec0ff */
[----:B------:R-:W-:Y:S04]  /*34eb0*/  STL [R1+0x110], R26 ;  /* 0x0001101a01007387 */ /* 0x000fe80000100800 */
[----:B------:R-:W-:Y:S01]  /*34ec0*/  STL [R1+0x11c], R25 ;  /* 0x00011c1901007387 */ /* 0x000fe20000100800 */
[----:B-1----:R-:W-:-:S02]  /*34ed0*/  LOP3.LUT R5, R9, 0xffff, RZ, 0xc0, !PT ;  /* 0x0000ffff09057812 */ /* 0x002fc400078ec0ff */
[----:B----4-:R-:W-:Y:S02]  /*34ee0*/  LOP3.LUT R7, R24, 0xffff, RZ, 0xc0, !PT ;  /* 0x0000ffff18077812 */ /* 0x010fe400078ec0ff */
[----:B0-----:R-:W-:Y:S02]  /*34ef0*/  LOP3.LUT R0, R10, 0xffff, RZ, 0xc0, !PT ;  /* 0x0000ffff0a007812 */ /* 0x001fe400078ec0ff */
[----:B------:R-:W-:Y:S02]  /*34f00*/  LOP3.LUT R27, R19, 0xffff, RZ, 0xc0, !PT ;  /* 0x0000ffff131b7812 */ /* 0x000fe400078ec0ff */
[----:B------:R-:W-:Y:S02]  /*34f10*/  PRMT R4, R0, 0x3340, R1 ;  /* 0x0000334000047816 */ /* 0x000fe40000000001 */
[----:B------:R-:W-:Y:S02]  /*34f20*/  PRMT R10, R26, 0x3340, R25 ;  /* 0x000033401a0a7816 */ /* 0x000fe40000000019 */
[----:B--2---:R-:W-:-:S05]  /*34f30*/  LOP3.LUT R11, R28, 0xffff, RZ, 0xc0, !PT ;  /* 0x0000ffff1c0b7812 */ /* 0x004fca00078ec0ff */
[----:B------:R-:W-:Y:S04]  /*34f40*/  STL [R1+0xec], R11 ;  /* 0x0000ec0b01007387 */ /* 0x000fe80000100800 */
[----:B------:R-:W-:Y:S04]  /*34f50*/  STL [R1+0x104], R6 ;  /* 0x0001040601007387 */ /* 0x000fe80000100800 */
[----:B------:R-:W-:Y:S04]  /*34f60*/  STL [R1+0x108], R23 ;  /* 0x0001081701007387 */ /* 0x000fe80000100800 */
[----:B------:R-:W2:Y:S04]  /*34f70*/  LDL.LU R24, [R1+0x560] ;  /* 0x0005600001187983 */ /* 0x000ea80000300800 */
[----:B------:R-:W-:Y:S04]  /*34f80*/  STL [R1+0xc8], R7 ;  /* 0x0000c80701007387 */ /* 0x000fe80000100800 */
[----:B------:R-:W4:Y:S04]  /*34f90*/  LDL.LU R12, [R1+0xdc] ;  /* 0x0000dc00010c7983 */ /* 0x000f280000300800 */
[----:B------:R-:W4:Y:S04]  /*34fa0*/  LDL.LU R14, [R1+0x90] ;  /* 0x00009000010e7983 */ /* 0x000f280000300800 */
[----:B------:R-:W4:Y:S01]  /*34fb0*/  LDL.LU R19, [R1+0x24] ;  /* 0x0000240001137983 */ /* 0x000f220000300800 */
[----:B---3--:R-:W-:-:S02]  /*34fc0*/  LOP3.LUT R2, R21, 0xffff, RZ, 0xc0, !PT ;  /* 0x0000ffff15027812 */ /* 0x008fc400078ec0ff */
[----:B------:R-:W-:Y:S01]  /*34fd0*/  LOP3.LUT R3, R20, 0xffff, RZ, 0xc0, !PT ;  /* 0x0000ffff14037812 */ /* 0x000fe200078ec0ff */
[----:B------:R-:W3:Y:S04]  /*34fe0*/  LDL.LU R21, [R1+0xf0] ;  /* 0x0000f00001157983 */ /* 0x000ee80000300800 */
[----:B------:R-:W-:Y:S04]  /*34ff0*/  STL [R1+0x59c], R5 ;  /* 0x00059c0501007387 */ /* 0x000fe80000100800 */
[----:B------:R-:W3:Y:S04]  /*35000*/  LDL.LU R20, [R1+0x4a0] ;  /* 0x0004a00001147983 */ /* 0x000ee80000300800 */
[----:B------:R0:W-:Y:S01]  /*35010*/  STL [R1+0x1a34], R0 ;  /* 0x001a340001007387 */ /* 0x0001e20000100800 */
[----:B------:R-:W-:-:S03]  /*35020*/  LOP3.LUT R28, R29, 0xffff, RZ, 0xc0, !PT ;  /* 0x0000ffff1d1c7812 */ /* 0x000fc600078ec0ff */
[----:B0-----:R-:W3:Y:S04]  /*35030*/  LDL.LU R0, [R1+0x620] ;  /* 0x0006200001007983 */ /* 0x001ee80000300800 */
[----:B------:R-:W3:Y:S04]  /*35040*/  LDL.LU R29, [R1+0x20] ;  /* 0x00002000011d7983 */ /* 0x000ee80000300800 */
[----:B------:R-:W-:Y:S04]  /*35050*/  STL [R1+0x1a40], R28 ;  /* 0x001a401c01007387 */ /* 0x000fe80000100800 */
[----:B------:R-:W-:Y:S04]  /*35060*/  STL [R1+0x1a3c], R3 ;  /* 0x001a3c0301007387 */ /* 0x000fe80000100800 */
[----:B------:R-:W-:Y:S04]  /*35070*/  STL [R1+0x1a48], R27 ;  /* 0x001a481b01007387 */ /* 0x000fe80000100800 */
[----:B------:R0:W-:Y:S04]  /*35080*/  STL [R1+0x1a44], R2 ;  /* 0x001a440201007387 */ /* 0x0001e80000100800 */
[----:B------:R-:W3:Y:S04]  /*35090*/  LDL.LU R25, [R1+0x1a74] ;  /* 0x001a740001197983 */ /* 0x000ee80000300800 */
[----:B------:R-:W3:Y:S01]  /*350a0*/  LDL.LU R26, [R1+0x1a70] ;  /* 0x001a7000011a7983 */ /* 0x000ee20000300800 */
[----:B------:R-:W-:-:S03]  /*350b0*/  PRMT R11, R11, 0x3340, R23 ;  /* 0x000033400b0b7816 */ /* 0x000fc60000000017 */
[----:B------:R-:W3:Y:S01]  /*350c0*/  LDL.LU R23, [R1+0x1a6c] ;  /* 0x001a6c0001177983 */ /* 0x000ee20000300800 */
[----:B------:R-:W-:Y:S02]  /*350d0*/  PRMT R5, R5, 0x3340, R1 ;  /* 0x0000334005057816 */ /* 0x000fe40000000001 */
[----:B------:R-:W-:Y:S02]  /*350e0*/  PRMT R8, R28, 0x3340, R3 ;  /* 0x000033401c087816 */ /* 0x000fe40000000003 */
[----:B------:R-:W-:Y:S02]  /*350f0*/  PRMT R9, R27, 0x3340, R2 ;  /* 0x000033401b097816 */ /* 0x000fe40000000002 */
[----:B------:R-:W-:Y:S02]  /*35100*/  PRMT R6, R6, 0x3340, R1 ;  /* 0x0000334006067816 */ /* 0x000fe40000000001 */
[----:B0-----:R-:W-:Y:S02]  /*35110*/  PRMT R2, R8, 0x5410, R5 ;  /* 0x0000541008027816 */ /* 0x001fe40000000005 */
[----:B------:R-:W-:-:S02]  /*35120*/  PRMT R7, R7, 0x3340, R1 ;  /* 0x0000334007077816 */ /* 0x000fc40000000001 */
[----:B------:R-:W-:Y:S02]  /*35130*/  PRMT R4, R9, 0x5410, R4 ;  /* 0x0000541009047816 */ /* 0x000fe40000000004 */
[----:B------:R-:W-:Y:S01]  /*35140*/  PRMT R3, R10, 0x5410, R6 ;  /* 0x000054100a037816 */ /* 0x000fe20000000006 */
[----:B------:R0:W-:Y:S04]  /*35150*/  STL [R1+0x5a8], R2 ;  /* 0x0005a80201007387 */ /* 0x0001e80000100800 */
[----:B------:R-:W-:Y:S04]  /*35160*/  STL [R1+0x554], R4 ;  /* 0x0005540401007387 */ /* 0x000fe80000100800 */
[----:B------:R-:W-:Y:S01]  /*35170*/  STL [R1+0x550], R3 ;  /* 0x0005500301007387 */ /* 0x000fe20000100800 */
[----:B0-----:R-:W-:-:S05]  /*35180*/  PRMT R2, R11, 0x5410, R7 ;  /* 0x000054100b027816 */ /* 0x001fca0000000007 */
[----:B------:R4:W-:Y:S01]  /*35190*/  STL [R1+0x504], R2 ;  /* 0x0005040201007387 */ /* 0x0009e20000100800 */
[----:B------:R-:W-:Y:S02]  /*351a0*/  LOP3.LUT R5, R16, 0xffff, RZ, 0xc0, !PT ;  /* 0x0000ffff10057812 */ /* 0x000fe400078ec0ff */
[----:B------:R-:W-:Y:S02]  /*351b0*/  LOP3.LUT R7, R13, 0xffff, RZ, 0xc0, !PT ;  /* 0x0000ffff0d077812 */ /* 0x000fe400078ec0ff */
[----:B--2---:R-:W-:Y:S02]  /*351c0*/  LOP3.LUT R24, R24, 0xffff, RZ, 0xc0, !PT ;  /* 0x0000ffff18187812 */ /* 0x004fe400078ec0ff */
[----:B----4-:R-:W-:Y:S02]  /*351d0*/  LOP3.LUT R2, R12, 0xffff, RZ, 0xc0, !PT ;  /* 0x0000ffff0c027812 */ /* 0x010fe400078ec0ff */
[----:B---3--:R-:W-:Y:S02]  /*351e0*/  LOP3.LUT R9, R21, 0xffff, RZ, 0xc0, !PT ;  /* 0x0000ffff15097812 */ /* 0x008fe400078ec0ff */
[----:B------:R-:W-:-:S02]  /*351f0*/  LOP3.LUT R4, R20, 0xffff, RZ, 0xc0, !PT ;  /* 0x0000ffff14047812 */ /* 0x000fc400078ec0ff */
[----:B------:R-:W-:Y:S02]  /*35200*/  LOP3.LUT R21, R19, 0xffff, RZ, 0xc0, !PT ;  /* 0x0000ffff13157812 */ /* 0x000fe400078ec0ff */
[----:B------:R-:W-:Y:S02]  /*35210*/  LOP3.LUT R11, R14, 0xffff, RZ, 0xc0, !PT ;  /* 0x0000ffff0e0b7812 */ /* 0x000fe400078ec0ff */
[----:B------:R-:W-:-:S05]  /*35220*/  LOP3.LUT R8, R0, 0xffff, RZ, 0xc0, !PT ;  /* 0x0000ffff00087812 */ /* 0x000fca00078ec0ff */
[----:B------:R-:W-:Y:S04]  /*35230*/  STL [R1+0xb4], R8 ;  /* 0x0000b40801007387 */ /* 0x000fe80000100800 */
[----:B------:R-:W-:Y:S04]  /*35240*/  STL [R1+0xcc], R24 ;  /* 0x0000cc1801007387 */ /* 0x000fe80000100800 */
[----:B------:R-:W-:Y:S04]  /*35250*/  STL [R1+0x48], R4 ;  /* 0x0000480401007387 */ /* 0x000fe80000100800 */
[----:B------:R0:W-:Y:S04]  /*35260*/  STL [R1+0x138], R9 ;  /* 0x0001380901007387 */ /* 0x0001e80000100800 */
[----:B------:R-:W2:Y:S04]  /*35270*/  LDL.LU R27, [R1+0x850] ;  /* 0x00085000011b7983 */ /* 0x000ea80000300800 */
[----:B------:R-:W-:Y:S04]  /*35280*/  STL [R1+0xb0], R2 ;  /* 0x0000b00201007387 */ /* 0x000fe80000100800 */
[----:B------:R-:W-:Y:S04]  /*35290*/  STL [R1+0xf0], R21 ;  /* 0x0000f01501007387 */ /* 0x000fe80000100800 */
[----:B------:R-:W3:Y:S04]  /*352a0*/  LDL.LU R3, [R1+0x628] ;  /* 0x0006280001037983 */ /* 0x000ee80000300800 */
[----:B------:R-:W-:Y:S04]  /*352b0*/  STL [R1+0x15c], R11 ;  /* 0x00015c0b01007387 */ /* 0x000fe80000100800 */
[----:B------:R-:W4:Y:S01]  /*352c0*/  LDL.LU R14, [R1+0x624] ;  /* 0x00062400010e7983 */ /* 0x000f220000300800 */
[----:B------:R-:W-:-:S03]  /*352d0*/  LOP3.LUT R10, R29, 0xffff, RZ, 0xc0, !PT ;  /* 0x0000ffff1d0a7812 */ /* 0x000fc600078ec0ff */
[----:B------:R-:W4:Y:S01]  /*352e0*/  LDL.LU R0, [R1+0x5cc] ;  /* 0x0005cc0001007983 */ /* 0x000f220000300800 */
[----:B------:R-:W-:-:S03]  /*352f0*/  LOP3.LUT R29, R23, 0xffff, RZ, 0xc0, !PT ;  /* 0x0000ffff171d7812 */ /* 0x000fc600078ec0ff */
[----:B------:R-:W4:Y:S04]  /*35300*/  LDL.LU R23, [R1+0x854] ;  /* 0x0008540001177983 */ /* 0x000f280000300800 */
[----:B------:R1:W-:Y:S01]  /*35310*/  STL [R1+0x24], R10 ;  /* 0x0000240a01007387 */ /* 0x0003e20000100800 */
[----:B------:R-:W-:-:S03]  /*35320*/  LOP3.LUT R20, R15, 0xffff, RZ, 0xc0, !PT ;  /* 0x0000ffff0f147812 */ /* 0x000fc600078ec0ff */
[----:B------:R1:W-:Y:S04]  /*35330*/  STL [R1+0x150], R29 ;  /* 0x0001501d01007387 */ /* 0x0003e80000100800 */
[----:B------:R1:W-:Y:S04]  /*35340*/  STL [R1+0x90], R5 ;  /* 0x0000900501007387 */ /* 0x0003e80000100800 */
[----:B------:R-:W4:Y:S04]  /*35350*/  LDL.LU R12, [R1+0x5c8] ;  /* 0x0005c800010c7983 */ /* 0x000f280000300800 */
[----:B------:R1:W-:Y:S04]  /*35360*/  STL [R1+0x144], R7 ;  /* 0x0001440701007387 */ /* 0x0003e80000100800 */
[----:B------:R-:W4:Y:S04]  /*35370*/  LDL.LU R19, [R1+0x568] ;  /* 0x0005680001137983 */ /* 0x000f280000300800 */
[----:B------:R-:W-:Y:S01]  /*35380*/  STL [R1+0x1a4c], R20 ;  /* 0x001a4c1401007387 */ /* 0x000fe20000100800 */
[----:B0-----:R-:W-:-:S02]  /*35390*/  PRMT R9, R9, 0x3340, R21 ;  /* 0x0000334009097816 */ /* 0x001fc40000000015 */
[----:B-1----:R-:W-:Y:S02]  /*353a0*/  PRMT R10, R2, 0x3340, R10 ;  /* 0x00003340020a7816 */ /* 0x002fe4000000000a */
[----:B------:R-:W4:Y:S04]  /*353b0*/  LDL.LU R2, [R1+0x564] ;  /* 0x0005640001027983 */ /* 0x000f280000300800 */
[----:B------:R-:W4:Y:S04]  /*353c0*/  LDL.LU R21, [R1+0x50c] ;  /* 0x00050c0001157983 */ /* 0x000f280000300800 */
[----:B------:R-:W4:Y:S01]  /*353d0*/  LDL.LU R28, [R1+0x508] ;  /* 0x00050800011c7983 */ /* 0x000f220000300800 */
[----:B------:R-:W-:-:S02]  /*353e0*/  PRMT R8, R8, 0x3340, R24 ;  /* 0x0000334008087816 */ /* 0x000fc40000000018 */
[----:B------:R-:W-:Y:S01]  /*353f0*/  PRMT R11, R11, 0x3340, R29 ;  /* 0x000033400b0b7816 */ /* 0x000fe2000000001d */
[----:B------:R-:W4:Y:S04]  /*35400*/  LDL.LU R24, [R1+0x4a8] ;  /* 0x0004a80001187983 */ /* 0x000f280000300800 */
[----:B------:R-:W4:Y:S01]  /*35410*/  LDL.LU R29, [R1+0x4a4] ;  /* 0x0004a400011d7983 */ /* 0x000f220000300800 */
[--C-:B------:R-:W-:Y:S02]  /*35420*/  PRMT R4, R4, 0x3340, R1.reuse ;  /* 0x0000334004047816 */ /* 0x100fe40000000001 */
[--C-:B------:R-:W-:Y:S02]  /*35430*/  PRMT R5, R5, 0x3340, R1.reuse ;  /* 0x0000334005057816 */ /* 0x100fe40000000001 */
[----:B------:R-:W-:-:S02]  /*35440*/  PRMT R6, R20, 0x3340, R1 ;  /* 0x0000334014067816 */ /* 0x000fc40000000001 */
[----:B------:R-:W-:Y:S02]  /*35450*/  PRMT R4, R8, 0x5410, R4 ;  /* 0x0000541008047816 */ /* 0x000fe40000000004 */
[----:B------:R-:W-:Y:S02]  /*35460*/  PRMT R8, R9, 0x5410, R5 ;  /* 0x0000541009087816 */ /* 0x000fe40000000005 */
[----:B------:R-:W-:Y:S02]  /*35470*/  PRMT R7, R7, 0x3340, R1 ;  /* 0x0000334007077816 */ /* 0x000fe40000000001 */
[----:B------:R-:W-:Y:S01]  /*35480*/  PRMT R5, R10, 0x5410, R6 ;  /* 0x000054100a057816 */ /* 0x000fe20000000006 */
[----:B------:R0:W-:Y:S04]  /*35490*/  STL [R1+0x500], R4 ;  /* 0x0005000401007387 */ /* 0x0001e80000100800 */
[----:B------:R1:W-:Y:S04]  /*354a0*/  STL [R1+0x4f8], R8 ;  /* 0x0004f80801007387 */ /* 0x0003e80000100800 */
[----:B------:R1:W-:Y:S01]  /*354b0*/  STL [R1+0x4f4], R5 ;  /* 0x0004f40501007387 */ /* 0x0003e20000100800 */
[----:B0-----:R-:W-:-:S05]  /*354c0*/  PRMT R4, R11, 0x5410, R7 ;  /* 0x000054100b047816 */ /* 0x001fca0000000007 */
[----:B------:R0:W-:Y:S01]  /*354d0*/  STL [R1+0x4f0], R4 ;  /* 0x0004f00401007387 */ /* 0x0001e20000100800 */
[----:B--2---:R-:W-:Y:S02]  /*354e0*/  LOP3.LUT R9, R27, 0xffff, RZ, 0xc0, !PT ;  /* 0x0000ffff1b097812 */ /* 0x004fe400078ec0ff */
[----:B---3--:R-:W-:Y:S02]  /*354f0*/  LOP3.LUT R10, R3, 0xffff, RZ, 0xc0, !PT ;  /* 0x0000ffff030a7812 */ /* 0x008fe400078ec0ff */
[----:B----4-:R-:W-:Y:S02]  /*35500*/  LOP3.LUT R11, R14, 0xffff, RZ, 0xc0, !PT ;  /* 0x0000ffff0e0b7812 */ /* 0x010fe400078ec0ff */
[----:B-1----:R-:W-:Y:S02]  /*35510*/  LOP3.LUT R8, R23, 0xffff, RZ, 0xc0, !PT ;  /* 0x0000ffff17087812 */ /* 0x002fe400078ec0ff */
[----:B------:R-:W-:-:S03]  /*35520*/  LOP3.LUT R23, R0, 0xffff, RZ, 0xc0, !PT ;  /* 0x0000ffff00177812 */ /* 0x000fc600078ec0ff */
[----:B------:R1:W-:Y:S04]  /*35530*/  STL [R1+0x20], R8 ;  /* 0x0000200801007387 */ /* 0x0003e80000100800 */
[----:B------:R-:W2:Y:S04]  /*35540*/  LDL.LU R27, [R1+0x864] ;  /* 0x00086400011b7983 */ /* 0x000ea80000300800 */
[----:B------:R-:W-:Y:S04]  /*35550*/  STL [R1+0x134], R9 ;  /* 0x0001340901007387 */ /* 0x000fe80000100800 */
[----:B------:R-:W3:Y:S04]  /*35560*/  LDL.LU R14, [R1+0x860] ;  /* 0x00086000010e7983 */ /* 0x000ee80000300800 */
[----:B------:R-:W-:Y:S04]  /*35570*/  STL [R1+0x154], R10 ;  /* 0x0001540a01007387 */ /* 0x000fe80000100800 */
[----:B------:R-:W-:Y:S01]  /*35580*/  STL [R1+0x174], R11 ;  /* 0x0001740b01007387 */ /* 0x000fe20000100800 */
[----:B------:R-:W-:-:S03]  /*35590*/  LOP3.LUT R20, R12, 0xffff, RZ, 0xc0, !PT ;  /* 0x0000ffff0c147812 */ /* 0x000fc600078ec0ff */
[----:B------:R-:W4:Y:S04]  /*355a0*/  LDL.LU R0, [R1+0x660] ;  /* 0x0006600001007983 */ /* 0x000f280000300800 */
[----:B------:R-:W-:Y:S01]  /*355b0*/  STL [R1+0x4c], R23 ;  /* 0x00004c1701007387 */ /* 0x000fe20000100800 */
[----:B------:R-:W-:-:S03]  /*355c0*/  LOP3.LUT R16, R19, 0xffff, RZ, 0xc0, !PT ;  /* 0x0000ffff13107812 */ /* 0x000fc600078ec0ff */
[----:B------:R-:W4:Y:S01]  /*355d0*/  LDL.LU R3, [R1+0x604] ;  /* 0x0006040001037983 */ /* 0x000f220000300800 */
[----:B------:R-:W-:-:S03]  /*355e0*/  LOP3.LUT R15, R2, 0xffff, RZ, 0xc0, !PT ;  /* 0x0000ffff020f7812 */ /* 0x000fc600078ec0ff */
[----:B------:R-:W4:Y:S01]  /*355f0*/  LDL.LU R12, [R1+0x600] ;  /* 0x00060000010c7983 */ /* 0x000f220000300800 */
[----:B------:R-:W-:-:S03]  /*35600*/  LOP3.LUT R5, R28, 0xffff, RZ, 0xc0, !PT ;  /* 0x0000ffff1c057812 */ /* 0x000fc600078ec0ff */
[----:B------:R-:W-:Y:S04]  /*35610*/  STL [R1+0x13c], R20 ;  /* 0x00013c1401007387 */ /* 0x000fe80000100800 */
[----:B------:R-:W4:Y:S01]  /*35620*/  LDL.LU R19, [R1+0x5a0] ;  /* 0x0005a00001137983 */ /* 0x000f220000300800 */
[----:B------:R-:W-:-:S03]  /*35630*/  LOP3.LUT R6, R24, 0xffff, RZ, 0xc0, !PT ;  /* 0x0000ffff18067812 */ /* 0x000fc600078ec0ff */
[----:B------:R-:W-:Y:S04]  /*35640*/  STL [R1+0x148], R16 ;  /* 0x0001481001007387 */ /* 0x000fe80000100800 */
[----:B------:R-:W-:Y:S01]  /*35650*/  STL [R1+0x14c], R15 ;  /* 0x00014c0f01007387 */ /* 0x000fe20000100800 */
[----:B------:R-:W-:Y:S02]  /*35660*/  LOP3.LUT R7, R29, 0xffff, RZ, 0xc0, !PT ;  /* 0x0000ffff1d077812 */ /* 0x000fe400078ec0ff */
[----:B------:R-:W-:Y:S01]  /*35670*/  LOP3.LUT R21, R21, 0xffff, RZ, 0xc0, !PT ;  /* 0x0000ffff15157812 */ /* 0x000fe200078ec0ff */
[----:B------:R1:W-:Y:S04]  /*35680*/  STL [R1+0xdc], R5 ;  /* 0x0000dc0501007387 */ /* 0x0003e80000100800 */
[----:B------:R-:W4:Y:S04]  /*35690*/  LDL.LU R2, [R1+0x1590] ;  /* 0x0015900001027983 */ /* 0x000f280000300800 */
[----:B------:R1:W-:Y:S04]  /*356a0*/  STL [R1+0x140], R6 ;  /* 0x0001400601007387 */ /* 0x0003e80000100800 */
[----:B------:R-:W4:Y:S04]  /*356b0*/  LDL.LU R29, [R1+0x540] ;  /* 0x00054000011d7983 */ /* 0x000f280000300800 */
[----:B------:R1:W-:Y:S04]  /*356c0*/  STL [R1+0x490], R7 ;  /* 0x0004900701007387 */ /* 0x0003e80000100800 */
[----:B------:R-:W-:Y:S04]  /*356d0*/  STL [R1+0x1a50], R21 ;  /* 0x001a501501007387 */ /* 0x000fe80000100800 */
[----:B------:R-:W4:Y:S04]  /*356e0*/  LDL.LU R28, [R1+0x544] ;  /* 0x00054400011c7983 */ /* 0x000f280000300800 */
[----:B------:R-:W4:Y:S01]  /*356f0*/  LDL.LU R24, [R1+0x4e0] ;  /* 0x0004e00001187983 */ /* 0x000f220000300800 */
[----:B0-----:R-:W-:-:S02]  /*35700*/  PRMT R4, R21, 0x3340, R1 ;  /* 0x0000334015047816 */ /* 0x001fc40000000001 */
[----:B-1----:R-:W-:Y:S02]  /*35710*/  PRMT R8, R8, 0x3340, R23 ;  /* 0x0000334008087816 */ /* 0x002fe40000000017 */
[--C-:B------:R-:W-:Y:S02]  /*35720*/  PRMT R5, R5, 0x3340, R1.reuse ;  /* 0x0000334005057816 */ /* 0x100fe40000000001 */
[----:B------:R-:W-:Y:S02]  /*35730*/  PRMT R9, R9, 0x3340, R20 ;  /* 0x0000334009097816 */ /* 0x000fe40000000014 */
[----:B------:R-:W-:Y:S02]  /*35740*/  PRMT R6, R6, 0x3340, R1 ;  /* 0x0000334006067816 */ /* 0x000fe40000000001 */
[----:B------:R-:W-:Y:S02]  /*35750*/  PRMT R4, R8, 0x5410, R4 ;  /* 0x0000541008047816 */ /* 0x000fe40000000004 */
[----:B------:R-:W-:-:S02]  /*35760*/  PRMT R10, R10, 0x3340, R16 ;  /* 0x000033400a0a7816 */ /* 0x000fc40000000010 */
[----:B------:R-:W-:Y:S02]  /*35770*/  PRMT R7, R7, 0x3340, R1 ;  /* 0x0000334007077816 */ /* 0x000fe40000000001 */
[----:B------:R-:W-:Y:S02]  /*35780*/  PRMT R11, R11, 0x3340, R15 ;  /* 0x000033400b0b7816 */ /* 0x000fe4000000000f */
[----:B------:R-:W-:Y:S02]  /*35790*/  PRMT R8, R9, 0x5410, R5 ;  /* 0x0000541009087816 */ /* 0x000fe40000000005 */
[----:B------:R-:W-:Y:S01]  /*357a0*/  PRMT R5, R10, 0x5410, R6 ;  /* 0x000054100a057816 */ /* 0x000fe20000000006 */
[----:B------:R0:W-:Y:S04]  /*357b0*/  STL [R1+0x4a8], R4 ;  /* 0x0004a80401007387 */ /* 0x0001e80000100800 */
[----:B------:R3:W-:Y:S04]  /*357c0*/  STL [R1+0x4a4], R8 ;  /* 0x0004a40801007387 */ /* 0x0007e80000100800 */
[----:B------:R-:W-:Y:S01]  /*357d0*/  STL [R1+0x4a0], R5 ;  /* 0x0004a00501007387 */ /* 0x000fe20000100800 */
[----:B0-----:R-:W-:-:S05]  /*357e0*/  PRMT R4, R11, 0x5410, R7 ;  /* 0x000054100b047816 */ /* 0x001fca0000000007 */
[----:B------:R0:W-:Y:S01]  /*357f0*/  STL [R1+0x494], R4 ;  /* 0x0004940401007387 */ /* 0x0001e20000100800 */
[----:B--2---:R-:W-:Y:S02]  /*35800*/  LOP3.LUT R9, R27, 0xffff, RZ, 0xc0, !PT ;  /* 0x0000ffff1b097812 */ /* 0x004fe400078ec0ff */
[----:B---3--:R-:W-:Y:S02]  /*35810*/  LOP3.LUT R8, R14, 0xffff, RZ, 0xc0, !PT ;  /* 0x0000ffff0e087812 */ /* 0x008fe400078ec0ff */
[----:B------:R-:W2:Y:S01]  /*35820*/  LDL.LU R14, [R1+0x664] ;  /* 0x00066400010e7983 */ /* 0x000ea20000300800 */
[----:B----4-:R-:W-:-:S03]  /*35830*/  LOP3.LUT R0, R0, 0xffff, RZ, 0xc0, !PT ;  /* 0x0000ffff00007812 */ /* 0x010fc600078ec0ff */
[----:B------:R-:W-:Y:S01]  /*35840*/  STL [R1+0x1dc], R9 ;  /* 0x0001dc0901007387 */ /* 0x000fe20000100800 */
[----:B------:R-:W-:Y:S02]  /*35850*/  LOP3.LUT R10, R3, 0xffff, RZ, 0xc0, !PT ;  /* 0x0000ffff030a7812 */ /* 0x000fe400078ec0ff */
[----:B------:R-:W-:Y:S01]  /*35860*/  LOP3.LUT R16, R12, 0xffff, RZ, 0xc0, !PT ;  /* 0x0000ffff0c107812 */ /* 0x000fe200078ec0ff */
[----:B------:R-:W-:Y:S04]  /*35870*/  STL [R1+0x1d4], R8 ;  /* 0x0001d40801007387 */ /* 0x000fe80000100800 */
[----:B------:R-:W-:Y:S01]  /*35880*/  STL [R1+0x204], R0 ;  /* 0x0002040001007387 */ /* 0x000fe20000100800 */
[----:B------:R-:W-:-:S03]  /*35890*/  LOP3.LUT R3, R19, 0xffff, RZ, 0xc0, !PT ;  /* 0x0000ffff13037812 */ /* 0x000fc600078ec0ff */
[----:B------:R-:W-:Y:S04]  /*358a0*/  STL [R1+0x1e0], R10 ;  /* 0x0001e00a01007387 */ /* 0x000fe80000100800 */
[----:B------:R-:W-:Y:S04]  /*358b0*/  STL [R1+0x1d0], R16 ;  /* 0x0001d01001007387 */ /* 0x000fe80000100800 */
[----:B------:R-:W3:Y:S04]  /*358c0*/  LDL.LU R12, [R1+0x5a4] ;  /* 0x0005a400010c7983 */ /* 0x000ee80000300800 */
[----:B------:R-:W-:Y:S04]  /*358d0*/  STL [R1+0x1fc], R3 ;  /* 0x0001fc0301007387 */ /* 0x000fe80000100800 */
[----:B------:R-:W4:Y:S01]  /*358e0*/  LDL.LU R19, [R1+0x4e4] ;  /* 0x0004e40001137983 */ /* 0x000f220000300800 */
[----:B------:R-:W-:-:S02]  /*358f0*/  LOP3.LUT R6, R2, 0xf0, RZ, 0xc0, !PT ;  /* 0x000000f002067812 */ /* 0x000fc400078ec0ff */
[----:B0-----:R-:W-:Y:S02]  /*35900*/  LOP3.LUT R4, R29, 0xffff, RZ, 0xc0, !PT ;  /* 0x0000ffff1d047812 */ /* 0x001fe400078ec0ff */
[----:B------:R-:W4:Y:S01]  /*35910*/  LDL.LU R29, [R1+0x3c4] ;  /* 0x0003c400011d7983 */ /* 0x000f220000300800 */
[----:B------:R-:W-:Y:S02]  /*35920*/  LOP3.LUT R2, R28, 0xffff, RZ, 0xc0, !PT ;  /* 0x0000ffff1c027812 */ /* 0x000fe400078ec0ff */
[----:B------:R-:W-:Y:S01]  /*35930*/  LOP3.LUT R7, R24, 0xffff, RZ, 0xc0, !PT ;  /* 0x0000ffff18077812 */ /* 0x000fe200078ec0ff */
[----:B------:R-:W-:Y:S04]  /*35940*/  STL [R1+0x1f8], R4 ;  /* 0x0001f80401007387 */ /* 0x000fe80000100800 */
[----:B------:R0:W-:Y:S04]  /*35950*/  STL [R1+0x1d8], R2 ;  /* 0x0001d80201007387 */ /* 0x0001e80000100800 */
[----:B------:R-:W4:Y:S04]  /*35960*/  LDL.LU R21, [R1+0x3c0] ;  /* 0x0003c00001157983 */ /* 0x000f280000300800 */
[----:B------:R1:W-:Y:S01]  /*35970*/  STL [R1+0x230], R7 ;  /* 0x0002300701007387 */ /* 0x0003e20000100800 */
[----:B------:R-:W-:-:S03]  /*35980*/  PRMT R5, R2, 0x3340, R1 ;  /* 0x0000334002057816 */ /* 0x000fc60000000001 */
[----:B0-----:R-:W4:Y:S04]  /*35990*/  LDL.LU R2, [R1+0x360] ;  /* 0x0003600001027983 */ /* 0x001f280000300800 */
[----:B------:R-:W4:Y:S04]  /*359a0*/  LDL.LU R20, [R1+0xd8] ;  /* 0x0000d80001147983 */ /* 0x000f280000300800 */
[----:B------:R-:W4:Y:S04]  /*359b0*/  LDL.LU R15, [R1+0xbc] ;  /* 0x0000bc00010f7983 */ /* 0x000f280000300800 */
[----:B------:R-:W4:Y:S04]  /*359c0*/  LDL.LU R23, [R1+0x38] ;  /* 0x0000380001177983 */ /* 0x000f280000300800 */
[----:B------:R-:W4:Y:S04]  /*359d0*/  LDL.LU R27, [R1] ;  /* 0x00000000011b7983 */ /* 0x000f280000300800 */
[----:B------:R-:W4:Y:S01]  /*359e0*/  LDL.LU R24, [R1+0xc] ;  /* 0x00000c0001187983 */ /* 0x000f220000300800 */
[----:B------:R-:W0:Y:S01]  /*359f0*/  S2R R13, SR_TID.X ;  /* 0x00000000000d7919 */ /* 0x000e220000002100 */
[----:B------:R-:W-:-:S02]  /*35a00*/  PRMT R4, R4, 0x3340, R1 ;  /* 0x0000334004047816 */ /* 0x000fc40000000001 */
[----:B------:R-:W-:Y:S02]  /*35a10*/  PRMT R8, R8, 0x3340, R16 ;  /* 0x0000334008087816 */ /* 0x000fe40000000010 */
[----:B------:R-:W-:Y:S02]  /*35a20*/  PRMT R9, R9, 0x3340, R10 ;  /* 0x0000334009097816 */ /* 0x000fe4000000000a */
[----:B-1----:R-:W-:Y:S02]  /*35a30*/  PRMT R7, R7, 0x3340, R1 ;  /* 0x0000334007077816 */ /* 0x002fe40000000001 */
[----:B------:R-:W-:Y:S02]  /*35a40*/  PRMT R10, R0, 0x3340, R3 ;  /* 0x00003340000a7816 */ /* 0x000fe40000000003 */
[----:B------:R-:W-:Y:S02]  /*35a50*/  PRMT R4, R8, 0x5410, R4 ;  /* 0x0000541008047816 */ /* 0x000fe40000000004 */
[----:B------:R-:W-:-:S02]  /*35a60*/  PRMT R3, R9, 0x5410, R5 ;  /* 0x0000541009037816 */ /* 0x000fc40000000005 */
[----:B------:R-:W-:Y:S01]  /*35a70*/  PRMT R0, R10, 0x5410, R7 ;  /* 0x000054100a007816 */ /* 0x000fe20000000007 */
[----:B0-----:R-:W-:-:S05]  /*35a80*/  IMAD.SHL.U32 R11, R13, 0x20, RZ ;  /* 0x000000200d0b7824 */ /* 0x001fca00078e00ff */
[----:B------:R-:W-:-:S04]  /*35a90*/  LOP3.LUT R11, R11, 0x200, RZ, 0xc0, !PT ;  /* 0x000002000b0b7812 */ /* 0x000fc800078ec0ff */
[----:B------:R-:W-:-:S05]  /*35aa0*/  IADD3 R6, R11, UR4, R6 ;  /* 0x000000040b067c10 */ /* 0x000fca000fffe006 */
[----:B------:R-:W-:Y:S04]  /*35ab0*/  STL [R1+0x1a54], R6 ;  /* 0x001a540601007387 */ /* 0x000fe80000100800 */
[----:B------:R-:W-:Y:S04]  /*35ac0*/  STL [R1+0x388], R4 ;  /* 0x0003880401007387 */ /* 0x000fe80000100800 */
[----:B------:R0:W-:Y:S04]  /*35ad0*/  STL [R1+0x378], R3 ;  /* 0x0003780301007387 */ /* 0x0001e80000100800 */
[----:B0-----:R-:W4:Y:S04]  /*35ae0*/  LDL.LU R3, [R1+0x384] ;  /* 0x0003840001037983 */ /* 0x001f280000300800 */
[----:B------:R0:W-:Y:S04]  /*35af0*/  STL [R1+0x37c], R0 ;  /* 0x00037c0001007387 */ /* 0x0001e80000100800 */
[----:B------:R-:W4:Y:S01]  /*35b00*/  LDL.LU R28, [R1+0x380] ;  /* 0x00038000011c7983 */ /* 0x000f220000300800 */
[----:B--2---:R-:W-:-:S03]  /*35b10*/  LOP3.LUT R9, R14, 0xffff, RZ, 0xc0, !PT ;  /* 0x0000ffff0e097812 */ /* 0x004fc600078ec0ff */
[----:B------:R-:W2:Y:S04]  /*35b20*/  LDL.LU R14, [R1+0x364] ;  /* 0x00036400010e7983 */ /* 0x000ea80000300800 */
[----:B------:R-:W-:Y:S04]  /*35b30*/  STL [R1+0x1ec], R9 ;  /* 0x0001ec0901007387 */ /* 0x000fe80000100800 */
[----:B0-----:R-:W2:Y:S01]  /*35b40*/  LDL.LU R0, [R1+0xfc] ;  /* 0x0000fc0001007983 */ /* 0x001ea20000300800 */
[----:B---3--:R-:W-:Y:S02]  /*35b50*/  LOP3.LUT R16, R12, 0xffff, RZ, 0xc0, !PT ;  /* 0x0000ffff0c107812 */ /* 0x008fe400078ec0ff */
[----:B----4-:R-:W-:Y:S01]  /*35b60*/  LOP3.LUT R4, R19, 0xffff, RZ, 0xc0, !PT ;  /* 0x0000ffff13047812 */ /* 0x010fe200078ec0ff */
[----:B------:R-:W3:Y:S04]  /*35b70*/  LDL.LU R12, [R1+0x98] ;  /* 0x00009800010c7983 */ /* 0x000ee80000300800 */
[----:B------:R-:W-:Y:S01]  /*35b80*/  STL [R1+0x1e8], R16 ;  /* 0x0001e81001007387 */ /* 0x000fe20000100800 */
[----:B------:R-:W-:-:S03]  /*35b90*/  LOP3.LUT R11, R29, 0xffff, RZ, 0xc0, !PT ;  /* 0x0000ffff1d0b7812 */ /* 0x000fc600078ec0ff */
[----:B------:R-:W4:Y:S04]  /*35ba0*/  LDL.LU R29, [R1+0x94] ;  /* 0x00009400011d7983 */ /* 0x000f280000300800 */
[----:B------:R0:W-:Y:S04]  /*35bb0*/  STL [R1+0x1e4], R4 ;  /* 0x0001e40401007387 */ /* 0x0001e80000100800 */
[----:B------:R-:W3:Y:S01]  /*35bc0*/  LDL.LU R19, [R1+0x50] ;  /* 0x0000500001137983 */ /* 0x000ee20000300800 */
[----:B------:R-:W-:-:S03]  /*35bd0*/  LOP3.LUT R10, R21, 0xffff, RZ, 0xc0, !PT ;  /* 0x0000ffff150a7812 */ /* 0x000fc600078ec0ff */
[----:B------:R1:W-:Y:S04]  /*35be0*/  STL [R1+0x23c], R11 ;  /* 0x00023c0b01007387 */ /* 0x0003e80000100800 */
[----:B------:R-:W-:Y:S01]  /*35bf0*/  STL [R1+0x234], R10 ;  /* 0x0002340a01007387 */ /* 0x000fe20000100800 */
[----:B------:R-:W-:Y:S02]  /*35c00*/  LOP3.LUT R2, R2, 0xffff, RZ, 0xc0, !PT ;  /* 0x0000ffff02027812 */ /* 0x000fe400078ec0ff */
[----:B------:R-:W-:Y:S02]  /*35c10*/  LOP3.LUT R13, R20, 0xffff, RZ, 0xc0, !PT ;  /* 0x0000ffff140d7812 */ /* 0x000fe400078ec0ff */
[----:B------:R-:W-:Y:S02]  /*35c20*/  LOP3.LUT R15, R15, 0xffff, RZ, 0xc0, !PT ;  /* 0x0000ffff0f0f7812 */ /* 0x000fe400078ec0ff */
[----:B------:R-:W-:Y:S01]  /*35c30*/  LOP3.LUT R6, R23, 0xffff, RZ, 0xc0, !PT ;  /* 0x0000ffff17067812 */ /* 0x000fe200078ec0ff */
[----:B------:R-:W-:Y:S04]  /*35c40*/  STL [R1+0x278], R2 ;  /* 0x0002780201007387 */ /* 0x000fe80000100800 */
[----:B------:R1:W-:Y:S04]  /*35c50*/  STL [R1+0x238], R13 ;  /* 0x0002380d01007387 */ /* 0x0003e80000100800 */
[----:B------:R-:W-:Y:S01]  /*35c60*/  STL [R1+0x228], R15 ;  /* 0x0002280f01007387 */ /* 0x000fe20000100800 */
[----:B------:R-:W-:-:S03]  /*35c70*/  LOP3.LUT R7, R24, 0xffff, RZ, 0xc0, !PT ;  /* 0x0000ffff18077812 */ /* 0x000fc600078ec0ff */
[----:B------:R-:W-:Y:S04]  /*35c80*/  STL [R1+0x270], R6 ;  /* 0x0002700601007387 */ /* 0x000fe80000100800 */
[----:B------:R-:W3:Y:S01]  /*35c90*/  LDL.LU R24, [R1+0x28] ;  /* 0x0000280001187983 */ /* 0x000ee20000300800 */
[----:B------:R-:W-:Y:S02]  /*35ca0*/  LOP3.LUT R5, R27, 0xffff, RZ, 0xc0, !PT ;  /* 0x0000ffff1b057812 */ /* 0x000fe400078ec0ff */
[----:B------:R-:W-:Y:S02]  /*35cb0*/  LOP3.LUT R8, R18, 0xffff, RZ, 0xc0, !PT ;  /* 0x0000ffff12087812 */ /* 0x000fe400078ec0ff */
[----:B0-----:R-:W-:Y:S02]  /*35cc0*/  PRMT R4, R4, 0x3340, R1 ;  /* 0x0000334004047816 */ /* 0x001fe40000000001 */
[----:B------:R-:W-:-:S02]  /*35cd0*/  PRMT R9, R9, 0x3340, R16 ;  /* 0x0000334009097816 */ /* 0x000fc40000000010 */
[----:B-1----:R-:W-:Y:S01]  /*35ce0*/  PRMT R11, R11, 0x3340, R13 ;  /* 0x000033400b0b7816 */ /* 0x002fe2000000000d */
[----:B------:R0:W-:Y:S01]  /*35cf0*/  STL [R1+0x224], R5 ;  /* 0x0002240501007387 */ /* 0x0001e20000100800 */
[----:B------:R-:W-:-:S03]  /*35d00*/  PRMT R13, R2, 0x3340, R6 ;  /* 0x00003340020d7816 */ /* 0x000fc60000000006 */
[----:B------:R1:W-:Y:S01]  /*35d10*/  STL [R1+0x22c], R7 ;  /* 0x00022c0701007387 */ /* 0x0003e20000100800 */
[----:B------:R-:W-:Y:S02]  /*35d20*/  PRMT R10, R10, 0x3340, R15 ;  /* 0x000033400a0a7816 */ /* 0x000fe4000000000f */
[----:B------:R-:W-:Y:S01]  /*35d30*/  PRMT R2, R9, 0x5410, R4 ;  /* 0x0000541009027816 */ /* 0x000fe20000000004 */
[----:B------:R1:W-:Y:S01]  /*35d40*/  STL [R1+0x26c], R8 ;  /* 0x00026c0801007387 */ /* 0x0003e20000100800 */
[--C-:B0-----:R-:W-:Y:S02]  /*35d50*/  PRMT R5, R5, 0x3340, R1.reuse ;  /* 0x0000334005057816 */ /* 0x101fe40000000001 */
[--C-:B-1----:R-:W-:Y:S02]  /*35d60*/  PRMT R7, R7, 0x3340, R1.reuse ;  /* 0x0000334007077816 */ /* 0x102fe40000000001 */
[----:B------:R-:W-:Y:S02]  /*35d70*/  PRMT R8, R8, 0x3340, R1 ;  /* 0x0000334008087816 */ /* 0x000fe40000000001 */
[----:B------:R-:W-:-:S02]  /*35d80*/  PRMT R5, R10, 0x5410, R5 ;  /* 0x000054100a057816 */ /* 0x000fc40000000005 */
[----:B------:R-:W-:Y:S01]  /*35d90*/  PRMT R4, R11, 0x5410, R7 ;  /* 0x000054100b047816 */ /* 0x000fe20000000007 */
[----:B------:R0:W-:Y:S04]  /*35da0*/  STL [R1+0x360], R2 ;  /* 0x0003600201007387 */ /* 0x0001e80000100800 */
[----:B------:R-:W-:Y:S04]  /*35db0*/  STL [R1+0x3e8], R5 ;  /* 0x0003e80501007387 */ /* 0x000fe80000100800 */
[----:B------:R1:W-:Y:S01]  /*35dc0*/  STL [R1+0x3dc], R4 ;  /* 0x0003dc0401007387 */ /* 0x0003e20000100800 */
[----:B0-----:R-:W-:-:S05]  /*35dd0*/  PRMT R2, R13, 0x5410, R8 ;  /* 0x000054100d027816 */ /* 0x001fca0000000008 */
[----:B------:R0:W-:Y:S01]  /*35de0*/  STL [R1+0x3e0], R2 ;  /* 0x0003e00201007387 */ /* 0x0001e20000100800 */
[----:B------:R-:W-:Y:S02]  /*35df0*/  LOP3.LUT R15, R3, 0xffff, RZ, 0xc0, !PT ;  /* 0x0000ffff030f7812 */ /* 0x000fe400078ec0ff */
[----:B------:R-:W-:-:S03]  /*35e00*/  LOP3.LUT R16, R28, 0xffff, RZ, 0xc0, !PT ;  /* 0x0000ffff1c107812 */ /* 0x000fc600078ec0ff */
[----:B------:R-:W-:Y:S01]  /*35e10*/  STL [R1+0xc], R15 ;  /* 0x00000c0f01007387 */ /* 0x000fe20000100800 */
[----:B------:R-:W-:Y:S02]  /*35e20*/  LOP3.LUT R3, R22, 0xffff, RZ, 0xc0, !PT ;  /* 0x0000ffff16037812 */ /* 0x000fe400078ec0ff */
[----:B------:R-:W-:Y:S02]  /*35e30*/  LOP3.LUT R10, R26, 0xffff, RZ, 0xc0, !PT ;  /* 0x0000ffff1a0a7812 */ /* 0x000fe400078ec0ff */
[----:B------:R-:W-:Y:S02]  /*35e40*/  LOP3.LUT R8, R25, 0xffff, RZ, 0xc0, !PT ;  /* 0x0000ffff19087812 */ /* 0x000fe400078ec0ff */
[----:B------:R-:W-:Y:S02]  /*35e50*/  LOP3.LUT R9, R17, 0xffff, RZ, 0xc0, !PT ;  /* 0x0000ffff11097812 */ /* 0x000fe400078ec0ff */
[----:B-1----:R-:W-:Y:S02]  /*35e60*/  PRMT R4, R3, 0x3340, R1 ;  /* 0x0000334003047816 */ /* 0x002fe40000000001 */
[----:B--2---:R-:W-:-:S05]  /*35e70*/  LOP3.LUT R14, R14, 0xffff, RZ, 0xc0, !PT ;  /* 0x0000ffff0e0e7812 */ /* 0x004fca00078ec0ff */
[----:B------:R1:W-:Y:S04]  /*35e80*/  STL [R1+0x220], R14 ;  /* 0x0002200e01007387 */ /* 0x0003e80000100800 */
[----:B------:R-:W-:Y:S04]  /*35e90*/  STL [R1+0xbc], R16 ;  /* 0x0000bc1001007387 */ /* 0x000fe80000100800 */
[----:B------:R-:W2:Y:S04]  /*35ea0*/  LDL.LU R6, [R1+0x86c] ;  /* 0x00086c0001067983 */ /* 0x000ea80000300800 */
[----:B------:R-:W2:Y:S01]  /*35eb0*/  LDL.LU R20, [R1+0x868] ;  /* 0x0008680001147983 */ /* 0x000ea20000300800 */
[----:B------:R-:W-:-:S02]  /*35ec0*/  LOP3.LUT R23, R0, 0xffff, RZ, 0xc0, !PT ;  /* 0x0000ffff00177812 */ /* 0x000fc400078ec0ff */
[----:B----4-:R-:W-:Y:S02]  /*35ed0*/  LOP3.LUT R29, R29, 0xffff, RZ, 0xc0, !PT ;  /* 0x0000ffff1d1d7812 */ /* 0x010fe400078ec0ff */
[----:B---3--:R-:W-:-:S03]  /*35ee0*/  LOP3.LUT R19, R19, 0xffff, RZ, 0xc0, !PT ;  /* 0x0000ffff13137812 */ /* 0x008fc600078ec0ff */
[----:B------:R-:W-:Y:S04]  /*35ef0*/  STL [R1+0x38], R29 ;  /* 0x0000381d01007387 */ /* 0x000fe80000100800 */
[----:B------:R-:W-:Y:S04]  /*35f00*/  STL [R1+0x214], R19 ;  /* 0x0002141301007387 */ /* 0x000fe80000100800 */
[----:B0-----:R-:W3:Y:S01]  /*35f10*/  LDL.LU R2, [R1+0x630] ;  /* 0x0006300001027983 */ /* 0x001ee20000300800 */
[----:B------:R-:W-:-:S03]  /*35f20*/  LOP3.LUT R18, R12, 0xffff, RZ, 0xc0, !PT ;  /* 0x0000ffff0c127812 */ /* 0x000fc600078ec0ff */
[----:B------:R-:W4:Y:S04]  /*35f30*/  LDL.LU R0, [R1+0x5d4] ;  /* 0x0005d40001007983 */ /* 0x000f280000300800 */
[----:B------:R-:W4:Y:S04]  /*35f40*/  LDL.LU R12, [R1+0x5d0] ;  /* 0x0005d000010c7983 */ /* 0x000f280000300800 */
[----:B------:R0:W-:Y:S04]  /*35f50*/  STL [R1+0x210], R3 ;  /* 0x0002100301007387 */ /* 0x0001e80000100800 */
[----:B------:R-:W4:Y:S04]  /*35f60*/  LDL.LU R22, [R1+0x570] ;  /* 0x0005700001167983 */ /* 0x000f280000300800 */
[----:B------:R-:W4:Y:S04]  /*35f70*/  LDL.LU R21, [R1+0x514] ;  /* 0x0005140001157983 */ /* 0x000f280000300800 */
[----:B------:R-:W4:Y:S01]  /*35f80*/  LDL.LU R27, [R1+0x510] ;  /* 0x00051000011b7983 */ /* 0x000f220000300800 */
[----:B-1----:R-:W-:-:S03]  /*35f90*/  PRMT R14, R14, 0x3340, R19 ;  /* 0x000033400e0e7816 */ /* 0x002fc60000000013 */
[----:B0-----:R-:W4:Y:S04]  /*35fa0*/  LDL.LU R3, [R1+0x4b0] ;  /* 0x0004b00001037983 */ /* 0x001f280000300800 */
[----:B------:R-:W4:Y:S01]  /*35fb0*/  LDL.LU R28, [R1+0x320] ;  /* 0x00032000011c7983 */ /* 0x000f220000300800 */
[----:B------:R-:W-:-:S03]  /*35fc0*/  LOP3.LUT R7, R24, 0xffff, RZ, 0xc0, !PT ;  /* 0x0000ffff18077812 */ /* 0x000fc600078ec0ff */
[----:B------:R-:W4:Y:S04]  /*35fd0*/  LDL.LU R24, [R1+0x44] ;  /* 0x0000440001187983 */ /* 0x000f280000300800 */
[----:B------:R-:W-:Y:S04]  /*35fe0*/  STL [R1+0x1a58], R10 ;  /* 0x001a580a01007387 */ /* 0x000fe80000100800 */
[----:B------:R0:W-:Y:S04]  /*35ff0*/  STL [R1+0x1a5c], R8 ;  /* 0x001a5c0801007387 */ /* 0x0001e80000100800 */
[----:B------:R-:W-:Y:S04]  /*36000*/  STL [R1+0x1a60], R9 ;  /* 0x001a600901007387 */ /* 0x000fe80000100800 */
[----:B------:R-:W4:Y:S01]  /*36010*/  LDL.LU R19, [R1+0x1a68] ;  /* 0x001a680001137983 */ /* 0x000f220000300800 */
[----:B------:R-:W-:-:S02]  /*36020*/  PRMT R5, R10, 0x3340, R1 ;  /* 0x000033400a057816 */ /* 0x000fc40000000001 */
[----:B------:R-:W-:Y:S02]  /*36030*/  PRMT R15, R15, 0x3340, R18 ;  /* 0x000033400f0f7816 */ /* 0x000fe40000000012 */
[----:B------:R-:W-:Y:S02]  /*36040*/  PRMT R4, R14, 0x5410, R4 ;  /* 0x000054100e047816 */ /* 0x000fe40000000004 */
[----:B------:R-:W-:Y:S02]  /*36050*/  PRMT R11, R8, 0x3340, R1 ;  /* 0x00003340080b7816 */ /* 0x000fe40000000001 */
[----:B------:R-:W-:Y:S02]  /*36060*/  PRMT R16, R16, 0x3340, R29 ;  /* 0x0000334010107816 */ /* 0x000fe4000000001d */
[----:B------:R-:W-:Y:S02]  /*36070*/  PRMT R13, R9, 0x3340, R1 ;  /* 0x00003340090d7816 */ /* 0x000fe40000000001 */
[----:B------:R-:W-:Y:S01]  /*36080*/  PRMT R17, R23, 0x3340, R7 ;  /* 0x0000334017117816 */ /* 0x000fe20000000007 */
[----:B------:R-:W4:Y:S01]  /*36090*/  LDL.LU R29, [R1+0x1a64] ;  /* 0x001a6400011d7983 */ /* 0x000f220000300800 */
[----:B0-----:R-:W-:-:S02]  /*360a0*/  PRMT R8, R15, 0x5410, R5 ;  /* 0x000054100f087816 */ /* 0x001fc40000000005 */
[----:B------:R-:W-:Y:S01]  /*360b0*/  PRMT R5, R16, 0x5410, R11 ;  /* 0x0000541010057816 */ /* 0x000fe2000000000b */
[----:B------:R0:W-:Y:S04]  /*360c0*/  STL [R1+0x3c0], R4 ;  /* 0x0003c00401007387 */ /* 0x0001e80000100800 */
[----:B------:R1:W-:Y:S04]  /*360d0*/  STL [R1+0x454], R8 ;  /* 0x0004540801007387 */ /* 0x0003e80000100800 */
[----:B------:R-:W-:Y:S01]  /*360e0*/  STL [R1+0x450], R5 ;  /* 0x0004500501007387 */ /* 0x000fe20000100800 */
[----:B0-----:R-:W-:-:S05]  /*360f0*/  PRMT R4, R17, 0x5410, R13 ;  /* 0x0000541011047816 */ /* 0x001fca000000000d */
[----:B------:R0:W-:Y:S01]  /*36100*/  STL [R1+0x44c], R4 ;  /* 0x00044c0401007387 */ /* 0x0001e20000100800 */
[----:B--2---:R-:W-:Y:S02]  /*36110*/  LOP3.LUT R16, R20, 0xffff, RZ, 0xc0, !PT ;  /* 0x0000ffff14107812 */ /* 0x004fe400078ec0ff */
[----:B------:R-:W-:-:S03]  /*36120*/  LOP3.LUT R26, R6, 0xffff, RZ, 0xc0, !PT ;  /* 0x0000ffff061a7812 */ /* 0x000fc600078ec0ff */
[----:B------:R-:W-:Y:S01]  /*36130*/  STL [R1+0x208], R16 ;  /* 0x0002081001007387 */ /* 0x000fe20000100800 */
[----:B---3--:R-:W-:Y:S02]  /*36140*/  LOP3.LUT R6, R2, 0xffff, RZ, 0xc0, !PT ;  /* 0x0000ffff02067812 */ /* 0x008fe400078ec0ff */
[----:B----4-:R-:W-:Y:S02]  /*36150*/  LOP3.LUT R15, R0, 0xffff, RZ, 0xc0, !PT ;  /* 0x0000ffff000f7812 */ /* 0x010fe400078ec0ff */
[----:B------:R-:W-:Y:S01]  /*36160*/  LOP3.LUT R17, R12, 0xffff, RZ, 0xc0, !PT ;  /* 0x0000ffff0c117812 */ /* 0x000fe200078ec0ff */
[----:B------:R-:W2:Y:S04]  /*36170*/  LDL.LU R0, [R1+0x874] ;  /* 0x0008740001007983 */ /* 0x000ea80000300800 */
[----:B------:R-:W-:Y:S04]  /*36180*/  STL [R1+0x28], R15 ;  /* 0x0000280f01007387 */ /* 0x000fe80000100800 */
[----:B------:R-:W-:Y:S01]  /*36190*/  STL [R1+0x20c], R6 ;  /* 0x00020c0601007387 */ /* 0x000fe20000100800 */
[----:B------:R-:W-:-:S03]  /*361a0*/  LOP3.LUT R9, R22, 0xffff, RZ, 0xc0, !PT ;  /* 0x0000ffff16097812 */ /* 0x000fc600078ec0ff */
[----:B------:R-:W-:Y:S01]  /*361b0*/  STL [R1+0xfc], R17 ;  /* 0x0000fc1101007387 */ /* 0x000fe20000100800 */
[----:B-1----:R-:W-:-:S03]  /*361c0*/  LOP3.LUT R8, R27, 0xffff, RZ, 0xc0, !PT ;  /* 0x0000ffff1b087812 */ /* 0x002fc600078ec0ff */
[----:B------:R-:W3:Y:S04]  /*361d0*/  LDL.LU R20, [R1+0x870] ;  /* 0x0008700001147983 */ /* 0x000ee80000300800 */
[----:B------:R-:W4:Y:S04]  /*361e0*/  LDL.LU R2, [R1+0x654] ;  /* 0x0006540001027983 */ /* 0x000f280000300800 */
[----:B------:R-:W4:Y:S01]  /*361f0*/  LDL.LU R12, [R1+0x650] ;  /* 0x00065000010c7983 */ /* 0x000f220000300800 */
[----:B------:R-:W-:-:S03]  /*36200*/  LOP3.LUT R3, R3, 0xffff, RZ, 0xc0, !PT ;  /* 0x0000ffff03037812 */ /* 0x000fc600078ec0ff */
[----:B------:R-:W-:Y:S04]  /*36210*/  STL [R1+0x200], R9 ;  /* 0x0002000901007387 */ /* 0x000fe80000100800 */
[----:B------:R-:W-:Y:S01]  /*36220*/  STL [R1+0x94], R8 ;  /* 0x0000940801007387 */ /* 0x000fe20000100800 */
[----:B------:R-:W-:Y:S02]  /*36230*/  LOP3.LUT R22, R28, 0xffff, RZ, 0xc0, !PT ;  /* 0x0000ffff1c167812 */ /* 0x000fe400078ec0ff */
[----:B0-----:R-:W-:Y:S02]  /*36240*/  LOP3.LUT R4, R19, 0xffff, RZ, 0xc0, !PT ;  /* 0x0000ffff13047812 */ /* 0x001fe400078ec0ff */
[----:B------:R-:W-:-:S03]  /*36250*/  LOP3.LUT R19, R24, 0xffff, RZ, 0xc0, !PT ;  /* 0x0000ffff18137812 */ /* 0x000fc600078ec0ff */
[----:B------:R0:W-:Y:S04]  /*36260*/  STL [R1+0x428], R4 ;  /* 0x0004280401007387 */ /* 0x0001e80000100800 */
[----:B------:R1:W-:Y:S04]  /*36270*/  STL [R1+0x98], R3 ;  /* 0x0000980301007387 */ /* 0x0003e80000100800 */
[----:B------:R-:W4:Y:S04]  /*36280*/  LDL.LU R27, [R1+0x5f4] ;  /* 0x0005f400011b7983 */ /* 0x000f280000300800 */
[----:B------:R-:W4:Y:S04]  /*36290*/  LDL.LU R24, [R1+0x5f0] ;  /* 0x0005f00001187983 */ /* 0x000f280000300800 */
[----:B------:R-:W4:Y:S01]  /*362a0*/  LDL.LU R10, [R1+0x590] ;  /* 0x00059000010a7983 */ /* 0x000f220000300800 */
[----:B------:R-:W-:-:S02]  /*362b0*/  PRMT R13, R3, 0x3340, R1 ;  /* 0x00003340030d7816 */ /* 0x000fc40000000001 */
[----:B------:R-:W-:Y:S02]  /*362c0*/  PRMT R14, R22, 0x3340, R19 ;  /* 0x00003340160e7816 */ /* 0x000fe40000000013 */
[--C-:B------:R-:W-:Y:S02]  /*362d0*/  PRMT R11, R8, 0x3340, R1.reuse ;  /* 0x00003340080b7816 */ /* 0x100fe40000000001 */
[----:B0-----:R-:W-:Y:S01]  /*362e0*/  PRMT R4, R4, 0x3340, R1 ;  /* 0x0000334004047816 */ /* 0x001fe20000000001 */
[----:B-1----:R-:W4:Y:S01]  /*362f0*/  LDL.LU R3, [R1+0x534] ;  /* 0x0005340001037983 */ /* 0x002f220000300800 */
[----:B------:R-:W-:-:S03]  /*36300*/  LOP3.LUT R25, R21, 0xffff, RZ, 0xc0, !PT ;  /* 0x0000ffff15197812 */ /* 0x000fc600078ec0ff */
[----:B------:R-:W4:Y:S01]  /*36310*/  LDL.LU R8, [R1+0x530] ;  /* 0x0005300001087983 */ /* 0x000f220000300800 */
[----:B------:R-:W-:-:S03]  /*36320*/  PRMT R16, R16, 0x3340, R17 ;  /* 0x0000334010107816 */ /* 0x000fc60000000011 */
[----:B------:R-:W4:Y:S01]  /*36330*/  LDL.LU R21, [R1+0x4d4] ;  /* 0x0004d40001157983 */ /* 0x000f220000300800 */
[----:B------:R-:W-:-:S03]  /*36340*/  PRMT R17, R6, 0x3340, R9 ;  /* 0x0000334006117816 */ /* 0x000fc60000000009 */
[----:B------:R-:W4:Y:S01]  /*36350*/  LDL.LU R28, [R1+0x4d0] ;  /* 0x0004d000011c7983 */ /* 0x000f220000300800 */
[----:B------:R-:W-:-:S03]  /*36360*/  PRMT R6, R14, 0x5410, R4 ;  /* 0x000054100e067816 */ /* 0x000fc60000000004 */
[----:B------:R-:W4:Y:S01]  /*36370*/  LDL.LU R4, [R1+0x594] ;  /* 0x0005940001047983 */ /* 0x000f220000300800 */
[----:B------:R-:W-:Y:S02]  /*36380*/  PRMT R5, R25, 0x3340, R1 ;  /* 0x0000334019057816 */ /* 0x000fe40000000001 */
[----:B------:R-:W-:Y:S01]  /*36390*/  PRMT R15, R26, 0x3340, R15 ;  /* 0x000033401a0f7816 */ /* 0x000fe2000000000f */
[----:B------:R0:W-:Y:S03]  /*363a0*/  STL [R1+0x448], R6 ;  /* 0x0004480601007387 */ /* 0x0001e60000100800 */
[----:B------:R-:W-:Y:S02]  /*363b0*/  PRMT R9, R15, 0x5410, R5 ;  /* 0x000054100f097816 */ /* 0x000fe40000000005 */
[----:B------:R-:W-:Y:S02]  /*363c0*/  PRMT R5, R17, 0x5410, R13 ;  /* 0x0000541011057816 */ /* 0x000fe4000000000d */
[----:B0-----:R-:W-:Y:S01]  /*363d0*/  PRMT R6, R16, 0x5410, R11 ;  /* 0x0000541010067816 */ /* 0x001fe2000000000b */
[----:B------:R0:W-:Y:S04]  /*363e0*/  STL [R1+0x43c], R9 ;  /* 0x00043c0901007387 */ /* 0x0001e80000100800 */
[----:B------:R1:W-:Y:S04]  /*363f0*/  STL [R1+0x438], R6 ;  /* 0x0004380601007387 */ /* 0x0003e80000100800 */
[----:B------:R1:W-:Y:S01]  /*36400*/  STL [R1+0x434], R5 ;  /* 0x0004340501007387 */ /* 0x0003e20000100800 */
[----:B--2---:R-:W-:-:S02]  /*36410*/  LOP3.LUT R0, R0, 0xffff, RZ, 0xc0, !PT ;  /* 0x0000ffff00007812 */ /* 0x004fc400078ec0ff */
[----:B---3--:R-:W-:Y:S02]  /*36420*/  LOP3.LUT R15, R20, 0xffff, RZ, 0xc0, !PT ;  /* 0x0000ffff140f7812 */ /* 0x008fe400078ec0ff */
[----:B----4-:R-:W-:Y:S02]  /*36430*/  LOP3.LUT R16, R2, 0xffff, RZ, 0xc0, !PT ;  /* 0x0000ffff02107812 */ /* 0x010fe400078ec0ff */
[----:B0-----:R-:W-:Y:S01]  /*36440*/  LOP3.LUT R9, R12, 0xffff, RZ, 0xc0, !PT ;  /* 0x0000ffff0c097812 */ /* 0x001fe200078ec0ff */
[----:B------:R-:W-:Y:S04]  /*36450*/  STL [R1+0x2c0], R0 ;  /* 0x0002c00001007387 */ /* 0x000fe80000100800 */
[----:B------:R-:W2:Y:S04]  /*36460*/  LDL.LU R12, [R1+0x3b4] ;  /* 0x0003b400010c7983 */ /* 0x000ea80000300800 */
[----:B------:R-:W-:Y:S04]  /*36470*/  STL [R1+0x260], R15 ;  /* 0x0002600f01007387 */ /* 0x000fe80000100800 */
[----:B-1----:R-:W3:Y:S04]  /*36480*/  LDL.LU R6, [R1+0x3b0] ;  /* 0x0003b00001067983 */ /* 0x002ee80000300800 */
[----:B------:R-:W-:Y:S04]  /*36490*/  STL [R1+0x31c], R16 ;  /* 0x00031c1001007387 */ /* 0x000fe80000100800 */
[----:B------:R-:W4:Y:S04]  /*364a0*/  LDL.LU R20, [R1+0x354] ;  /* 0x0003540001147983 */ /* 0x000f280000300800 */
[----:B------:R-:W-:Y:S04]  /*364b0*/  STL [R1+0x2c4], R9 ;  /* 0x0002c40901007387 */ /* 0x000fe80000100800 */
[----:B------:R-:W4:Y:S01]  /*364c0*/  LDL.LU R2, [R1+0x350] ;  /* 0x0003500001027983 */ /* 0x000f220000300800 */
[----:B------:R-:W-:-:S02]  /*364d0*/  LOP3.LUT R14, R27, 0xffff, RZ, 0xc0, !PT ;  /* 0x0000ffff1b0e7812 */ /* 0x000fc400078ec0ff */
[----:B------:R-:W-:Y:S01]  /*364e0*/  LOP3.LUT R24, R24, 0xffff, RZ, 0xc0, !PT ;  /* 0x0000ffff18187812 */ /* 0x000fe200078ec0ff */
[----:B------:R-:W4:Y:S01]  /*364f0*/  LDL.LU R27, [R1+0x2f0] ;  /* 0x0002f000011b7983 */ /* 0x000f220000300800 */
[----:B------:R-:W-:-:S03]  /*36500*/  LOP3.LUT R10, R10, 0xffff, RZ, 0xc0, !PT ;  /* 0x0000ffff0a0a7812 */ /* 0x000fc600078ec0ff */
[----:B------:R-:W-:Y:S04]  /*36510*/  STL [R1+0x2a8], R14 ;  /* 0x0002a80e01007387 */ /* 0x000fe80000100800 */
[----:B------:R-:W-:Y:S01]  /*36520*/  STL [R1+0x250], R24 ;  /* 0x0002501801007387 */ /* 0x000fe20000100800 */
[----:B------:R-:W-:Y:S02]  /*36530*/  LOP3.LUT R3, R3, 0xffff, RZ, 0xc0, !PT ;  /* 0x0000ffff03037812 */ /* 0x000fe400078ec0ff */
[----:B------:R-:W-:Y:S02]  /*36540*/  LOP3.LUT R5, R8, 0xffff, RZ, 0xc0, !PT ;  /* 0x0000ffff08057812 */ /* 0x000fe400078ec0ff */
[----:B------:R-:W-:Y:S02]  /*36550*/  LOP3.LUT R11, R21, 0xffff, RZ, 0xc0, !PT ;  /* 0x0000ffff150b7812 */ /* 0x000fe400078ec0ff */
[----:B------:R-:W-:-:S02]  /*36560*/  LOP3.LUT R17, R4, 0xffff, RZ, 0xc0, !PT ;  /* 0x0000ffff04117812 */ /* 0x000fc400078ec0ff */
[----:B------:R-:W-:-:S03]  /*36570*/  LOP3.LUT R13, R28, 0xffff, RZ, 0xc0, !PT ;  /* 0x0000ffff1c0d7812 */ /* 0x000fc600078ec0ff */
[----:B------:R-:W-:Y:S04]  /*36580*/  STL [R1+0x300], R17 ;  /* 0x0003001101007387 */ /* 0x000fe80000100800 */
[----:B------:R0:W-:Y:S04]  /*36590*/  STL [R1+0x2a0], R3 ;  /* 0x0002a00301007387 */ /* 0x0001e80000100800 */
[----:B------:R-:W-:Y:S04]  /*365a0*/  STL [R1+0x2b0], R10 ;  /* 0x0002b00a01007387 */ /* 0x000fe80000100800 */
[----:B------:R1:W-:Y:S04]  /*365b0*/  STL [R1+0x29c], R5 ;  /* 0x00029c0501007387 */ /* 0x0003e80000100800 */
[----:B------:R1:W-:Y:S04]  /*365c0*/  STL [R1+0x2f8], R11 ;  /* 0x0002f80b01007387 */ /* 0x0003e80000100800 */
[----:B------:R-:W4:Y:S04]  /*365d0*/  LDL.LU R21, [R1+0x12c] ;  /* 0x00012c0001157983 */ /* 0x000f280000300800 */
[----:B------:R-:W4:Y:S01]  /*365e0*/  LDL.LU R8, [R1+0xd4] ;  /* 0x0000d40001087983 */ /* 0x000f220000300800 */
[----:B------:R-:W-:-:S03]  /*365f0*/  PRMT R4, R3, 0x3340, R1 ;  /* 0x0000334003047816 */ /* 0x000fc60000000001 */
[----:B------:R1:W-:Y:S04]  /*36600*/  STL [R1+0x2f4], R13 ;  /* 0x0002f40d01007387 */ /* 0x0003e80000100800 */
[----:B0-----:R-:W4:Y:S04]  /*36610*/  LDL.LU R3, [R1+0xb8] ;  /* 0x0000b80001037983 */ /* 0x001f280000300800 */
[----:B------:R-:W4:Y:S01]  /*36620*/  LDL.LU R28, [R1+0x34] ;  /* 0x00003400011c7983 */ /* 0x000f220000300800 */
[----:B------:R-:W-:-:S03]  /*36630*/  PRMT R14, R0, 0x3340, R14 ;  /* 0x00003340000e7816 */ /* 0x000fc6000000000e */
[----:B------:R-:W4:Y:S01]  /*36640*/  LDL.LU R0, [R1+0x40] ;  /* 0x0000400001007983 */ /* 0x000f220000300800 */
[----:B------:R-:W-:-:S03]  /*36650*/  PRMT R15, R15, 0x3340, R24 ;  /* 0x000033400f0f7816 */ /* 0x000fc60000000018 */
[----:B------:R-:W4:Y:S01]  /*36660*/  LDL.LU R24, [R1+0x8] ;  /* 0x0000080001187983 */ /* 0x000f220000300800 */
[--C-:B-1----:R-:W-:Y:S02]  /*36670*/  PRMT R5, R5, 0x3340, R1.reuse ;  /* 0x0000334005057816 */ /* 0x102fe40000000001 */
[----:B------:R-:W-:Y:S02]  /*36680*/  PRMT R4, R14, 0x5410, R4 ;  /* 0x000054100e047816 */ /* 0x000fe40000000004 */
[----:B------:R-:W-:Y:S02]  /*36690*/  PRMT R11, R11, 0x3340, R1 ;  /* 0x000033400b0b7816 */ /* 0x000fe40000000001 */
        /* <DEDUP_REMOVED lines=11> */
[----:B--2---:R-:W-:Y:S02]  /*36750*/  LOP3.LUT R12, R12, 0xffff, RZ, 0xc0, !PT ;  /* 0x0000ffff0c0c7812 */ /* 0x004fe400078ec0ff */
[----:B---3--:R-:W-:Y:S02]  /*36760*/  LOP3.LUT R14, R6, 0xffff, RZ, 0xc0, !PT ;  /* 0x0000ffff060e7812 */ /* 0x008fe400078ec0ff */
[----:B----4-:R-:W-:Y:S01]  /*36770*/  LOP3.LUT R10, R20, 0xffff, RZ, 0xc0, !PT ;  /* 0x0000ffff140a7812 */ /* 0x010fe200078ec0ff */
[----:B------:R-:W-:Y:S01]  /*36780*/  STL [R1+0x2ec], R12 ;  /* 0x0002ec0c01007387 */ /* 0x000fe20000100800 */
[----:B------:R-:W-:-:S03]  /*36790*/  LOP3.LUT R16, R2, 0xffff, RZ, 0xc0, !PT ;  /* 0x0000ffff02107812 */ /* 0x000fc600078ec0ff */
[----:B------:R2:W-:Y:S04]  /*367a0*/  STL [R1+0x2d4], R14 ;  /* 0x0002d40e01007387 */ /* 0x0005e80000100800 */
[----:B------:R-:W3:Y:S04]  /*367b0*/  LDL.LU R6, [R1+0x878] ;  /* 0x0008780001067983 */ /* 0x000ee80000300800 */
[----:B------:R-:W-:Y:S04]  /*367c0*/  STL [R1+0x34c], R10 ;  /* 0x00034c0a01007387 */ /* 0x000fe80000100800 */
[----:B------:R-:W-:Y:S01]  /*367d0*/  STL [R1+0x33c], R16 ;  /* 0x00033c1001007387 */ /* 0x000fe20000100800 */
[----:B------:R-:W-:-:S05]  /*367e0*/  LOP3.LUT R15, R27, 0xffff, RZ, 0xc0, !PT ;  /* 0x0000ffff1b0f7812 */ /* 0x000fca00078ec0ff */
[----:B------:R4:W-:Y:S04]  /*367f0*/  STL [R1+0x2dc], R15 ;  /* 0x0002dc0f01007387 */ /* 0x0009e80000100800 */
[----:B------:R-:W3:Y:S04]  /*36800*/  LDL.LU R20, [R1+0x5e0] ;  /* 0x0005e00001147983 */ /* 0x000ee80000300800 */
[----:B------:R-:W3:Y:S04]  /*36810*/  LDL.LU R2, [R1+0x520] ;  /* 0x0005200001027983 */ /* 0x000ee80000300800 */
[----:B------:R-:W3:Y:S01]  /*36820*/  LDL.LU R27, [R1+0x394] ;  /* 0x00039400011b7983 */ /* 0x000ee20000300800 */
[----:B------:R-:W-:-:S02]  /*36830*/  LOP3.LUT R21, R21, 0xffff, RZ, 0xc0, !PT ;  /* 0x0000ffff15157812 */ /* 0x000fc400078ec0ff */
[----:B------:R-:W-:Y:S02]  /*36840*/  LOP3.LUT R17, R8, 0xffff, RZ, 0xc0, !PT ;  /* 0x0000ffff08117812 */ /* 0x000fe400078ec0ff */
[----:B-1----:R-:W-:Y:S02]  /*36850*/  LOP3.LUT R9, R3, 0xffff, RZ, 0xc0, !PT ;  /* 0x0000ffff03097812 */ /* 0x002fe400078ec0ff */
[----:B0-----:R-:W-:Y:S01]  /*36860*/  LOP3.LUT R4, R28, 0xffff, RZ, 0xc0, !PT ;  /* 0x0000ffff1c047812 */ /* 0x001fe200078ec0ff */
[----:B------:R-:W3:Y:S04]  /*36870*/  LDL.LU R3, [R1+0x390] ;  /* 0x0003900001037983 */ /* 0x000ee80000300800 */
[----:B------:R-:W-:Y:S01]  /*36880*/  STL [R1+0x2c8], R21 ;  /* 0x0002c81501007387 */ /* 0x000fe20000100800 */
[----:B------:R-:W-:-:S03]  /*36890*/  LOP3.LUT R0, R0, 0xffff, RZ, 0xc0, !PT ;  /* 0x0000ffff00007812 */ /* 0x000fc600078ec0ff */
[----:B------:R-:W-:Y:S04]  /*368a0*/  STL [R1+0x338], R17 ;  /* 0x0003381101007387 */ /* 0x000fe80000100800 */
[----:B------:R-:W-:Y:S01]  /*368b0*/  STL [R1+0x32c], R9 ;  /* 0x00032c0901007387 */ /* 0x000fe20000100800 */
[----:B------:R-:W-:-:S03]  /*368c0*/  LOP3.LUT R13, R24, 0xffff, RZ, 0xc0, !PT ;  /* 0x0000ffff180d7812 */ /* 0x000fc600078ec0ff */
[----:B------:R-:W-:Y:S04]  /*368d0*/  STL [R1+0x320], R4 ;  /* 0x0003200401007387 */ /* 0x000fe80000100800 */
[----:B------:R0:W-:Y:S04]  /*368e0*/  STL [R1+0x2cc], R0 ;  /* 0x0002cc0001007387 */ /* 0x0001e80000100800 */
[----:B------:R1:W-:Y:S04]  /*368f0*/  STL [R1+0x358], R11 ;  /* 0x0003580b01007387 */ /* 0x0003e80000100800 */
[----:B------:R-:W3:Y:S01]  /*36900*/  LDL.LU R8, [R1+0x330] ;  /* 0x0003300001087983 */ /* 0x000ee20000300800 */
[----:B------:R-:W-:-:S03]  /*36910*/  PRMT R5, R0, 0x3340, R1 ;  /* 0x0000334000057816 */ /* 0x000fc60000000001 */
[----:B------:R1:W-:Y:S01]  /*36920*/  STL [R1+0x328], R13 ;  /* 0x0003280d01007387 */ /* 0x0003e20000100800 */
[----:B--2---:R-:W-:Y:S02]  /*36930*/  PRMT R14, R14, 0x3340, R21 ;  /* 0x000033400e0e7816 */ /* 0x004fe40000000015 */
[----:B----4-:R-:W-:Y:S01]  /*36940*/  PRMT R15, R12, 0x3340, R15 ;  /* 0x000033400c0f7816 */ /* 0x010fe2000000000f */
[----:B0-----:R-:W2:Y:S04]  /*36950*/  LDL.LU R0, [R1+0x2d0] ;  /* 0x0002d00001007983 */ /* 0x001ea80000300800 */
[----:B------:R-:W4:Y:S04]  /*36960*/  LDL.LU R29, [R1+0x128] ;  /* 0x00012800011d7983 */ /* 0x000f280000300800 */
[----:B------:R-:W4:Y:S04]  /*36970*/  LDL.LU R21, [R1+0x3c] ;  /* 0x00003c0001157983 */ /* 0x000f280000300800 */
[----:B------:R-:W4:Y:S04]  /*36980*/  LDL.LU R28, [R1+0x30] ;  /* 0x00003000011c7983 */ /* 0x000f280000300800 */
[----:B------:R-:W4:Y:S04]  /*36990*/  LDL.LU R12, [R1+0x4] ;  /* 0x00000400010c7983 */ /* 0x000f280000300800 */
[----:B------:R-:W4:Y:S01]  /*369a0*/  LDL.LU R24, [R1+0xd0] ;  /* 0x0000d00001187983 */ /* 0x000f220000300800 */
[----:B------:R-:W-:-:S02]  /*369b0*/  PRMT R4, R4, 0x3340, R1 ;  /* 0x0000334004047816 */ /* 0x000fc40000000001 */
[----:B------:R-:W-:Y:S02]  /*369c0*/  PRMT R17, R10, 0x3340, R17 ;  /* 0x000033400a117816 */ /* 0x000fe40000000011 */
[----:B-1----:R-:W-:Y:S02]  /*369d0*/  PRMT R11, R11, 0x3340, R1 ;  /* 0x000033400b0b7816 */ /* 0x002fe40000000001 */
[----:B------:R-:W-:Y:S02]  /*369e0*/  PRMT R16, R16, 0x3340, R9 ;  /* 0x0000334010107816 */ /* 0x000fe40000000009 */
[----:B------:R-:W-:Y:S02]  /*369f0*/  PRMT R4, R14, 0x5410, R4 ;  /* 0x000054100e047816 */ /* 0x000fe40000000004 */
[----:B------:R-:W-:Y:S02]  /*36a00*/  PRMT R10, R15, 0x5410, R5 ;  /* 0x000054100f0a7816 */ /* 0x000fe40000000005 */
[----:B------:R-:W-:Y:S01]  /*36a10*/  PRMT R13, R13, 0x3340, R1 ;  /* 0x000033400d0d7816 */ /* 0x000fe20000000001 */
[----:B------:R-:W4:Y:S01]  /*36a20*/  LDL.LU R9, [R1+0x1a60] ;  /* 0x001a600001097983 */ /* 0x000f220000300800 */
[----:B------:R-:W-:-:S03]  /*36a30*/  PRMT R5, R16, 0x5410, R11 ;  /* 0x0000541010057816 */ /* 0x000fc6000000000b */
[----:B------:R0:W-:Y:S04]  /*36a40*/  STL [R1+0x374], R4 ;  /* 0x0003740401007387 */ /* 0x0001e80000100800 */
[----:B------:R3:W-:Y:S04]  /*36a50*/  STL [R1+0x36c], R10 ;  /* 0x00036c0a01007387 */ /* 0x0007e80000100800 */
[----:B------:R1:W-:Y:S01]  /*36a60*/  STL [R1+0x370], R5 ;  /* 0x0003700501007387 */ /* 0x0003e20000100800 */
[----:B0-----:R-:W-:-:S05]  /*36a70*/  PRMT R4, R17, 0x5410, R13 ;  /* 0x0000541011047816 */ /* 0x001fca000000000d */
[----:B------:R0:W-:Y:S01]  /*36a80*/  STL [R1+0x368], R4 ;  /* 0x0003680401007387 */ /* 0x0001e20000100800 */
[----:B---3--:R-:W-:-:S05]  /*36a90*/  LOP3.LUT R10, R6, 0xffff, RZ, 0xc0, !PT ;  /* 0x0000ffff060a7812 */ /* 0x008fca00078ec0ff */
[----:B------:R-:W-:Y:S01]  /*36aa0*/  STL [R1+0x1c8], R10 ;  /* 0x0001c80a01007387 */ /* 0x000fe20000100800 */
[----:B------:R-:W-:Y:S02]  /*36ab0*/  LOP3.LUT R17, R20, 0xffff, RZ, 0xc0, !PT ;  /* 0x0000ffff14117812 */ /* 0x000fe400078ec0ff */
[----:B------:R-:W-:Y:S02]  /*36ac0*/  LOP3.LUT R13, R2, 0xffff, RZ, 0xc0, !PT ;  /* 0x0000ffff020d7812 */ /* 0x000fe400078ec0ff */
[----:B------:R-:W-:Y:S01]  /*36ad0*/  LOP3.LUT R14, R27, 0xffff, RZ, 0xc0, !PT ;  /* 0x0000ffff1b0e7812 */ /* 0x000fe200078ec0ff */
[----:B------:R-:W-:Y:S04]  /*36ae0*/  STL [R1+0x1cc], R17 ;  /* 0x0001cc1101007387 */ /* 0x000fe80000100800 */
[----:B------:R-:W-:Y:S04]  /*36af0*/  STL [R1+0x1c4], R13 ;  /* 0x0001c40d01007387 */ /* 0x000fe80000100800 */
[----:B------:R3:W-:Y:S04]  /*36b00*/  STL [R1+0x40], R14 ;  /* 0x0000400e01007387 */ /* 0x0007e80000100800 */
[----:B------:R-:W3:Y:S04]  /*36b10*/  LDL.LU R6, [R1+0x880] ;  /* 0x0008800001067983 */ /* 0x000ee80000300800 */
[----:B------:R-:W3:Y:S04]  /*36b20*/  LDL.LU R20, [R1+0x87c] ;  /* 0x00087c0001147983 */ /* 0x000ee80000300800 */
[----:B------:R-:W3:Y:S01]  /*36b30*/  LDL.LU R27, [R1+0x640] ;  /* 0x00064000011b7983 */ /* 0x000ee20000300800 */
[----:B------:R-:W-:-:S05]  /*36b40*/  LOP3.LUT R2, R3, 0xffff, RZ, 0xc0, !PT ;  /* 0x0000ffff03027812 */ /* 0x000fca00078ec0ff */
[----:B------:R-:W-:Y:S04]  /*36b50*/  STL [R1+0x1b4], R2 ;  /* 0x0001b40201007387 */ /* 0x000fe80000100800 */
[----:B------:R-:W3:Y:S01]  /*36b60*/  LDL.LU R3, [R1+0x634] ;  /* 0x0006340001037983 */ /* 0x000ee20000300800 */
[----:B------:R-:W-:Y:S02]  /*36b70*/  LOP3.LUT R16, R8, 0xffff, RZ, 0xc0, !PT ;  /* 0x0000ffff08107812 */ /* 0x000fe400078ec0ff */
[----:B--2---:R-:W-:Y:S02]  /*36b80*/  LOP3.LUT R8, R0, 0xffff, RZ, 0xc0, !PT ;  /* 0x0000ffff00087812 */ /* 0x004fe400078ec0ff */
[----:B----4-:R-:W-:Y:S01]  /*36b90*/  LOP3.LUT R15, R29, 0xffff, RZ, 0xc0, !PT ;  /* 0x0000ffff1d0f7812 */ /* 0x010fe200078ec0ff */
[----:B------:R-:W2:Y:S01]  /*36ba0*/  LDL.LU R0, [R1+0x5e4] ;  /* 0x0005e40001007983 */ /* 0x000ea20000300800 */
[----:B-1----:R-:W-:-:S03]  /*36bb0*/  LOP3.LUT R5, R28, 0xffff, RZ, 0xc0, !PT ;  /* 0x0000ffff1c057812 */ /* 0x002fc600078ec0ff */
[----:B------:R-:W-:Y:S01]  /*36bc0*/  STL [R1+0x44], R16 ;  /* 0x0000441001007387 */ /* 0x000fe20000100800 */
[----:B------:R-:W-:Y:S02]  /*36bd0*/  LOP3.LUT R29, R21, 0xffff, RZ, 0xc0, !PT ;  /* 0x0000ffff151d7812 */ /* 0x000fe400078ec0ff */
[----:B------:R-:W-:Y:S01]  /*36be0*/  LOP3.LUT R11, R12, 0xffff, RZ, 0xc0, !PT ;  /* 0x0000ffff0c0b7812 */ /* 0x000fe200078ec0ff */
[----:B------:R1:W-:Y:S01]  /*36bf0*/  STL [R1+0x34], R8 ;  /* 0x0000340801007387 */ /* 0x0003e20000100800 */
[----:B------:R-:W-:-:S03]  /*36c00*/  LOP3.LUT R28, R24, 0xffff, RZ, 0xc0, !PT ;  /* 0x0000ffff181c7812 */ /* 0x000fc600078ec0ff */
[----:B------:R-:W-:Y:S04]  /*36c10*/  STL [R1+0x50], R15 ;  /* 0x0000500f01007387 */ /* 0x000fe80000100800 */
[----:B------:R4:W-:Y:S04]  /*36c20*/  STL [R1+0x3c], R5 ;  /* 0x00003c0501007387 */ /* 0x0009e80000100800 */
[----:B------:R-:W2:Y:S01]  /*36c30*/  LDL.LU R12, [R1+0x5d8] ;  /* 0x0005d800010c7983 */ /* 0x000ea20000300800 */
[----:B0-----:R-:W-:Y:S02]  /*36c40*/  PRMT R4, R29, 0x3340, R1 ;  /* 0x000033401d047816 */ /* 0x001fe40000000001 */
[----:B---3--:R-:W-:Y:S01]  /*36c50*/  PRMT R14, R14, 0x3340, R8 ;  /* 0x000033400e0e7816 */ /* 0x008fe20000000008 */
[----:B------:R-:W-:Y:S04]  /*36c60*/  STL [R1+0x8], R11 ;  /* 0x0000080b01007387 */ /* 0x000fe80000100800 */
[----:B------:R0:W-:Y:S04]  /*36c70*/  STL [R1+0x30], R28 ;  /* 0x0000301c01007387 */ /* 0x0001e80000100800 */
[----:B------:R-:W3:Y:S04]  /*36c80*/  LDL.LU R24, [R1+0x580] ;  /* 0x0005800001187983 */ /* 0x000ee80000300800 */
[----:B------:R-:W3:Y:S01]  /*36c90*/  LDL.LU R21, [R1+0x4b4] ;  /* 0x0004b40001157983 */ /* 0x000ee20000300800 */
[----:B------:R-:W-:-:S03]  /*36ca0*/  PRMT R14, R14, 0x5410, R4 ;  /* 0x000054100e0e7816 */ /* 0x000fc60000000004 */
[----:B-1----:R-:W3:Y:S01]  /*36cb0*/  LDL.LU R8, [R1+0x1a5c] ;  /* 0x001a5c0001087983 */ /* 0x002ee20000300800 */
[----:B----4-:R-:W-:Y:S02]  /*36cc0*/  PRMT R5, R5, 0x3340, R1 ;  /* 0x0000334005057816 */ /* 0x010fe40000000001 */
[----:B------:R-:W-:Y:S02]  /*36cd0*/  PRMT R15, R2, 0x3340, R15 ;  /* 0x00003340020f7816 */ /* 0x000fe4000000000f */
[----:B------:R-:W-:Y:S01]  /*36ce0*/  PRMT R16, R16, 0x3340, R28 ;  /* 0x0000334010107816 */ /* 0x000fe2000000001c */
[----:B------:R-:W4:Y:S04]  /*36cf0*/  LDL.LU R2, [R1+0x4c0] ;  /* 0x0004c00001027983 */ /* 0x000f280000300800 */
[----:B0-----:R-:W4:Y:S01]  /*36d00*/  LDL.LU R28, [R1+0x524] ;  /* 0x00052400011c7983 */ /* 0x001f220000300800 */
[----:B------:R-:W-:-:S03]  /*36d10*/  PRMT R17, R10, 0x3340, R17 ;  /* 0x000033400a117816 */ /* 0x000fc60000000011 */
[----:B------:R-:W4:Y:S01]  /*36d20*/  LDL.LU R4, [R1+0x518] ;  /* 0x0005180001047983 */ /* 0x000f220000300800 */
[----:B------:R-:W-:-:S03]  /*36d30*/  PRMT R10, R15, 0x5410, R5 ;  /* 0x000054100f0a7816 */ /* 0x000fc60000000005 */
[----:B------:R-:W-:Y:S04]  /*36d40*/  STL [R1+0x3d0], R14 ;  /* 0x0003d00e01007387 */ /* 0x000fe80000100800 */
[----:B------:R-:W4:Y:S01]  /*36d50*/  LDL.LU R5, [R1+0x574] ;  /* 0x0005740001057983 */ /* 0x000f220000300800 */
[--C-:B------:R-:W-:Y:S02]  /*36d60*/  PRMT R11, R11, 0x3340, R1.reuse ;  /* 0x000033400b0b7816 */ /* 0x100fe40000000001 */
[----:B------:R-:W-:Y:S01]  /*36d70*/  PRMT R13, R13, 0x3340, R1 ;  /* 0x000033400d0d7816 */ /* 0x000fe20000000001 */
[----:B------:R0:W-:Y:S01]  /*36d80*/  STL [R1+0x3cc], R10 ;  /* 0x0003cc0a01007387 */ /* 0x0001e20000100800 */
[----:B------:R-:W-:Y:S02]  /*36d90*/  PRMT R11, R16, 0x5410, R11 ;  /* 0x00005410100b7816 */ /* 0x000fe4000000000b */
[----:B0-----:R-:W-:-:S03]  /*36da0*/  PRMT R10, R17, 0x5410, R13 ;  /* 0x00005410110a7816 */ /* 0x001fc6000000000d */
[----:B------:R-:W-:Y:S04]  /*36db0*/  STL [R1+0x3c4], R11 ;  /* 0x0003c40b01007387 */ /* 0x000fe80000100800 */
[----:B------:R2:W-:Y:S01]  /*36dc0*/  STL [R1+0x3b4], R10 ;  /* 0x0003b40a01007387 */ /* 0x0005e20000100800 */
[----:B------:R-:W-:Y:S02]  /*36dd0*/  LOP3.LUT R17, R6, 0xffff, RZ, 0xc0, !PT ;  /* 0x0000ffff06117812 */ /* 0x000fe400078ec0ff */
[----:B------:R-:W-:Y:S02]  /*36de0*/  LOP3.LUT R14, R20, 0xffff, RZ, 0xc0, !PT ;  /* 0x0000ffff140e7812 */ /* 0x000fe400078ec0ff */
[----:B------:R-:W-:Y:S01]  /*36df0*/  LOP3.LUT R16, R27, 0xffff, RZ, 0xc0, !PT ;  /* 0x0000ffff1b107812 */ /* 0x000fe200078ec0ff */
[----:B------:R-:W-:Y:S04]  /*36e00*/  STL [R1+0x298], R17 ;  /* 0x0002981101007387 */ /* 0x000fe80000100800 */
[----:B------:R0:W-:Y:S04]  /*36e10*/  STL [R1+0x1b0], R14 ;  /* 0x0001b00e01007387 */ /* 0x0001e80000100800 */
[----:B------:R-:W-:Y:S01]  /*36e20*/  STL [R1+0x21c], R16 ;  /* 0x00021c1001007387 */ /* 0x000fe20000100800 */
[----:B------:R-:W-:-:S05]  /*36e30*/  LOP3.LUT R3, R3, 0xffff, RZ, 0xc0, !PT ;  /* 0x0000ffff03037812 */ /* 0x000fca00078ec0ff */
[----:B------:R-:W-:Y:S04]  /*36e40*/  STL [R1+0x1bc], R3 ;  /* 0x0001bc0301007387 */ /* 0x000fe80000100800 */
[----:B------:R-:W4:Y:S04]  /*36e50*/  LDL.LU R6, [R1+0x658] ;  /* 0x0006580001067983 */ /* 0x000f280000300800 */
[----:B------:R-:W4:Y:S01]  /*36e60*/  LDL.LU R20, [R1+0x644] ;  /* 0x0006440001147983 */ /* 0x000f220000300800 */
[----:B--2---:R-:W-:-:S03]  /*36e70*/  LOP3.LUT R10, R0, 0xffff, RZ, 0xc0, !PT ;  /* 0x0000ffff000a7812 */ /* 0x004fc600078ec0ff */
[----:B------:R-:W2:Y:S04]  /*36e80*/  LDL.LU R0, [R1+0x5f8] ;  /* 0x0005f80001007983 */ /* 0x000ea80000300800 */
[----:B------:R-:W-:Y:S01]  /*36e90*/  STL [R1+0x288], R10 ;  /* 0x0002880a01007387 */ /* 0x000fe20000100800 */
[----:B------:R-:W-:-:S03]  /*36ea0*/  LOP3.LUT R27, R12, 0xffff, RZ, 0xc0, !PT ;  /* 0x0000ffff0c1b7812 */ /* 0x000fc600078ec0ff */
[----:B------:R-:W2:Y:S01]  /*36eb0*/  LDL.LU R12, [R1+0x598] ;  /* 0x00059800010c7983 */ /* 0x000ea20000300800 */
[----:B---3--:R-:W-:-:S03]  /*36ec0*/  LOP3.LUT R24, R24, 0xffff, RZ, 0xc0, !PT ;  /* 0x0000ffff18187812 */ /* 0x008fc600078ec0ff */
[----:B------:R-:W-:Y:S04]  /*36ed0*/  STL [R1+0x1b8], R27 ;  /* 0x0001b81b01007387 */ /* 0x000fe80000100800 */
[----:B------:R-:W-:Y:S01]  /*36ee0*/  STL [R1+0x218], R24 ;  /* 0x0002181801007387 */ /* 0x000fe20000100800 */
[----:B----4-:R-:W-:Y:S02]  /*36ef0*/  LOP3.LUT R4, R4, 0xffff, RZ, 0xc0, !PT ;  /* 0x0000ffff04047812 */ /* 0x010fe400078ec0ff */
[----:B------:R-:W-:Y:S02]  /*36f00*/  LOP3.LUT R15, R5, 0xffff, RZ, 0xc0, !PT ;  /* 0x0000ffff050f7812 */ /* 0x000fe400078ec0ff */
[----:B------:R-:W-:Y:S02]  /*36f10*/  LOP3.LUT R5, R21, 0xffff, RZ, 0xc0, !PT ;  /* 0x0000ffff15057812 */ /* 0x000fe400078ec0ff */
[----:B------:R-:W-:-:S02]  /*36f20*/  LOP3.LUT R11, R2, 0xffff, RZ, 0xc0, !PT ;  /* 0x0000ffff020b7812 */ /* 0x000fc400078ec0ff */
[----:B------:R-:W-:Y:S01]  /*36f30*/  LOP3.LUT R13, R28, 0xffff, RZ, 0xc0, !PT ;  /* 0x0000ffff1c0d7812 */ /* 0x000fe200078ec0ff */
[----:B------:R1:W-:Y:S04]  /*36f40*/  STL [R1+0x1c0], R15 ;  /* 0x0001c00f01007387 */ /* 0x0003e80000100800 */
[----:B------:R3:W-:Y:S04]  /*36f50*/  STL [R1+0x1ac], R4 ;  /* 0x0001ac0401007387 */ /* 0x0007e80000100800 */
[----:B------:R-:W-:Y:S04]  /*36f60*/  STL [R1+0x364], R5 ;  /* 0x0003640501007387 */ /* 0x000fe80000100800 */
[----:B------:R-:W4:Y:S04]  /*36f70*/  LDL.LU R21, [R1+0x584] ;  /* 0x0005840001157983 */ /* 0x000f280000300800 */
[----:B------:R-:W4:Y:S04]  /*36f80*/  LDL.LU R2, [R1+0x4d8] ;  /* 0x0004d80001027983 */ /* 0x000f280000300800 */
[----:B------:R-:W-:Y:S04]  /*36f90*/  STL [R1+0x1f0], R11 ;  /* 0x0001f00b01007387 */ /* 0x000fe80000100800 */
[----:B------:R-:W4:Y:S01]  /*36fa0*/  LDL.LU R28, [R1+0x4c4] ;  /* 0x0004c400011c7983 */ /* 0x000f220000300800 */
[----:B0-----:R-:W-:-:S03]  /*36fb0*/  PRMT R14, R14, 0x3340, R27 ;  /* 0x000033400e0e7816 */ /* 0x001fc6000000001b */
[----:B------:R-:W-:Y:S01]  /*36fc0*/  STL [R1+0x2a4], R13 ;  /* 0x0002a40d01007387 */ /* 0x000fe20000100800 */
[----:B-1----:R-:W-:Y:S02]  /*36fd0*/  PRMT R15, R3, 0x3340, R15 ;  /* 0x00003340030f7816 */ /* 0x002fe4000000000f */
[----:B---3--:R-:W-:Y:S01]  /*36fe0*/  PRMT R4, R4, 0x3340, R1 ;  /* 0x0000334004047816 */ /* 0x008fe20000000001 */
[----:B------:R-:W3:Y:S01]  /*36ff0*/  LDL.LU R3, [R1+0x3a0] ;  /* 0x0003a00001037983 */ /* 0x000ee20000300800 */
[----:B------:R-:W-:-:S03]  /*37000*/  PRMT R16, R16, 0x3340, R24 ;  /* 0x0000334010107816 */ /* 0x000fc60000000018 */
[----:B------:R-:W3:Y:S04]  /*37010*/  LDL.LU R27, [R1+0x2e0] ;  /* 0x0002e000011b7983 */ /* 0x000ee80000300800 */
[----:B------:R-:W3:Y:S01]  /*37020*/  LDL.LU R24, [R1+0x5c] ;  /* 0x00005c0001187983 */ /* 0x000ee20000300800 */
[----:B------:R-:W-:Y:S02]  /*37030*/  PRMT R17, R17, 0x3340, R10 ;  /* 0x0000334011117816 */ /* 0x000fe4000000000a */
[----:B------:R-:W-:Y:S01]  /*37040*/  PRMT R4, R14, 0x5410, R4 ;  /* 0x000054100e047816 */ /* 0x000fe20000000004 */
[----:B------:R-:W3:Y:S04]  /*37050*/  LDL.LU R10, [R1+0x1a58] ;  /* 0x001a5800010a7983 */ /* 0x000ee80000300800 */
[----:B------:R-:W3:Y:S04]  /*37060*/  LDL.LU R14, [R1+0x884] ;  /* 0x00088400010e7983 */ /* 0x000ee80000300800 */
[----:B------:R0:W-:Y:S04]  /*37070*/  STL [R1+0x3b0], R4 ;  /* 0x0003b00401007387 */ /* 0x0001e80000100800 */
[----:B0-----:R-:W3:Y:S01]  /*37080*/  LDL.LU R4, [R1+0x538] ;  /* 0x0005380001047983 */ /* 0x001ee20000300800 */
[----:B------:R-:W-:-:S02]  /*37090*/  PRMT R5, R5, 0x3340, R1 ;  /* 0x0000334005057816 */ /* 0x000fc40000000001 */
[--C-:B------:R-:W-:Y:S02]  /*370a0*/  PRMT R11, R11, 0x3340, R1.reuse ;  /* 0x000033400b0b7816 */ /* 0x100fe40000000001 */
[----:B------:R-:W-:Y:S02]  /*370b0*/  PRMT R13, R13, 0x3340, R1 ;  /* 0x000033400d0d7816 */ /* 0x000fe40000000001 */
[----:B------:R-:W-:Y:S02]  /*370c0*/  PRMT R15, R15, 0x5410, R5 ;  /* 0x000054100f0f7816 */ /* 0x000fe40000000005 */
[----:B------:R-:W-:Y:S02]  /*370d0*/  PRMT R11, R16, 0x5410, R11 ;  /* 0x00005410100b7816 */ /* 0x000fe4000000000b */
[----:B------:R-:W-:Y:S01]  /*370e0*/  PRMT R5, R17, 0x5410, R13 ;  /* 0x0000541011057816 */ /* 0x000fe2000000000d */
[----:B------:R0:W-:Y:S04]  /*370f0*/  STL [R1+0x394], R15 ;  /* 0x0003940f01007387 */ /* 0x0001e80000100800 */
[----:B------:R1:W-:Y:S04]  /*37100*/  STL [R1+0x390], R11 ;  /* 0x0003900b01007387 */ /* 0x0003e80000100800 */
[----:B------:R1:W-:Y:S01]  /*37110*/  STL [R1+0x35c], R5 ;  /* 0x00035c0501007387 */ /* 0x0003e20000100800 */
[----:B------:R-:W-:-:S02]  /*37120*/  LOP3.LUT R16, R6, 0xffff, RZ, 0xc0, !PT ;  /* 0x0000ffff06107812 */ /* 0x000fc400078ec0ff */
[----:B0-----:R-:W-:Y:S02]  /*37130*/  LOP3.LUT R15, R20, 0xffff, RZ, 0xc0, !PT ;  /* 0x0000ffff140f7812 */ /* 0x001fe400078ec0ff */
[----:B--2---:R-:W-:Y:S02]  /*37140*/  LOP3.LUT R6, R0, 0xffff, RZ, 0xc0, !PT ;  /* 0x0000ffff00067812 */ /* 0x004fe400078ec0ff */
[----:B------:R-:W-:Y:S02]  /*37150*/  LOP3.LUT R20, R12, 0xffff, RZ, 0xc0, !PT ;  /* 0x0000ffff0c147812 */ /* 0x000fe400078ec0ff */
[----:B----4-:R-:W-:Y:S02]  /*37160*/  LOP3.LUT R21, R21, 0xffff, RZ, 0xc0, !PT ;  /* 0x0000ffff15157812 */ /* 0x010fe400078ec0ff */
[----:B-1----:R-:W-:Y:S02]  /*37170*/  LOP3.LUT R11, R2, 0xffff, RZ, 0xc0, !PT ;  /* 0x0000ffff020b7812 */ /* 0x002fe400078ec0ff */
[----:B------:R-:W-:-:S02]  /*37180*/  LOP3.LUT R5, R28, 0xffff, RZ, 0xc0, !PT ;  /* 0x0000ffff1c057812 */ /* 0x000fc400078ec0ff */
[----:B---3--:R-:W-:-:S05]  /*37190*/  LOP3.LUT R14, R14, 0xffff, RZ, 0xc0, !PT ;  /* 0x0000ffff0e0e7812 */ /* 0x008fca00078ec0ff */
[----:B------:R0:W-:Y:S04]  /*371a0*/  STL [R1+0x248], R14 ;  /* 0x0002480e01007387 */ /* 0x0001e80000100800 */
[----:B------:R-:W-:Y:S04]  /*371b0*/  STL [R1+0x27c], R16 ;  /* 0x00027c1001007387 */ /* 0x000fe80000100800 */
[----:B------:R-:W-:Y:S04]  /*371c0*/  STL [R1+0x244], R6 ;  /* 0x0002440601007387 */ /* 0x000fe80000100800 */
[----:B------:R-:W-:Y:S04]  /*371d0*/  STL [R1+0x304], R15 ;  /* 0x0003040f01007387 */ /* 0x000fe80000100800 */
[----:B------:R-:W2:Y:S04]  /*371e0*/  LDL.LU R0, [R1+0x3a4] ;  /* 0x0003a40001007983 */ /* 0x000ea80000300800 */
[----:B------:R-:W3:Y:S01]  /*371f0*/  LDL.LU R12, [R1+0x344] ;  /* 0x00034400010c7983 */ /* 0x000ee20000300800 */
[----:B------:R-:W-:-:S03]  /*37200*/  LOP3.LUT R4, R4, 0xffff, RZ, 0xc0, !PT ;  /* 0x0000ffff04047812 */ /* 0x000fc600078ec0ff */
[----:B------:R-:W-:Y:S04]  /*37210*/  STL [R1+0x274], R20 ;  /* 0x0002741401007387 */ /* 0x000fe80000100800 */
[----:B------:R-:W-:Y:S01]  /*37220*/  STL [R1+0x2fc], R21 ;  /* 0x0002fc1501007387 */ /* 0x000fe20000100800 */
[----:B------:R-:W-:-:S03]  /*37230*/  LOP3.LUT R17, R3, 0xffff, RZ, 0xc0, !PT ;  /* 0x0000ffff03117812 */ /* 0x000fc600078ec0ff */
[----:B------:R1:W-:Y:S04]  /*37240*/  STL [R1+0x240], R4 ;  /* 0x0002400401007387 */ /* 0x0003e80000100800 */
[----:B------:R-:W4:Y:S04]  /*37250*/  LDL.LU R2, [R1+0x2e4] ;  /* 0x0002e40001027983 */ /* 0x000f280000300800 */
[----:B------:R-:W-:Y:S01]  /*37260*/  STL [R1+0x294], R11 ;  /* 0x0002940b01007387 */ /* 0x000fe20000100800 */
[----:B------:R-:W-:-:S03]  /*37270*/  LOP3.LUT R27, R27, 0xffff, RZ, 0xc0, !PT ;  /* 0x0000ffff1b1b7812 */ /* 0x000fc600078ec0ff */
[----:B------:R1:W-:Y:S01]  /*37280*/  STL [R1+0x2f0], R5 ;  /* 0x0002f00501007387 */ /* 0x0003e20000100800 */
[----:B------:R-:W-:-:S03]  /*37290*/  LOP3.LUT R13, R24, 0xffff, RZ, 0xc0, !PT ;  /* 0x0000ffff180d7812 */ /* 0x000fc600078ec0ff */
[----:B------:R-:W4:Y:S04]  /*372a0*/  LDL.LU R28, [R1+0x124] ;  /* 0x00012400011c7983 */ /* 0x000f280000300800 */
[----:B------:R-:W4:Y:S04]  /*372b0*/  LDL.LU R3, [R1+0x120] ;  /* 0x0001200001037983 */ /* 0x000f280000300800 */
[----:B------:R1:W-:Y:S01]  /*372c0*/  STL [R1+0x268], R17 ;  /* 0x0002681101007387 */ /* 0x0003e20000100800 */
[----:B0-----:R-:W-:Y:S02]  /*372d0*/  PRMT R14, R14, 0x3340, R6 ;  /* 0x000033400e0e7816 */ /* 0x001fe40000000006 */
[--C-:B-1----:R-:W-:Y:S01]  /*372e0*/  PRMT R4, R4, 0x3340, R1.reuse ;  /* 0x0000334004047816 */ /* 0x102fe20000000001 */
[----:B------:R0:W-:Y:S04]  /*372f0*/  STL [R1+0x264], R27 ;  /* 0x0002641b01007387 */ /* 0x0001e80000100800 */
[----:B------:R1:W-:Y:S04]  /*37300*/  STL [R1+0x258], R13 ;  /* 0x0002580d01007387 */ /* 0x0003e80000100800 */
[----:B------:R-:W4:Y:S01]  /*37310*/  LDL.LU R24, [R1+0xf8] ;  /* 0x0000f80001187983 */ /* 0x000f220000300800 */
[----:B------:R-:W-:-:S02]  /*37320*/  PRMT R5, R5, 0x3340, R1 ;  /* 0x0000334005057816 */ /* 0x000fc40000000001 */
[----:B------:R-:W-:Y:S01]  /*37330*/  PRMT R15, R15, 0x3340, R21 ;  /* 0x000033400f0f7816 */ /* 0x000fe20000000015 */
[----:B------:R-:W4:Y:S01]  /*37340*/  LDL.LU R6, [R1+0x1a54] ;  /* 0x001a540001067983 */ /* 0x000f220000300800 */
[----:B------:R-:W-:-:S03]  /*37350*/  PRMT R14, R14, 0x5410, R4 ;  /* 0x000054100e0e7816 */ /* 0x000fc60000000004 */
[----:B------:R-:W4:Y:S01]  /*37360*/  LDL.LU R21, [R1+0x1a50] ;  /* 0x001a500001157983 */ /* 0x000f220000300800 */
[----:B------:R-:W-:Y:S02]  /*37370*/  PRMT R16, R16, 0x3340, R20 ;  /* 0x0000334010107816 */ /* 0x000fe40000000014 */
[----:B------:R-:W-:Y:S01]  /*37380*/  PRMT R11, R11, 0x3340, R1 ;  /* 0x000033400b0b7816 */ /* 0x000fe20000000001 */
[----:B------:R-:W4:Y:S01]  /*37390*/  LDL.LU R20, [R1+0x1a4c] ;  /* 0x001a4c0001147983 */ /* 0x000f220000300800 */
[----:B------:R-:W-:-:S03]  /*373a0*/  PRMT R17, R17, 0x3340, R27 ;  /* 0x0000334011117816 */ /* 0x000fc6000000001b */
[----:B0-----:R-:W4:Y:S01]  /*373b0*/  LDL.LU R27, [R1+0x1a48] ;  /* 0x001a4800011b7983 */ /* 0x001f220000300800 */
[----:B------:R-:W-:-:S03]  /*373c0*/  PRMT R15, R15, 0x5410, R5 ;  /* 0x000054100f0f7816 */ /* 0x000fc60000000005 */
[----:B------:R-:W4:Y:S04]  /*373d0*/  LDL.LU R4, [R1+0x9c] ;  /* 0x00009c0001047983 */ /* 0x000f280000300800 */
[----:B------:R0:W-:Y:S04]  /*373e0*/  STL [R1+0x350], R14 ;  /* 0x0003500e01007387 */ /* 0x0001e80000100800 */
[----:B------:R-:W4:Y:S01]  /*373f0*/  LDL.LU R5, [R1+0x2c] ;  /* 0x00002c0001057983 */ /* 0x000f220000300800 */
[----:B-1----:R-:W-:-:S03]  /*37400*/  PRMT R13, R13, 0x3340, R1 ;  /* 0x000033400d0d7816 */ /* 0x002fc60000000001 */
[----:B------:R-:W-:Y:S01]  /*37410*/  STL [R1+0x354], R15 ;  /* 0x0003540f01007387 */ /* 0x000fe20000100800 */
[----:B0-----:R-:W-:-:S03]  /*37420*/  PRMT R14, R16, 0x5410, R11 ;  /* 0x00005410100e7816 */ /* 0x001fc6000000000b */
[----:B------:R-:W4:Y:S04]  /*37430*/  LDL.LU R16, [R1+0x340] ;  /* 0x0003400001107983 */ /* 0x000f280000300800 */
[----:B------:R-:W4:Y:S04]  /*37440*/  LDL.LU R11, [R1+0x14] ;  /* 0x00001400010b7983 */ /* 0x000f280000300800 */
[----:B------:R0:W-:Y:S02]  /*37450*/  STL [R1+0x348], R14 ;  /* 0x0003480e01007387 */ /* 0x0001e40000100800 */
[----:B0-----:R-:W-:-:S02]  /*37460*/  PRMT R14, R17, 0x5410, R13 ;  /* 0x00005410110e7816 */ /* 0x001fc4000000000d */
[----:B------:R-:W4:Y:S04]  /*37470*/  LDL.LU R17, [R1+0x334] ;  /* 0x0003340001117983 */ /* 0x000f280000300800 */
[----:B------:R-:W4:Y:S04]  /*37480*/  LDL.LU R13, [R1+0x10] ;  /* 0x00001000010d7983 */ /* 0x000f280000300800 */
[----:B------:R2:W-:Y:S02]  /*37490*/  STL [R1+0x330], R14 ;  /* 0x0003300e01007387 */ /* 0x0005e40000100800 */
[----:B--2---:R-:W-:-:S02]  /*374a0*/  LOP3.LUT R14, R0, 0xffff, RZ, 0xc0, !PT ;  /* 0x0000ffff000e7812 */ /* 0x004fc400078ec0ff */
[----:B---3--:R-:W-:Y:S01]  /*374b0*/  LOP3.LUT R15, R12, 0xffff, RZ, 0xc0, !PT ;  /* 0x0000ffff0c0f7812 */ /* 0x008fe200078ec0ff */
[----:B------:R-:W2:Y:S04]  /*374c0*/  LDL.LU R0, [R1+0x578] ;  /* 0x0005780001007983 */ /* 0x000ea80000300800 */
[----:B------:R-:W3:Y:S04]  /*374d0*/  LDL.LU R12, [R1+0x56c] ;  /* 0x00056c00010c7983 */ /* 0x000ee80000300800 */
[----:B------:R0:W-:Y:S04]  /*374e0*/  STL [R1+0x25c], R14 ;  /* 0x00025c0e01007387 */ /* 0x0001e80000100800 */
[----:B------:R1:W-:Y:S01]  /*374f0*/  STL [R1+0x28c], R15 ;  /* 0x00028c0f01007387 */ /* 0x0003e20000100800 */
[----:B----4-:R-:W-:-:S02]  /*37500*/  LOP3.LUT R2, R2, 0xffff, RZ, 0xc0, !PT ;  /* 0x0000ffff02027812 */ /* 0x010fc400078ec0ff */
[----:B------:R-:W-:Y:S02]  /*37510*/  LOP3.LUT R28, R28, 0xffff, RZ, 0xc0, !PT ;  /* 0x0000ffff1c1c7812 */ /* 0x000fe400078ec0ff */
[----:B------:R-:W-:Y:S02]  /*37520*/  LOP3.LUT R3, R3, 0xffff, RZ, 0xc0, !PT ;  /* 0x0000ffff03037812 */ /* 0x000fe400078ec0ff */
[----:B0-----:R-:W-:Y:S02]  /*37530*/  PRMT R14, R14, 0x3340, R2 ;  /* 0x000033400e0e7816 */ /* 0x001fe40000000002 */
[----:B------:R-:W-:Y:S02]  /*37540*/  LOP3.LUT R24, R24, 0xffff, RZ, 0xc0, !PT ;  /* 0x0000ffff18187812 */ /* 0x000fe400078ec0ff */
[----:B-1----:R-:W-:Y:S02]  /*37550*/  PRMT R15, R15, 0x3340, R28 ;  /* 0x000033400f0f7816 */ /* 0x002fe4000000001c */
[----:B------:R-:W-:-:S02]  /*37560*/  LOP3.LUT R4, R4, 0xffff, RZ, 0xc0, !PT ;  /* 0x0000ffff04047812 */ /* 0x000fc400078ec0ff */
[----:B------:R-:W-:Y:S02]  /*37570*/  LOP3.LUT R5, R5, 0xffff, RZ, 0xc0, !PT ;  /* 0x0000ffff05057812 */ /* 0x000fe400078ec0ff */
[----:B------:R-:W-:Y:S02]  /*37580*/  LOP3.LUT R16, R16, 0xffff, RZ, 0xc0, !PT ;  /* 0x0000ffff10107812 */ /* 0x000fe400078ec0ff */
[----:B------:R-:W-:-:S03]  /*37590*/  LOP3.LUT R11, R11, 0xffff, RZ, 0xc0, !PT ;  /* 0x0000ffff0b0b7812 */ /* 0x000fc600078ec0ff */
[----:B------:R-:W-:Y:S04]  /*375a0*/  STL [R1+0x290], R16 ;  /* 0x0002901001007387 */ /* 0x000fe80000100800 */
[----:B------:R0:W-:Y:S01]  /*375b0*/  STL [R1+0x254], R2 ;  /* 0x0002540201007387 */ /* 0x0001e20000100800 */
[----:B------:R-:W-:Y:S02]  /*375c0*/  LOP3.LUT R17, R17, 0xffff, RZ, 0xc0, !PT ;  /* 0x0000ffff11117812 */ /* 0x000fe400078ec0ff */
[----:B------:R-:W-:-:S03]  /*375d0*/  LOP3.LUT R13, R13, 0xffff, RZ, 0xc0, !PT ;  /* 0x0000ffff0d0d7812 */ /* 0x000fc600078ec0ff */
[----:B------:R-:W-:Y:S04]  /*375e0*/  STL [R1+0x2e8], R17 ;  /* 0x0002e81101007387 */ /* 0x000fe80000100800 */
[----:B------:R1:W-:Y:S04]  /*375f0*/  STL [R1+0x280], R28 ;  /* 0x0002801c01007387 */ /* 0x0003e80000100800 */
[----:B------:R-:W-:Y:S04]  /*37600*/  STL [R1+0x284], R3 ;  /* 0x0002840301007387 */ /* 0x000fe80000100800 */
[----:B------:R4:W-:Y:S04]  /*37610*/  STL [R1+0x5c], R4 ;  /* 0x00005c0401007387 */ /* 0x0009e80000100800 */
[----:B------:R-:W-:Y:S04]  /*37620*/  STL [R1+0x2d0], R24 ;  /* 0x0002d01801007387 */ /* 0x000fe80000100800 */
[----:B------:R4:W-:Y:S04]  /*37630*/  STL [R1+0x24c], R5 ;  /* 0x00024c0501007387 */ /* 0x0009e80000100800 */
[----:B------:R4:W-:Y:S04]  /*37640*/  STL [R1+0x2b8], R11 ;  /* 0x0002b80b01007387 */ /* 0x0009e80000100800 */
[----:B------:R4:W-:Y:S04]  /*37650*/  STL [R1+0x2b4], R13 ;  /* 0x0002b40d01007387 */ /* 0x0009e80000100800 */
[----:B0-----:R-:W3:Y:S04]  /*37660*/  LDL.LU R2, [R1+0x1a44] ;  /* 0x001a440001027983 */ /* 0x001ee80000300800 */
[----:B-1----:R-:W3:Y:S01]  /*37670*/  LDL.LU R28, [R1+0x1a40] ;  /* 0x001a4000011c7983 */ /* 0x002ee20000300800 */
[----:B----4-:R-:W-:-:S02]  /*37680*/  PRMT R4, R4, 0x3340, R1 ;  /* 0x0000334004047816 */ /* 0x010fc40000000001 */
[----:B------:R-:W-:Y:S02]  /*37690*/  PRMT R5, R5, 0x3340, R1 ;  /* 0x0000334005057816 */ /* 0x000fe40000000001 */
[----:B------:R-:W-:Y:S02]  /*376a0*/  PRMT R16, R16, 0x3340, R3 ;  /* 0x0000334010107816 */ /* 0x000fe40000000003 */
[----:B------:R-:W-:Y:S02]  /*376b0*/  PRMT R4, R14, 0x5410, R4 ;  /* 0x000054100e047816 */ /* 0x000fe40000000004 */
[----:B------:R-:W-:Y:S01]  /*376c0*/  PRMT R11, R11, 0x3340, R1 ;  /* 0x000033400b0b7816 */ /* 0x000fe20000000001 */
[----:B------:R-:W4:Y:S01]  /*376d0*/  LDL.LU R3, [R1+0x1a3c] ;  /* 0x001a3c0001037983 */ /* 0x000f220000300800 */
[----:B------:R-:W-:-:S03]  /*376e0*/  PRMT R17, R17, 0x3340, R24 ;  /* 0x0000334011117816 */ /* 0x000fc60000000018 */
[----:B------:R-:W4:Y:S01]  /*376f0*/  LDL.LU R24, [R1+0x1a38] ;  /* 0x001a380001187983 */ /* 0x000f220000300800 */
[----:B------:R-:W-:-:S03]  /*37700*/  PRMT R5, R15, 0x5410, R5 ;  /* 0x000054100f057816 */ /* 0x000fc60000000005 */
[----:B------:R-:W4:Y:S04]  /*37710*/  LDL.LU R14, [R1+0x62c] ;  /* 0x00062c00010e7983 */ /* 0x000f280000300800 */
[----:B------:R0:W-:Y:S01]  /*37720*/  STL [R1+0x310], R4 ;  /* 0x0003100401007387 */ /* 0x0001e20000100800 */
[----:B------:R-:W-:Y:S02]  /*37730*/  PRMT R11, R16, 0x5410, R11 ;  /* 0x00005410100b7816 */ /* 0x000fe4000000000b */
[----:B------:R-:W-:Y:S01]  /*37740*/  PRMT R13, R13, 0x3340, R1 ;  /* 0x000033400d0d7816 */ /* 0x000fe20000000001 */
[----:B0-----:R-:W4:Y:S04]  /*37750*/  LDL.LU R4, [R1+0x64] ;  /* 0x0000640001047983 */ /* 0x001f280000300800 */
[----:B------:R-:W4:Y:S04]  /*37760*/  LDL.LU R15, [R1+0x324] ;  /* 0x00032400010f7983 */ /* 0x000f280000300800 */
[----:B------:R0:W-:Y:S01]  /*37770*/  STL [R1+0x30c], R5 ;  /* 0x00030c0501007387 */ /* 0x0001e20000100800 */
[----:B------:R-:W-:-:S03]  /*37780*/  PRMT R17, R17, 0x5410, R13 ;  /* 0x0000541011117816 */ /* 0x000fc6000000000d */
[----:B0-----:R-:W4:Y:S04]  /*37790*/  LDL.LU R5, [R1+0xf4] ;  /* 0x0000f40001057983 */ /* 0x001f280000300800 */
[----:B------:R-:W4:Y:S04]  /*377a0*/  LDL.LU R16, [R1+0x638] ;  /* 0x0006380001107983 */ /* 0x000f280000300800 */
[----:B------:R0:W-:Y:S04]  /*377b0*/  STL [R1+0x308], R11 ;  /* 0x0003080b01007387 */ /* 0x0001e80000100800 */
[----:B0-----:R-:W4:Y:S04]  /*377c0*/  LDL.LU R11, [R1+0x4ac] ;  /* 0x0004ac00010b7983 */ /* 0x001f280000300800 */
[----:B------:R-:W4:Y:S04]  /*377d0*/  LDL.LU R13, [R1+0x4b8] ;  /* 0x0004b800010d7983 */ /* 0x000f280000300800 */
[----:B------:R-:W-:Y:S01]  /*377e0*/  STL [R1+0x334], R17 ;  /* 0x0003341101007387 */ /* 0x000fe20000100800 */
[----:B--2---:R-:W-:-:S02]  /*377f0*/  LOP3.LUT R0, R0, 0xffff, RZ, 0xc0, !PT ;  /* 0x0000ffff00007812 */ /* 0x004fc400078ec0ff */
[----:B---3--:R-:W-:Y:S02]  /*37800*/  LOP3.LUT R12, R12, 0xffff, RZ, 0xc0, !PT ;  /* 0x0000ffff0c0c7812 */ /* 0x008fe400078ec0ff */
[----:B----4-:R-:W-:Y:S02]  /*37810*/  LOP3.LUT R14, R14, 0xffff, RZ, 0xc0, !PT ;  /* 0x0000ffff0e0e7812 */ /* 0x010fe400078ec0ff */
[----:B------:R-:W-:-:S05]  /*37820*/  LOP3.LUT R16, R16, 0xffff, RZ, 0xc0, !PT ;  /* 0x0000ffff10107812 */ /* 0x000fca00078ec0ff */
[----:B------:R-:W-:Y:S04]  /*37830*/  STL [R1+0x2bc], R16 ;  /* 0x0002bc1001007387 */ /* 0x000fe80000100800 */
[----:B------:R-:W-:Y:S04]  /*37840*/  STL [R1+0x2ac], R0 ;  /* 0x0002ac0001007387 */ /* 0x000fe80000100800 */
[----:B------:R-:W-:Y:S01]  /*37850*/  STL [R1+0x318], R14 ;  /* 0x0003180e01007387 */ /* 0x000fe20000100800 */
[----:B------:R-:W-:-:S05]  /*37860*/  LOP3.LUT R13, R13, 0xffff, RZ, 0xc0, !PT ;  /* 0x0000ffff0d0d7812 */ /* 0x000fca00078ec0ff */
[----:B------:R0:W-:Y:S04]  /*37870*/  STL [R1+0x14], R13 ;  /* 0x0000140d01007387 */ /* 0x0001e80000100800 */
[----:B------:R-:W-:Y:S01]  /*37880*/  STL [R1+0x314], R12 ;  /* 0x0003140c01007387 */ /* 0x000fe20000100800 */
[----:B0-----:R-:W-:Y:S02]  /*37890*/  LOP3.LUT R13, R11, 0xffff, RZ, 0xc0, !PT ;  /* 0x0000ffff0b0d7812 */ /* 0x001fe400078ec0ff */
[----:B------:R-:W-:-:S03]  /*378a0*/  LOP3.LUT R11, R24, 0xffff, RZ, 0xc0, !PT ;  /* 0x0000ffff180b7812 */ /* 0x000fc600078ec0ff */
[----:B------:R0:W-:Y:S04]  /*378b0*/  STL [R1+0x2e4], R13 ;  /* 0x0002e40d01007387 */ /* 0x0001e80000100800 */
[----:B------:R-:W2:Y:S01]  /*378c0*/  LDL.LU R24, [R1+0x14] ;  /* 0x0000140001187983 */ /* 0x000ea20000300800 */
[----:B------:R-:W-:Y:S02]  /*378d0*/  LOP3.LUT R15, R15, 0xffff, RZ, 0xc0, !PT ;  /* 0x0000ffff0f0f7812 */ /* 0x000fe400078ec0ff */
[----:B------:R-:W-:Y:S02]  /*378e0*/  LOP3.LUT R17, R5, 0xffff, RZ, 0xc0, !PT ;  /* 0x0000ffff05117812 */ /* 0x000fe400078ec0ff */
[----:B------:R-:W-:Y:S01]  /*378f0*/  PRMT R16, R16, 0x3340, R0 ;  /* 0x0000334010107816 */ /* 0x000fe20000000000 */
[----:B------:R1:W-:Y:S04]  /*37900*/  STL [R1+0x10], R11 ;  /* 0x0000100b01007387 */ /* 0x0003e80000100800 */
[----:B------:R3:W-:Y:S01]  /*37910*/  STL [R1+0x2e0], R15 ;  /* 0x0002e00f01007387 */ /* 0x0007e20000100800 */
[----:B------:R-:W-:-:S03]  /*37920*/  SHF.R.U32.HI R4, RZ, 0x8, R4 ;  /* 0x00000008ff047819 */ /* 0x000fc60000011604 */
[----:B------:R4:W-:Y:S04]  /*37930*/  STL [R1+0x2d8], R17 ;  /* 0x0002d81101007387 */ /* 0x0009e80000100800 */
[----:B------:R-:W2:Y:S01]  /*37940*/  LDL.LU R0, [R1+0x1a34] ;  /* 0x001a340001007983 */ /* 0x000ea20000300800 */
[--C-:B0-----:R-:W-:Y:S02]  /*37950*/  PRMT R13, R13, 0x3340, R1.reuse ;  /* 0x000033400d0d7816 */ /* 0x101fe40000000001 */
[----:B------:R-:W-:Y:S02]  /*37960*/  PRMT R14, R14, 0x3340, R12 ;  /* 0x000033400e0e7816 */ /* 0x000fe4000000000c */
[----:B-1----:R-:W-:Y:S02]  /*37970*/  PRMT R11, R11, 0x3340, R1 ;  /* 0x000033400b0b7816 */ /* 0x002fe40000000001 */
[----:B---3--:R-:W-:-:S02]  /*37980*/  PRMT R15, R15, 0x3340, R17 ;  /* 0x000033400f0f7816 */ /* 0x008fc40000000011 */
[----:B----4-:R-:W3:Y:S04]  /*37990*/  LDL.LU R17, [R1+0xa0] ;  /* 0x0000a00001117983 */ /* 0x010ee80000300800 */
[----:B------:R-:W4:Y:S01]  /*379a0*/  LDL.LU R12, [R1+0x1a30] ;  /* 0x001a3000010c7983 */ /* 0x000f220000300800 */
[----:B------:R-:W-:Y:S02]  /*379b0*/  PRMT R15, R15, 0x5410, R11 ;  /* 0x000054100f0f7816 */ /* 0x000fe4000000000b */
[----:B------:R-:W-:Y:S02]  /*379c0*/  LOP3.LUT R4, R4, 0xffff, RZ, 0xc0, !PT ;  /* 0x0000ffff04047812 */ /* 0x000fe400078ec0ff */
[----:B------:R-:W-:Y:S02]  /*379d0*/  PRMT R13, R14, 0x5410, R13 ;  /* 0x000054100e0d7816 */ /* 0x000fe4000000000d */
[----:B------:R-:W-:-:S02]  /*379e0*/  PRMT R4, R4, 0x3340, R1 ;  /* 0x0000334004047816 */ /* 0x000fc40000000001 */
[----:B--2---:R-:W-:-:S04]  /*379f0*/  PRMT R5, R24, 0x3340, R1 ;  /* 0x0000334018057816 */ /* 0x004fc80000000001 */
[----:B------:R-:W-:Y:S02]  /*37a00*/  PRMT R16, R16, 0x5410, R5 ;  /* 0x0000541010107816 */ /* 0x000fe40000000005 */
[----:B------:R-:W2:Y:S04]  /*37a10*/  LDL.LU R5, [R1+0x78] ;  /* 0x0000780001057983 */ /* 0x000ea80000300800 */
[----:B------:R0:W-:Y:S04]  /*37a20*/  STL [R1+0x324], R16 ;  /* 0x0003241001007387 */ /* 0x0001e80000100800 */
[----:B0-----:R-:W3:Y:S04]  /*37a30*/  LDL.LU R16, [R1+0x58] ;  /* 0x0000580001107983 */ /* 0x001ee80000300800 */
[----:B------:R-:W4:Y:S04]  /*37a40*/  LDL.LU R11, [R1+0x84] ;  /* 0x00008400010b7983 */ /* 0x000f280000300800 */
[----:B------:R0:W-:Y:S04]  /*37a50*/  STL [R1+0x340], R15 ;  /* 0x0003400f01007387 */ /* 0x0001e80000100800 */
[----:B0-----:R-:W3:Y:S04]  /*37a60*/  LDL.LU R15, [R1+0x60] ;  /* 0x00006000010f7983 */ /* 0x001ee80000300800 */
[----:B------:R-:W3:Y:S04]  /*37a70*/  LDL.LU R14, [R1+0x7c] ;  /* 0x00007c00010e7983 */ /* 0x000ee80000300800 */
[----:B------:R0:W-:Y:S04]  /*37a80*/  STL [R1+0x344], R13 ;  /* 0x0003440d01007387 */ /* 0x0001e80000100800 */
[----:B0-----:R-:W3:Y:S04]  /*37a90*/  LDL.LU R13, [R1+0x70] ;  /* 0x00007000010d7983 */ /* 0x001ee80000300800 */
[----:B------:R0:W-:Y:S04]  /*37aa0*/  STL [R1+0x158], R4 ;  /* 0x0001580401007387 */ /* 0x0001e80000100800 */
[----:B0-----:R-:W3:Y:S01]  /*37ab0*/  LDL.LU R4, [R1+0x74] ;  /* 0x0000740001047983 */ /* 0x001ee20000300800 */
[----:B--2---:R-:W-:-:S04]  /*37ac0*/  SHF.R.U32.HI R5, RZ, 0x8, R5 ;  /* 0x00000008ff057819 */ /* 0x004fc80000011605 */
[----:B------:R-:W-:Y:S02]  /*37ad0*/  LOP3.LUT R5, R5, 0xffff, RZ, 0xc0, !PT ;  /* 0x0000ffff05057812 */ /* 0x000fe400078ec0ff */
[----:B----4-:R-:W-:Y:S02]  /*37ae0*/  SHF.R.U32.HI R11, RZ, 0x8, R11 ;  /* 0x00000008ff0b7819 */ /* 0x010fe4000001160b */
[----:B---3--:R-:W-:-:S04]  /*37af0*/  SHF.R.U32.HI R14, RZ, 0x8, R14 ;  /* 0x00000008ff0e7819 */ /* 0x008fc8000001160e */
[----:B------:R-:W-:Y:S02]  /*37b00*/  LOP3.LUT R14, R14, 0xffff, RZ, 0xc0, !PT ;  /* 0x0000ffff0e0e7812 */ /* 0x000fe400078ec0ff */
[----:B------:R-:W-:-:S04]  /*37b10*/  SHF.R.U32.HI R13, RZ, 0x8, R13 ;  /* 0x00000008ff0d7819 */ /* 0x000fc8000001160d */
[----:B------:R-:W-:Y:S02]  /*37b20*/  LOP3.LUT R13, R13, 0xffff, RZ, 0xc0, !PT ;  /* 0x0000ffff0d0d7812 */ /* 0x000fe400078ec0ff */
[----:B------:R-:W-:Y:S02]  /*37b30*/  SHF.R.U32.HI R4, RZ, 0x8, R4 ;  /* 0x00000008ff047819 */ /* 0x000fe40000011604 */
[----:B------:R-:W-:Y:S02]  /*37b40*/  PRMT R14, R14, 0x3340, R13 ;  /* 0x000033400e0e7816 */ /* 0x000fe4000000000d */
[----:B------:R-:W-:Y:S01]  /*37b50*/  LOP3.LUT R11, R11, 0xffff, RZ, 0xc0, !PT ;  /* 0x0000ffff0b0b7812 */ /* 0x000fe200078ec0ff */
[----:B------:R-:W2:Y:S01]  /*37b60*/  LDL.LU R13, [R1+0x68] ;  /* 0x00006800010d7983 */ /* 0x000ea20000300800 */
[----:B------:R-:W-:-:S03]  /*37b70*/  LOP3.LUT R4, R4, 0xffff, RZ, 0xc0, !PT ;  /* 0x0000ffff04047812 */ /* 0x000fc600078ec0ff */
[----:B------:R0:W-:Y:S01]  /*37b80*/  STL [R1+0x1a4], R14 ;  /* 0x0001a40e01007387 */ /* 0x0001e20000100800 */
[----:B------:R-:W-:Y:S02]  /*37b90*/  PRMT R4, R4, 0x3340, R1 ;  /* 0x0000334004047816 */ /* 0x000fe40000000001 */
[----:B------:R-:W-:Y:S01]  /*37ba0*/  PRMT R5, R11, 0x3340, R5 ;  /* 0x000033400b057816 */ /* 0x000fe20000000005 */
[----:B0-----:R-:W3:Y:S04]  /*37bb0*/  LDL.LU R14, [R1+0x88] ;  /* 0x00008800010e7983 */ /* 0x001ee80000300800 */
[----:B------:R0:W-:Y:S04]  /*37bc0*/  STL [R1+0x130], R4 ;  /* 0x0001300401007387 */ /* 0x0001e80000100800 */
[----:B0-----:R-:W4:Y:S04]  /*37bd0*/  LDL.LU R4, [R1+0x8c] ;  /* 0x00008c0001047983 */ /* 0x001f280000300800 */
[----:B------:R-:W4:Y:S04]  /*37be0*/  LDL.LU R11, [R1+0x6c] ;  /* 0x00006c00010b7983 */ /* 0x000f280000300800 */
[----:B------:R0:W-:Y:S04]  /*37bf0*/  STL [R1+0x1a0], R5 ;  /* 0x0001a00501007387 */ /* 0x0001e80000100800 */
[----:B0-----:R-:W4:Y:S01]  /*37c00*/  LDL.LU R5, [R1+0x80] ;  /* 0x0000800001057983 */ /* 0x001f220000300800 */
[----:B------:R-:W-:-:S02]  /*37c10*/  SHF.R.U32.HI R15, RZ, 0x8, R15 ;  /* 0x00000008ff0f7819 */ /* 0x000fc4000001160f */
[----:B------:R-:W-:Y:S02]  /*37c20*/  SHF.R.U32.HI R16, RZ, 0x8, R16 ;  /* 0x00000008ff107819 */ /* 0x000fe40000011610 */
[----:B------:R-:W-:Y:S02]  /*37c30*/  LOP3.LUT R15, R15, 0xffff, RZ, 0xc0, !PT ;  /* 0x0000ffff0f0f7812 */ /* 0x000fe400078ec0ff */
[----:B------:R-:W-:-:S04]  /*37c40*/  LOP3.LUT R16, R16, 0xffff, RZ, 0xc0, !PT ;  /* 0x0000ffff10107812 */ /* 0x000fc800078ec0ff */
[----:B------:R-:W-:Y:S02]  /*37c50*/  PRMT R15, R15, 0x3340, R16 ;  /* 0x000033400f0f7816 */ /* 0x000fe40000000010 */
[----:B------:R-:W4:Y:S04]  /*37c60*/  LDL.LU R16, [R1+0x10c] ;  /* 0x00010c0001107983 */ /* 0x000f280000300800 */
[----:B------:R4:W-:Y:S01]  /*37c70*/  STL [R1+0x1f4], R15 ;  /* 0x0001f40f01007387 */ /* 0x0009e20000100800 */
[----:B--2---:R-:W-:-:S04]  /*37c80*/  SHF.R.U32.HI R13, RZ, 0x8, R13 ;  /* 0x00000008ff0d7819 */ /* 0x004fc8000001160d */
[----:B------:R-:W-:Y:S02]  /*37c90*/  LOP3.LUT R13, R13, 0xffff, RZ, 0xc0, !PT ;  /* 0x0000ffff0d0d7812 */ /* 0x000fe400078ec0ff */
[----:B---3--:R-:W-:Y:S02]  /*37ca0*/  SHF.R.U32.HI R14, RZ, 0x8, R14 ;  /* 0x00000008ff0e7819 */ /* 0x008fe4000001160e */
[----:B----4-:R-:W-:-:S04]  /*37cb0*/  SHF.R.U32.HI R15, RZ, 0x8, R11 ;  /* 0x00000008ff0f7819 */ /* 0x010fc8000001160b */
[----:B------:R-:W-:Y:S02]  /*37cc0*/  LOP3.LUT R15, R15, 0xffff, RZ, 0xc0, !PT ;  /* 0x0000ffff0f0f7812 */ /* 0x000fe400078ec0ff */
[----:B------:R-:W-:Y:S02]  /*37cd0*/  LOP3.LUT R14, R14, 0xffff, RZ, 0xc0, !PT ;  /* 0x0000ffff0e0e7812 */ /* 0x000fe400078ec0ff */
[----:B------:R-:W-:Y:S02]  /*37ce0*/  SHF.R.U32.HI R11, RZ, 0x8, R5 ;  /* 0x00000008ff0b7819 */ /* 0x000fe40000011605 */
[----:B------:R-:W-:Y:S02]  /*37cf0*/  PRMT R15, R15, 0x3340, R1 ;  /* 0x000033400f0f7816 */ /* 0x000fe40000000001 */
[----:B------:R-:W-:Y:S02]  /*37d00*/  LOP3.LUT R11, R11, 0xffff, RZ, 0xc0, !PT ;  /* 0x0000ffff0b0b7812 */ /* 0x000fe400078ec0ff */
[----:B------:R-:W-:-:S02]  /*37d10*/  SHF.R.U32.HI R5, RZ, 0x8, R17 ;  /* 0x00000008ff057819 */ /* 0x000fc40000011611 */
[----:B------:R-:W-:Y:S01]  /*37d20*/  SHF.R.U32.HI R4, RZ, 0x8, R4 ;  /* 0x00000008ff047819 */ /* 0x000fe20000011604 */
[----:B------:R-:W2:Y:S01]  /*37d30*/  LDL.LU R17, [R1+0xa4] ;  /* 0x0000a40001117983 */ /* 0x000ea20000300800 */
[----:B------:R-:W-:-:S03]  /*37d40*/  PRMT R13, R11, 0x3340, R13 ;  /* 0x000033400b0d7816 */ /* 0x000fc6000000000d */
[----:B------:R0:W-:Y:S01]  /*37d50*/  STL [R1+0x128], R15 ;  /* 0x0001280f01007387 */ /* 0x0001e20000100800 */
[----:B------:R-:W-:Y:S02]  /*37d60*/  PRMT R14, R14, 0x3340, R1 ;  /* 0x000033400e0e7816 */ /* 0x000fe40000000001 */
[----:B------:R-:W-:Y:S02]  /*37d70*/  LOP3.LUT R5, R5, 0xffff, RZ, 0xc0, !PT ;  /* 0x0000ffff05057812 */ /* 0x000fe400078ec0ff */
[----:B------:R-:W-:Y:S01]  /*37d80*/  LOP3.LUT R4, R4, 0xffff, RZ, 0xc0, !PT ;  /* 0x0000ffff04047812 */ /* 0x000fe200078ec0ff */
[----:B0-----:R-:W3:Y:S04]  /*37d90*/  LDL.LU R15, [R1+0x18] ;  /* 0x00001800010f7983 */ /* 0x001ee80000300800 */
[----:B------:R-:W4:Y:S04]  /*37da0*/  LDL.LU R11, [R1+0x1c] ;  /* 0x00001c00010b7983 */ /* 0x000f280000300800 */
[----:B------:R0:W-:Y:S01]  /*37db0*/  STL [R1+0x19c], R13 ;  /* 0x00019c0d01007387 */ /* 0x0001e20000100800 */
[----:B------:R-:W-:-:S03]  /*37dc0*/  PRMT R4, R4, 0x3340, R5 ;  /* 0x0000334004047816 */ /* 0x000fc60000000005 */
[----:B0-----:R-:W2:Y:S04]  /*37dd0*/  LDL.LU R13, [R1+0xe0] ;  /* 0x0000e000010d7983 */ /* 0x001ea80000300800 */
[----:B------:R0:W-:Y:S04]  /*37de0*/  STL [R1+0x124], R14 ;  /* 0x0001240e01007387 */ /* 0x0001e80000100800 */
[----:B0-----:R-:W2:Y:S04]  /*37df0*/  LDL.LU R14, [R1+0x100] ;  /* 0x00010000010e7983 */ /* 0x001ea80000300800 */
[----:B------:R-:W2:Y:S04]  /*37e00*/  LDL.LU R5, [R1+0x54] ;  /* 0x0000540001057983 */ /* 0x000ea80000300800 */
[----:B------:R0:W-:Y:S02]  /*37e10*/  STL [R1+0x194], R4 ;  /* 0x0001940401007387 */ /* 0x0001e40000100800 */
[----:B0-----:R-:W-:-:S02]  /*37e20*/  SHF.R.U32.HI R4, RZ, 0x8, R16 ;  /* 0x00000008ff047819 */ /* 0x001fc40000011610 */
[----:B------:R-:W2:Y:S01]  /*37e30*/  LDL.LU R16, [R1+0xe4] ;  /* 0x0000e40001107983 */ /* 0x000ea20000300800 */
[----:B---3--:R-:W-:Y:S02]  /*37e40*/  SHF.R.U32.HI R15, RZ, 0x8, R15 ;  /* 0x00000008ff0f7819 */ /* 0x008fe4000001160f */
[----:B----4-:R-:W-:Y:S02]  /*37e50*/  SHF.R.U32.HI R11, RZ, 0x8, R11 ;  /* 0x00000008ff0b7819 */ /* 0x010fe4000001160b */
[----:B------:R-:W-:Y:S02]  /*37e60*/  LOP3.LUT R15, R15, 0xffff, RZ, 0xc0, !PT ;  /* 0x0000ffff0f0f7812 */ /* 0x000fe400078ec0ff */
[----:B------:R-:W-:Y:S02]  /*37e70*/  LOP3.LUT R11, R11, 0xffff, RZ, 0xc0, !PT ;  /* 0x0000ffff0b0b7812 */ /* 0x000fe400078ec0ff */
[----:B------:R-:W-:Y:S02]  /*37e80*/  PRMT R15, R15, 0x3340, R1 ;  /* 0x000033400f0f7816 */ /* 0x000fe40000000001 */
[----:B--2---:R-:W-:-:S04]  /*37e90*/  SHF.R.U32.HI R13, RZ, 0x8, R13 ;  /* 0x00000008ff0d7819 */ /* 0x004fc8000001160d */
[----:B------:R-:W-:Y:S02]  /*37ea0*/  LOP3.LUT R13, R13, 0xffff, RZ, 0xc0, !PT ;  /* 0x0000ffff0d0d7812 */ /* 0x000fe400078ec0ff */
[----:B------:R-:W-:-:S04]  /*37eb0*/  SHF.R.U32.HI R5, RZ, 0x8, R5 ;  /* 0x00000008ff057819 */ /* 0x000fc80000011605 */
[----:B------:R-:W-:Y:S01]  /*37ec0*/  LOP3.LUT R5, R5, 0xffff, RZ, 0xc0, !PT ;  /* 0x0000ffff05057812 */ /* 0x000fe200078ec0ff */
[----:B------:R0:W-:Y:S01]  /*37ed0*/  STL [R1+0x118], R15 ;  /* 0x0001180f01007387 */ /* 0x0001e20000100800 */
[----:B------:R-:W-:Y:S02]  /*37ee0*/  PRMT R13, R13, 0x3340, R1 ;  /* 0x000033400d0d7816 */ /* 0x000fe40000000001 */
[----:B------:R-:W-:Y:S01]  /*37ef0*/  PRMT R11, R5, 0x3340, R11 ;  /* 0x00003340050b7816 */ /* 0x000fe2000000000b */
[----:B0-----:R-:W2:Y:S04]  /*37f00*/  LDL.LU R15, [R1+0xc0] ;  /* 0x0000c000010f7983 */ /* 0x001ea80000300800 */
[----:B------:R-:W3:Y:S04]  /*37f10*/  LDL.LU R5, [R1+0xac] ;  /* 0x0000ac0001057983 */ /* 0x000ee80000300800 */
[----:B------:R0:W-:Y:S04]  /*37f20*/  STL [R1+0x190], R11 ;  /* 0x0001900b01007387 */ /* 0x0001e80000100800 */
[----:B0-----:R-:W4:Y:S04]  /*37f30*/  LDL.LU R11, [R1+0xa8] ;  /* 0x0000a800010b7983 */ /* 0x001f280000300800 */
[----:B------:R0:W-:Y:S04]  /*37f40*/  STL [R1+0x114], R13 ;  /* 0x0001140d01007387 */ /* 0x0001e80000100800 */
[----:B0-----:R-:W4:Y:S01]  /*37f50*/  LDL.LU R13, [R1+0xc4] ;  /* 0x0000c400010d7983 */ /* 0x001f220000300800 */
[----:B------:R-:W-:-:S02]  /*37f60*/  SHF.R.U32.HI R14, RZ, 0x8, R14 ;  /* 0x00000008ff0e7819 */ /* 0x000fc4000001160e */
[----:B------:R-:W-:Y:S02]  /*37f70*/  LOP3.LUT R4, R4, 0xffff, RZ, 0xc0, !PT ;  /* 0x0000ffff04047812 */ /* 0x000fe400078ec0ff */
[----:B------:R-:W-:-:S04]  /*37f80*/  LOP3.LUT R14, R14, 0xffff, RZ, 0xc0, !PT ;  /* 0x0000ffff0e0e7812 */ /* 0x000fc800078ec0ff */
[----:B------:R-:W-:Y:S02]  /*37f90*/  PRMT R4, R4, 0x3340, R14 ;  /* 0x0000334004047816 */ /* 0x000fe4000000000e */
[----:B------:R-:W-:-:S03]  /*37fa0*/  SHF.R.U32.HI R14, RZ, 0x8, R12 ;  /* 0x00000008ff0e7819 */ /* 0x000fc6000001160c */
[----:B------:R3:W-:Y:S01]  /*37fb0*/  STL [R1+0x18c], R4 ;  /* 0x00018c0401007387 */ /* 0x0007e20000100800 */
[----:B--2---:R-:W-:Y:S02]  /*37fc0*/  SHF.R.U32.HI R15, RZ, 0x8, R15 ;  /* 0x00000008ff0f7819 */ /* 0x004fe4000001160f */
[----:B---3--:R-:W-:Y:S02]  /*37fd0*/  SHF.R.U32.HI R4, RZ, 0x8, R5 ;  /* 0x00000008ff047819 */ /* 0x008fe40000011605 */
[----:B------:R-:W-:Y:S02]  /*37fe0*/  LOP3.LUT R12, R15, 0xffff, RZ, 0xc0, !PT ;  /* 0x0000ffff0f0c7812 */ /* 0x000fe400078ec0ff */
[----:B----4-:R-:W-:Y:S02]  /*37ff0*/  SHF.R.U32.HI R5, RZ, 0x8, R11 ;  /* 0x00000008ff057819 */ /* 0x010fe4000001160b */
[----:B------:R-:W-:Y:S02]  /*38000*/  SHF.R.U32.HI R11, RZ, 0x8, R17 ;  /* 0x00000008ff0b7819 */ /* 0x000fe40000011611 */
[----:B------:R-:W2:Y:S04]  /*38010*/  LDL.LU R17, [R1+0x11c] ;  /* 0x00011c0001117983 */ /* 0x000ea80000300800 */
[----:B------:R-:W3:Y:S01]  /*38020*/  LDL.LU R15, [R1+0x110] ;  /* 0x00011000010f7983 */ /* 0x000ee20000300800 */
[----:B------:R-:W-:-:S04]  /*38030*/  SHF.R.U32.HI R13, RZ, 0x8, R13 ;  /* 0x00000008ff0d7819 */ /* 0x000fc8000001160d */
[----:B------:R-:W-:-:S04]  /*38040*/  LOP3.LUT R13, R13, 0xffff, RZ, 0xc0, !PT ;  /* 0x0000ffff0d0d7812 */ /* 0x000fc800078ec0ff */
[----:B------:R-:W-:Y:S02]  /*38050*/  PRMT R12, R12, 0x3340, R13 ;  /* 0x000033400c0c7816 */ /* 0x000fe4000000000d */
[----:B------:R-:W4:Y:S01]  /*38060*/  LDL.LU R13, [R1+0xe8] ;  /* 0x0000e800010d7983 */ /* 0x000f220000300800 */
[----:B------:R-:W-:Y:S02]  /*38070*/  LOP3.LUT R14, R14, 0xffff, RZ, 0xc0, !PT ;  /* 0x0000ffff0e0e7812 */ /* 0x000fe400078ec0ff */
[----:B------:R-:W-:Y:S02]  /*38080*/  LOP3.LUT R4, R4, 0xffff, RZ, 0xc0, !PT ;  /* 0x0000ffff04047812 */ /* 0x000fe400078ec0ff */
[----:B------:R-:W-:Y:S01]  /*38090*/  LOP3.LUT R5, R5, 0xffff, RZ, 0xc0, !PT ;  /* 0x0000ffff05057812 */ /* 0x000fe200078ec0ff */
[----:B------:R0:W-:Y:S01]  /*380a0*/  STL [R1+0x1a8], R12 ;  /* 0x0001a80c01007387 */ /* 0x0001e20000100800 */
[----:B------:R-:W-:Y:S02]  /*380b0*/  LOP3.LUT R11, R11, 0xffff, RZ, 0xc0, !PT ;  /* 0x0000ffff0b0b7812 */ /* 0x000fe400078ec0ff */
[----:B------:R-:W-:-:S02]  /*380c0*/  PRMT R5, R4, 0x3340, R5 ;  /* 0x0000334004057816 */ /* 0x000fc40000000005 */
[--C-:B------:R-:W-:Y:S02]  /*380d0*/  PRMT R11, R11, 0x3340, R1.reuse ;  /* 0x000033400b0b7816 */ /* 0x100fe40000000001 */
[----:B0-----:R-:W-:-:S05]  /*380e0*/  PRMT R12, R14, 0x3340, R1 ;  /* 0x000033400e0c7816 */ /* 0x001fca0000000001 */
[----:B------:R-:W-:Y:S04]  /*380f0*/  STL [R1+0xd8], R12 ;  /* 0x0000d80c01007387 */ /* 0x000fe80000100800 */
[----:B------:R0:W-:Y:S04]  /*38100*/  STL [R1+0x188], R5 ;  /* 0x0001880501007387 */ /* 0x0001e80000100800 */
[----:B------:R1:W-:Y:S04]  /*38110*/  STL [R1+0x100], R11 ;  /* 0x0001000b01007387 */ /* 0x0003e80000100800 */
[----:B------:R-:W3:Y:S01]  /*38120*/  LDL.LU R14, [R1+0xcc] ;  /* 0x0000cc00010e7983 */ /* 0x000ee20000300800 */
[----:B0-----:R-:W-:-:S02]  /*38130*/  SHF.R.U32.HI R5, RZ, 0x8, R16 ;  /* 0x00000008ff057819 */ /* 0x001fc40000011610 */
[----:B-1----:R-:W-:Y:S02]  /*38140*/  SHF.R.U32.HI R11, RZ, 0x8, R27 ;  /* 0x00000008ff0b7819 */ /* 0x002fe4000001161b */
[----:B------:R-:W-:Y:S02]  /*38150*/  SHF.R.U32.HI R12, RZ, 0x8, R2 ;  /* 0x00000008ff0c7819 */ /* 0x000fe40000011602 */
[----:B------:R-:W-:Y:S02]  /*38160*/  LOP3.LUT R5, R5, 0xffff, RZ, 0xc0, !PT ;  /* 0x0000ffff05057812 */ /* 0x000fe400078ec0ff */
[----:B------:R-:W-:Y:S02]  /*38170*/  SHF.R.U32.HI R2, RZ, 0x8, R28 ;  /* 0x00000008ff027819 */ /* 0x000fe4000001161c */
[----:B----4-:R-:W-:Y:S02]  /*38180*/  SHF.R.U32.HI R4, RZ, 0x8, R13 ;  /* 0x00000008ff047819 */ /* 0x010fe4000001160d */
[----:B------:R-:W4:Y:S04]  /*38190*/  LDL.LU R13, [R1+0xb0] ;  /* 0x0000b000010d7983 */ /* 0x000f280000300800 */
[----:B------:R-:W4:Y:S01]  /*381a0*/  LDL.LU R16, [R1+0x24] ;  /* 0x0000240001107983 */ /* 0x000f220000300800 */
[----:B------:R-:W-:-:S03]  /*381b0*/  LOP3.LUT R4, R4, 0xffff, RZ, 0xc0, !PT ;  /* 0x0000ffff04047812 */ /* 0x000fc600078ec0ff */
[----:B------:R-:W4:Y:S04]  /*381c0*/  LDL.LU R27, [R1+0x104] ;  /* 0x00010400011b7983 */ /* 0x000f280000300800 */
[----:B------:R-:W4:Y:S01]  /*381d0*/  LDL.LU R28, [R1+0x108] ;  /* 0x00010800011c7983 */ /* 0x000f220000300800 */
[----:B------:R-:W-:-:S03]  /*381e0*/  PRMT R5, R4, 0x3340, R5 ;  /* 0x0000334004057816 */ /* 0x000fc60000000005 */
[----:B------:R-:W4:Y:S04]  /*381f0*/  LDL.LU R4, [R1+0xc8] ;  /* 0x0000c80001047983 */ /* 0x000f280000300800 */
[----:B------:R0:W-:Y:S04]  /*38200*/  STL [R1+0x184], R5 ;  /* 0x0001840501007387 */ /* 0x0001e80000100800 */
[----:B0-----:R-:W4:Y:S01]  /*38210*/  LDL.LU R5, [R1+0xec] ;  /* 0x0000ec0001057983 */ /* 0x001f220000300800 */
[----:B------:R-:W-:Y:S02]  /*38220*/  SHF.R.U32.HI R0, RZ, 0x8, R0 ;  /* 0x00000008ff007819 */ /* 0x000fe40000011600 */
[----:B------:R-:W-:-:S02]  /*38230*/  SHF.R.U32.HI R3, RZ, 0x8, R3 ;  /* 0x00000008ff037819 */ /* 0x000fc40000011603 */
[----:B------:R-:W-:Y:S02]  /*38240*/  LOP3.LUT R0, R0, 0xffff, RZ, 0xc0, !PT ;  /* 0x0000ffff00007812 */ /* 0x000fe400078ec0ff */
[----:B------:R-:W-:Y:S02]  /*38250*/  LOP3.LUT R11, R11, 0xffff, RZ, 0xc0, !PT ;  /* 0x0000ffff0b0b7812 */ /* 0x000fe400078ec0ff */
[----:B------:R-:W-:Y:S02]  /*38260*/  LOP3.LUT R12, R12, 0xffff, RZ, 0xc0, !PT ;  /* 0x0000ffff0c0c7812 */ /* 0x000fe400078ec0ff */
[----:B------:R-:W-:Y:S02]  /*38270*/  PRMT R0, R0, 0x3340, R1 ;  /* 0x0000334000007816 */ /* 0x000fe40000000001 */
[----:B------:R-:W-:Y:S02]  /*38280*/  LOP3.LUT R2, R2, 0xffff, RZ, 0xc0, !PT ;  /* 0x0000ffff02027812 */ /* 0x000fe400078ec0ff */
[----:B------:R-:W-:-:S02]  /*38290*/  LOP3.LUT R3, R3, 0xffff, RZ, 0xc0, !PT ;  /* 0x0000ffff03037812 */ /* 0x000fc400078ec0ff */
[----:B------:R-:W-:Y:S01]  /*382a0*/  PRMT R12, R11, 0x3340, R12 ;  /* 0x000033400b0c7816 */ /* 0x000fe2000000000c */
[----:B------:R0:W-:Y:S04]  /*382b0*/  STL [R1+0xd4], R0 ;  /* 0x0000d40001007387 */ /* 0x0001e80000100800 */
[----:B------:R1:W-:Y:S01]  /*382c0*/  STL [R1+0x180], R12 ;  /* 0x0001800c01007387 */ /* 0x0003e20000100800 */
[----:B0-----:R-:W-:Y:S02]  /*382d0*/  PRMT R0, R2, 0x3340, R3 ;  /* 0x0000334002007816 */ /* 0x001fe40000000003 */
[----:B--2---:R-:W-:-:S03]  /*382e0*/  SHF.R.U32.HI R2, RZ, 0x8, R17 ;  /* 0x00000008ff027819 */ /* 0x004fc60000011611 */
[----:B------:R3:W-:Y:S04]  /*382f0*/  STL [R1+0x198], R0 ;  /* 0x0001980001007387 */ /* 0x0007e80000100800 */
[----:B-1----:R-:W2:Y:S01]  /*38300*/  LDL.LU R12, [R1+0x90] ;  /* 0x00009000010c7983 */ /* 0x002ea20000300800 */
[----:B---3--:R-:W-:Y:S02]  /*38310*/  SHF.R.U32.HI R0, RZ, 0x8, R15 ;  /* 0x00000008ff007819 */ /* 0x008fe4000001160f */
[----:B----4-:R-:W-:Y:S02]  /*38320*/  SHF.R.U32.HI R11, RZ, 0x8, R4 ;  /* 0x00000008ff0b7819 */ /* 0x010fe40000011604 */
[----:B------:R-:W-:Y:S02]  /*38330*/  SHF.R.U32.HI R4, RZ, 0x8, R28 ;  /* 0x00000008ff047819 */ /* 0x000fe4000001161c */
[----:B------:R-:W3:Y:S01]  /*38340*/  LDL.LU R28, [R1+0x138] ;  /* 0x00013800011c7983 */ /* 0x000ee20000300800 */
[----:B------:R-:W-:-:S02]  /*38350*/  LOP3.LUT R11, R11, 0xffff, RZ, 0xc0, !PT ;  /* 0x0000ffff0b0b7812 */ /* 0x000fc400078ec0ff */
[----:B------:R-:W-:Y:S02]  /*38360*/  LOP3.LUT R4, R4, 0xffff, RZ, 0xc0, !PT ;  /* 0x0000ffff04047812 */ /* 0x000fe400078ec0ff */
[----:B------:R-:W-:Y:S02]  /*38370*/  PRMT R17, R11, 0x3340, R1 ;  /* 0x000033400b117816 */ /* 0x000fe40000000001 */
[----:B------:R-:W-:Y:S02]  /*38380*/  SHF.R.U32.HI R3, RZ, 0x8, R5 ;  /* 0x00000008ff037819 */ /* 0x000fe40000011605 */
[----:B------:R-:W-:Y:S02]  /*38390*/  SHF.R.U32.HI R5, RZ, 0x8, R27 ;  /* 0x00000008ff057819 */ /* 0x000fe4000001161b */
[----:B------:R-:W4:Y:S01]  /*383a0*/  LDL.LU R27, [R1+0xf0] ;  /* 0x0000f000011b7983 */ /* 0x000f220000300800 */
[----:B------:R-:W-:-:S03]  /*383b0*/  LOP3.LUT R3, R3, 0xffff, RZ, 0xc0, !PT ;  /* 0x0000ffff03037812 */ /* 0x000fc600078ec0ff */
[----:B------:R-:W2:Y:S04]  /*383c0*/  LDL.LU R11, [R1+0x48] ;  /* 0x00004800010b7983 */ /* 0x000ea80000300800 */
[----:B------:R-:W4:Y:S04]  /*383d0*/  LDL.LU R15, [R1+0x20] ;  /* 0x00002000010f7983 */ /* 0x000f280000300800 */
[----:B------:R0:W-:Y:S01]  /*383e0*/  STL [R1], R17 ;  /* 0x0000001101007387 */ /* 0x0001e20000100800 */
[----:B------:R-:W-:-:S03]  /*383f0*/  PRMT R3, R3, 0x3340, R4 ;  /* 0x0000334003037816 */ /* 0x000fc60000000004 */
[----:B0-----:R-:W4:Y:S04]  /*38400*/  LDL.LU R17, [R1+0x4c] ;  /* 0x00004c0001117983 */ /* 0x001f280000300800 */
[----:B------:R-:W3:Y:S01]  /*38410*/  LDL.LU R4, [R1+0xb4] ;  /* 0x0000b40001047983 */ /* 0x000ee20000300800 */
[----:B------:R-:W-:Y:S02]  /*38420*/  LOP3.LUT R0, R0, 0xffff, RZ, 0xc0, !PT ;  /* 0x0000ffff00007812 */ /* 0x000fe400078ec0ff */
[----:B------:R-:W-:Y:S02]  /*38430*/  LOP3.LUT R2, R2, 0xffff, RZ, 0xc0, !PT ;  /* 0x0000ffff02027812 */ /* 0x000fe400078ec0ff */
[----:B------:R-:W-:Y:S02]  /*38440*/  LOP3.LUT R5, R5, 0xffff, RZ, 0xc0, !PT ;  /* 0x0000ffff05057812 */ /* 0x000fe400078ec0ff */
[----:B------:R-:W-:Y:S01]  /*38450*/  PRMT R0, R0, 0x3340, R2 ;  /* 0x0000334000007816 */ /* 0x000fe20000000002 */
[----:B------:R0:W-:Y:S02]  /*38460*/  STL [R1+0x17c], R3 ;  /* 0x00017c0301007387 */ /* 0x0001e40000100800 */
[----:B0-----:R-:W-:-:S05]  /*38470*/  PRMT R3, R5, 0x3340, R1 ;  /* 0x0000334005037816 */ /* 0x001fca0000000001 */
[----:B------:R-:W-:Y:S04]  /*38480*/  STL [R1+0x84], R3 ;  /* 0x0000840301007387 */ /* 0x000fe80000100800 */
[----:B------:R0:W-:Y:S02]  /*38490*/  STL [R1+0x178], R0 ;  /* 0x0001780001007387 */ /* 0x0001e40000100800 */
[----:B0-----:R-:W-:Y:S02]  /*384a0*/  SHF.R.U32.HI R0, RZ, 0x8, R13 ;  /* 0x00000008ff007819 */ /* 0x001fe4000001160d */
[----:B------:R-:W4:Y:S01]  /*384b0*/  LDL.LU R13, [R1+0x150] ;  /* 0x00015000010d7983 */ /* 0x000f220000300800 */
[----:B------:R-:W-:Y:S02]  /*384c0*/  SHF.R.U32.HI R3, RZ, 0x8, R16 ;  /* 0x00000008ff037819 */ /* 0x000fe40000011610 */
[----:B------:R-:W-:-:S02]  /*384d0*/  SHF.R.U32.HI R5, RZ, 0x8, R20 ;  /* 0x00000008ff057819 */ /* 0x000fc40000011614 */
[----:B------:R-:W-:Y:S02]  /*384e0*/  LOP3.LUT R0, R0, 0xffff, RZ, 0xc0, !PT ;  /* 0x0000ffff00007812 */ /* 0x000fe400078ec0ff */
[----:B------:R-:W-:Y:S02]  /*384f0*/  LOP3.LUT R3, R3, 0xffff, RZ, 0xc0, !PT ;  /* 0x0000ffff03037812 */ /* 0x000fe400078ec0ff */
[----:B------:R-:W-:Y:S02]  /*38500*/  LOP3.LUT R5, R5, 0xffff, RZ, 0xc0, !PT ;  /* 0x0000ffff05057812 */ /* 0x000fe400078ec0ff */
[----:B--2---:R-:W-:-:S04]  /*38510*/  SHF.R.U32.HI R11, RZ, 0x8, R11 ;  /* 0x00000008ff0b7819 */ /* 0x004fc8000001160b */
[----:B------:R-:W-:Y:S02]  /*38520*/  LOP3.LUT R11, R11, 0xffff, RZ, 0xc0, !PT ;  /* 0x0000ffff0b0b7812 */ /* 0x000fe400078ec0ff */
[----:B---3--:R-:W-:Y:S02]  /*38530*/  SHF.R.U32.HI R2, RZ, 0x8, R4 ;  /* 0x00000008ff027819 */ /* 0x008fe40000011604 */
[----:B------:R-:W-:Y:S02]  /*38540*/  SHF.R.U32.HI R4, RZ, 0x8, R14 ;  /* 0x00000008ff047819 */ /* 0x000fe4000001160e */
[----:B------:R-:W-:Y:S02]  /*38550*/  PRMT R11, R11, 0x3340, R1 ;  /* 0x000033400b0b7816 */ /* 0x000fe40000000001 */
[----:B------:R-:W-:Y:S02]  /*38560*/  LOP3.LUT R2, R2, 0xffff, RZ, 0xc0, !PT ;  /* 0x0000ffff02027812 */ /* 0x000fe400078ec0ff */
[----:B------:R-:W-:-:S04]  /*38570*/  LOP3.LUT R4, R4, 0xffff, RZ, 0xc0, !PT ;  /* 0x0000ffff04047812 */ /* 0x000fc800078ec0ff */
[----:B------:R-:W-:Y:S01]  /*38580*/  PRMT R2, R2, 0x3340, R4 ;  /* 0x0000334002027816 */ /* 0x000fe20000000004 */
[----:B------:R-:W-:Y:S04]  /*38590*/  STL [R1+0x4], R11 ;  /* 0x0000040b01007387 */ /* 0x000fe80000100800 */
[----:B------:R-:W2:Y:S04]  /*385a0*/  LDL.LU R14, [R1+0xdc] ;  /* 0x0000dc00010e7983 */ /* 0x000ea80000300800 */
[----:B------:R0:W-:Y:S04]  /*385b0*/  STL [R1+0x170], R2 ;  /* 0x0001700201007387 */ /* 0x0001e80000100800 */
[----:B------:R-:W3:Y:S01]  /*385c0*/  LDL.LU R16, [R1+0x13c] ;  /* 0x00013c0001107983 */ /* 0x000ee20000300800 */
[----:B------:R-:W-:-:S02]  /*385d0*/  PRMT R0, R0, 0x3340, R3 ;  /* 0x0000334000007816 */ /* 0x000fc40000000003 */
[----:B------:R-:W-:Y:S02]  /*385e0*/  SHF.R.U32.HI R3, RZ, 0x8, R12 ;  /* 0x00000008ff037819 */ /* 0x000fe4000001160c */
[----:B0-----:R-:W-:Y:S02]  /*385f0*/  PRMT R2, R5, 0x3340, R1 ;  /* 0x0000334005027816 */ /* 0x001fe40000000001 */
[----:B------:R-:W-:Y:S02]  /*38600*/  LOP3.LUT R3, R3, 0xffff, RZ, 0xc0, !PT ;  /* 0x0000ffff03037812 */ /* 0x000fe400078ec0ff */
[----:B------:R-:W-:Y:S01]  /*38610*/  SHF.R.U32.HI R12, RZ, 0x8, R21 ;  /* 0x00000008ff0c7819 */ /* 0x000fe20000011615 */
[----:B------:R0:W-:Y:S01]  /*38620*/  STL [R1+0x19d8], R2 ;  /* 0x0019d80201007387 */ /* 0x0001e20000100800 */
[----:B------:R-:W-:Y:S02]  /*38630*/  SHF.R.U32.HI R4, RZ, 0x8, R28 ;  /* 0x00000008ff047819 */ /* 0x000fe4000001161c */
[----:B------:R-:W-:-:S02]  /*38640*/  PRMT R3, R3, 0x3340, R1 ;  /* 0x0000334003037816 */ /* 0x000fc40000000001 */
[----:B----4-:R-:W-:Y:S02]  /*38650*/  SHF.R.U32.HI R11, RZ, 0x8, R27 ;  /* 0x00000008ff0b7819 */ /* 0x010fe4000001161b */
[----:B------:R-:W-:Y:S01]  /*38660*/  SHF.R.U32.HI R5, RZ, 0x8, R17 ;  /* 0x00000008ff057819 */ /* 0x000fe20000011611 */
[----:B0-----:R-:W4:Y:S04]  /*38670*/  LDL.LU R2, [R1+0x134] ;  /* 0x0001340001027983 */ /* 0x001f280000300800 */
[----:B------:R0:W-:Y:S04]  /*38680*/  STL [R1+0x16c], R0 ;  /* 0x00016c0001007387 */ /* 0x0001e80000100800 */
[----:B------:R-:W4:Y:S04]  /*38690*/  LDL.LU R21, [R1+0x15c] ;  /* 0x00015c0001157983 */ /* 0x000f280000300800 */
[----:B------:R-:W4:Y:S04]  /*386a0*/  LDL.LU R20, [R1+0x140] ;  /* 0x0001400001147983 */ /* 0x000f280000300800 */
[----:B------:R-:W4:Y:S04]  /*386b0*/  LDL.LU R28, [R1+0x154] ;  /* 0x00015400011c7983 */ /* 0x000f280000300800 */
[----:B------:R-:W4:Y:S01]  /*386c0*/  LDL.LU R27, [R1+0x148] ;  /* 0x00014800011b7983 */ /* 0x000f220000300800 */
[----:B0-----:R-:W-:-:S03]  /*386d0*/  SHF.R.U32.HI R0, RZ, 0x8, R15 ;  /* 0x00000008ff007819 */ /* 0x001fc6000001160f */
[----:B------:R-:W4:Y:S04]  /*386e0*/  LDL.LU R15, [R1+0x174] ;  /* 0x00017400010f7983 */ /* 0x000f280000300800 */
[----:B------:R-:W4:Y:S04]  /*386f0*/  LDL.LU R17, [R1+0x14c] ;  /* 0x00014c0001117983 */ /* 0x000f280000300800 */
[----:B------:R0:W-:Y:S04]  /*38700*/  STL [R1+0x19d4], R3 ;  /* 0x0019d40301007387 */ /* 0x0001e80000100800 */
[----:B0-----:R-:W4:Y:S01]  /*38710*/  LDL.LU R3, [R1+0x144] ;  /* 0x0001440001037983 */ /* 0x001f220000300800 */
[----:B------:R-:W-:-:S02]  /*38720*/  LOP3.LUT R4, R4, 0xffff, RZ, 0xc0, !PT ;  /* 0x0000ffff04047812 */ /* 0x000fc400078ec0ff */
[----:B------:R-:W-:Y:S02]  /*38730*/  LOP3.LUT R11, R11, 0xffff, RZ, 0xc0, !PT ;  /* 0x0000ffff0b0b7812 */ /* 0x000fe400078ec0ff */
[----:B------:R-:W-:Y:S02]  /*38740*/  LOP3.LUT R12, R12, 0xffff, RZ, 0xc0, !PT ;  /* 0x0000ffff0c0c7812 */ /* 0x000fe400078ec0ff */
[----:B------:R-:W-:Y:S02]  /*38750*/  LOP3.LUT R0, R0, 0xffff, RZ, 0xc0, !PT ;  /* 0x0000ffff00007812 */ /* 0x000fe400078ec0ff */
[----:B------:R-:W-:Y:S02]  /*38760*/  LOP3.LUT R5, R5, 0xffff, RZ, 0xc0, !PT ;  /* 0x0000ffff05057812 */ /* 0x000fe400078ec0ff */
[----:B------:R-:W-:Y:S02]  /*38770*/  PRMT R11, R4, 0x3340, R11 ;  /* 0x00003340040b7816 */ /* 0x000fe4000000000b */
[----:B------:R-:W-:-:S02]  /*38780*/  PRMT R4, R12, 0x3340, R1 ;  /* 0x000033400c047816 */ /* 0x000fc40000000001 */
[----:B------:R-:W-:-:S03]  /*38790*/  PRMT R0, R0, 0x3340, R5 ;  /* 0x0000334000007816 */ /* 0x000fc60000000005 */
[----:B------:R-:W-:Y:S04]  /*387a0*/  STL [R1+0x19d0], R4 ;  /* 0x0019d00401007387 */ /* 0x000fe80000100800 */
[----:B------:R3:W-:Y:S04]  /*387b0*/  STL [R1+0x168], R11 ;  /* 0x0001680b01007387 */ /* 0x0007e80000100800 */
[----:B------:R4:W-:Y:S01]  /*387c0*/  STL [R1+0x164], R0 ;  /* 0x0001640001007387 */ /* 0x0009e20000100800 */
[----:B---3--:R-:W-:-:S03]  /*387d0*/  SHF.R.U32.HI R11, RZ, 0x8, R16 ;  /* 0x00000008ff0b7819 */ /* 0x008fc60000011610 */
[----:B------:R-:W3:Y:S01]  /*387e0*/  LDL.LU R16, [R1+0xc] ;  /* 0x00000c0001107983 */ /* 0x000ee20000300800 */
[----:B------:R-:W-:Y:S02]  /*387f0*/  LOP3.LUT R11, R11, 0xffff, RZ, 0xc0, !PT ;  /* 0x0000ffff0b0b7812 */ /* 0x000fe400078ec0ff */
[----:B------:R-:W-:Y:S02]  /*38800*/  SHF.R.U32.HI R13, RZ, 0x8, R13 ;  /* 0x00000008ff0d7819 */ /* 0x000fe4000001160d */
[----:B--2---:R-:W-:Y:S02]  /*38810*/  SHF.R.U32.HI R14, RZ, 0x8, R14 ;  /* 0x00000008ff0e7819 */ /* 0x004fe4000001160e */
[----:B------:R-:W-:Y:S02]  /*38820*/  LOP3.LUT R13, R13, 0xffff, RZ, 0xc0, !PT ;  /* 0x0000ffff0d0d7812 */ /* 0x000fe400078ec0ff */
[----:B------:R-:W-:Y:S02]  /*38830*/  LOP3.LUT R14, R14, 0xffff, RZ, 0xc0, !PT ;  /* 0x0000ffff0e0e7812 */ /* 0x000fe400078ec0ff */
[----:B----4-:R-:W-:-:S04]  /*38840*/  SHF.R.U32.HI R0, RZ, 0x8, R2 ;  /* 0x00000008ff007819 */ /* 0x010fc80000011602 */
[----:B------:R-:W-:Y:S02]  /*38850*/  LOP3.LUT R0, R0, 0xffff, RZ, 0xc0, !PT ;  /* 0x0000ffff00007812 */ /* 0x000fe400078ec0ff */
[----:B------:R-:W-:Y:S02]  /*38860*/  SHF.R.U32.HI R12, RZ, 0x8, R21 ;  /* 0x00000008ff0c7819 */ /* 0x000fe40000011615 */
[----:B------:R-:W-:Y:S02]  /*38870*/  PRMT R0, R0, 0x3340, R11 ;  /* 0x0000334000007816 */ /* 0x000fe4000000000b */
[----:B------:R-:W-:Y:S02]  /*38880*/  LOP3.LUT R12, R12, 0xffff, RZ, 0xc0, !PT ;  /* 0x0000ffff0c0c7812 */ /* 0x000fe400078ec0ff */
[----:B------:R-:W-:Y:S02]  /*38890*/  SHF.R.U32.HI R11, RZ, 0x8, R17 ;  /* 0x00000008ff0b7819 */ /* 0x000fe40000011611 */
[----:B------:R-:W0:Y:S01]  /*388a0*/  S2R R17, SR_TID.X ;  /* 0x0000000000117919 */ /* 0x000e220000002100 */
[----:B------:R-:W-:-:S04]  /*388b0*/  SHF.R.U32.HI R5, RZ, 0x8, R3 ;  /* 0x00000008ff057819 */ /* 0x000fc80000011603 */
[----:B------:R-:W-:Y:S02]  /*388c0*/  LOP3.LUT R5, R5, 0xffff, RZ, 0xc0, !PT ;  /* 0x0000ffff05057812 */ /* 0x000fe400078ec0ff */
[----:B------:R-:W-:Y:S02]  /*388d0*/  PRMT R3, R12, 0x3340, R13 ;  /* 0x000033400c037816 */ /* 0x000fe4000000000d */
[--C-:B------:R-:W-:Y:S02]  /*388e0*/  PRMT R2, R14, 0x3340, R1.reuse ;  /* 0x000033400e027816 */ /* 0x100fe40000000001 */
[----:B------:R-:W-:Y:S02]  /*388f0*/  PRMT R5, R5, 0x3340, R1 ;  /* 0x0000334005057816 */ /* 0x000fe40000000001 */
[----:B------:R-:W-:Y:S02]  /*38900*/  SHF.R.U32.HI R14, RZ, 0x8, R20 ;  /* 0x00000008ff0e7819 */ /* 0x000fe40000011614 */
[----:B------:R-:W-:-:S02]  /*38910*/  SHF.R.U32.HI R12, RZ, 0x8, R28 ;  /* 0x00000008ff0c7819 */ /* 0x000fc4000001161c */
[----:B------:R-:W-:Y:S01]  /*38920*/  SHF.R.U32.HI R13, RZ, 0x8, R27 ;  /* 0x00000008ff0d7819 */ /* 0x000fe2000001161b */
[----:B------:R-:W-:Y:S04]  /*38930*/  STL [R1+0x19dc], R5 ;  /* 0x0019dc0501007387 */ /* 0x000fe80000100800 */
[----:B------:R1:W-:Y:S04]  /*38940*/  STL [R1+0x160], R3 ;  /* 0x0001600301007387 */ /* 0x0003e80000100800 */
[----:B------:R-:W-:Y:S01]  /*38950*/  STL [R1+0x108], R2 ;  /* 0x0001080201007387 */ /* 0x000fe20000100800 */
[----:B------:R-:W-:-:S03]  /*38960*/  LOP3.LUT R14, R14, 0xffff, RZ, 0xc0, !PT ;  /* 0x0000ffff0e0e7812 */ /* 0x000fc600078ec0ff */
[----:B------:R2:W-:Y:S01]  /*38970*/  STL [R1+0x15c], R0 ;  /* 0x00015c0001007387 */ /* 0x0005e20000100800 */
[----:B------:R-:W-:Y:S02]  /*38980*/  LOP3.LUT R12, R12, 0xffff, RZ, 0xc0, !PT ;  /* 0x0000ffff0c0c7812 */ /* 0x000fe400078ec0ff */
[----:B------:R-:W-:Y:S02]  /*38990*/  LOP3.LUT R13, R13, 0xffff, RZ, 0xc0, !PT ;  /* 0x0000ffff0d0d7812 */ /* 0x000fe400078ec0ff */
[----:B------:R-:W-:Y:S02]  /*389a0*/  LOP3.LUT R11, R11, 0xffff, RZ, 0xc0, !PT ;  /* 0x0000ffff0b0b7812 */ /* 0x000fe400078ec0ff */
[----:B-1----:R-:W-:Y:S02]  /*389b0*/  PRMT R3, R14, 0x3340, R1 ;  /* 0x000033400e037816 */ /* 0x002fe40000000001 */
[----:B--2---:R-:W-:Y:S02]  /*389c0*/  SHF.R.U32.HI R0, RZ, 0x8, R15 ;  /* 0x00000008ff007819 */ /* 0x004fe4000001160f */
[----:B------:R-:W-:-:S02]  /*389d0*/  PRMT R4, R12, 0x3340, R13 ;  /* 0x000033400c047816 */ /* 0x000fc4000000000d */
[----:B------:R-:W-:Y:S01]  /*389e0*/  LOP3.LUT R0, R0, 0xffff, RZ, 0xc0, !PT ;  /* 0x0000ffff00007812 */ /* 0x000fe200078ec0ff */
[----:B------:R1:W-:Y:S04]  /*389f0*/  STL [R1+0xdc], R3 ;  /* 0x0000dc0301007387 */ /* 0x0003e80000100800 */
[----:B------:R2:W-:Y:S04]  /*38a00*/  STL [R1+0x154], R4 ;  /* 0x0001540401007387 */ /* 0x0005e80000100800 */
[----:B------:R-:W4:Y:S01]  /*38a10*/  LDL.LU R15, [R1+0x1d4] ;  /* 0x0001d400010f7983 */ /* 0x000f220000300800 */
[----:B-1----:R-:W-:-:S02]  /*38a20*/  PRMT R3, R0, 0x3340, R11 ;  /* 0x0000334000037816 */ /* 0x002fc4000000000b */
[----:B0-----:R-:W-:-:S03]  /*38a30*/  LOP3.LUT R2, R17, 0x20, RZ, 0xc0, !PT ;  /* 0x0000002011027812 */ /* 0x001fc600078ec0ff */
[----:B------:R-:W-:Y:S04]  /*38a40*/  STL [R1+0x174], R3 ;  /* 0x0001740301007387 */ /* 0x000fe80000100800 */
[----:B------:R-:W4:Y:S04]  /*38a50*/  LDL.LU R14, [R1+0x1d0] ;  /* 0x0001d000010e7983 */ /* 0x000f280000300800 */
[----:B------:R-:W4:Y:S04]  /*38a60*/  LDL.LU R5, [R1+0xbc] ;  /* 0x0000bc0001057983 */ /* 0x000f280000300800 */
[----:B--2---:R-:W2:Y:S04]  /*38a70*/  LDL.LU R4, [R1+0x38] ;  /* 0x0000380001047983 */ /* 0x004ea80000300800 */
[----:B------:R-:W2:Y:S04]  /*38a80*/  LDL.LU R27, [R1+0x1e0] ;  /* 0x0001e000011b7983 */ /* 0x000ea80000300800 */
[----:B------:R-:W4:Y:S01]  /*38a90*/  LDL.LU R17, [R1+0x1d8] ;  /* 0x0001d80001117983 */ /* 0x000f220000300800 */
[----:B------:R-:W-:Y:S01]  /*38aa0*/  SHF.R.U32.HI R10, RZ, 0x8, R10 ;  /* 0x00000008ff0a7819 */ /* 0x000fe2000001160a */
[----:B------:R-:W-:-:S03]  /*38ab0*/  IMAD R0, R2, 0x8, R6 ;  /* 0x0000000802007824 */ /* 0x000fc600078e0206 */
[----:B------:R-:W-:Y:S02]  /*38ac0*/  LOP3.LUT R10, R10, 0xffff, RZ, 0xc0, !PT ;  /* 0x0000ffff0a0a7812 */ /* 0x000fe400078ec0ff */
[----:B------:R-:W-:Y:S02]  /*38ad0*/  SHF.R.U32.HI R11, RZ, 0x8, R18 ;  /* 0x00000008ff0b7819 */ /* 0x000fe40000011612 */
[----:B------:R-:W-:Y:S02]  /*38ae0*/  PRMT R6, R10, 0x3340, R1 ;  /* 0x000033400a067816 */ /* 0x000fe40000000001 */
[----:B------:R-:W-:-:S03]  /*38af0*/  LOP3.LUT R11, R11, 0xffff, RZ, 0xc0, !PT ;  /* 0x0000ffff0b0b7812 */ /* 0x000fc600078ec0ff */
[----:B------:R0:W-:Y:S04]  /*38b00*/  STL [R1+0x19e0], R6 ;  /* 0x0019e00601007387 */ /* 0x0001e80000100800 */
[----:B0-----:R-:W2:Y:S04]  /*38b10*/  LDL.LU R6, [R1+0x1dc] ;  /* 0x0001dc0001067983 */ /* 0x001ea80000300800 */
[----:B------:R-:W2:Y:S04]  /*38b20*/  LDL.LU R3, [R1+0x1f8] ;  /* 0x0001f80001037983 */ /* 0x000ea80000300800 */
[----:B------:R-:W2:Y:S01]  /*38b30*/  LDL.LU R21, [R1+0x204] ;  /* 0x0002040001157983 */ /* 0x000ea20000300800 */
[----:B---3--:R-:W-:-:S04]  /*38b40*/  SHF.R.U32.HI R10, RZ, 0x8, R16 ;  /* 0x00000008ff0a7819 */ /* 0x008fc80000011610 */
[----:B------:R-:W-:-:S04]  /*38b50*/  LOP3.LUT R10, R10, 0xffff, RZ, 0xc0, !PT ;  /* 0x0000ffff0a0a7812 */ /* 0x000fc800078ec0ff */
[----:B------:R-:W-:-:S05]  /*38b60*/  PRMT R2, R10, 0x3340, R11 ;  /* 0x000033400a027816 */ /* 0x000fca000000000b */
[----:B------:R0:W-:Y:S04]  /*38b70*/  STL [R1+0x150], R2 ;  /* 0x0001500201007387 */ /* 0x0001e80000100800 */
[----:B0-----:R-:W3:Y:S01]  /*38b80*/  LDL.LU R2, [R1+0x1fc] ;  /* 0x0001fc0001027983 */ /* 0x001ee20000300800 */
[----:B------:R-:W-:Y:S02]  /*38b90*/  SHF.R.U32.HI R9, RZ, 0x8, R9 ;  /* 0x00000008ff097819 */ /* 0x000fe40000011609 */
[----:B------:R-:W-:Y:S02]  /*38ba0*/  SHF.R.U32.HI R7, RZ, 0x8, R7 ;  /* 0x00000008ff077819 */ /* 0x000fe40000011607 */
[----:B------:R-:W-:Y:S02]  /*38bb0*/  SHF.R.U32.HI R12, RZ, 0x8, R23 ;  /* 0x00000008ff0c7819 */ /* 0x000fe40000011617 */
[----:B------:R-:W-:-:S02]  /*38bc0*/  SHF.R.U32.HI R8, RZ, 0x8, R8 ;  /* 0x00000008ff087819 */ /* 0x000fc40000011608 */
[----:B------:R-:W-:Y:S02]  /*38bd0*/  LOP3.LUT R9, R9, 0xffff, RZ, 0xc0, !PT ;  /* 0x0000ffff09097812 */ /* 0x000fe400078ec0ff */
[----:B------:R-:W-:Y:S02]  /*38be0*/  LOP3.LUT R13, R7, 0xffff, RZ, 0xc0, !PT ;  /* 0x0000ffff070d7812 */ /* 0x000fe400078ec0ff */
[----:B------:R-:W-:Y:S01]  /*38bf0*/  LOP3.LUT R12, R12, 0xffff, RZ, 0xc0, !PT ;  /* 0x0000ffff0c0c7812 */ /* 0x000fe200078ec0ff */
[----:B------:R-:W3:Y:S01]  /*38c00*/  LDL.LU R20, [R1+0x1ec] ;  /* 0x0001ec0001147983 */ /* 0x000ee20000300800 */
[----:B------:R-:W-:Y:S02]  /*38c10*/  PRMT R7, R9, 0x3340, R1 ;  /* 0x0000334009077816 */ /* 0x000fe40000000001 */
[----:B------:R-:W-:Y:S01]  /*38c20*/  LOP3.LUT R8, R8, 0xffff, RZ, 0xc0, !PT ;  /* 0x0000ffff08087812 */ /* 0x000fe200078ec0ff */
[----:B------:R-:W3:Y:S04]  /*38c30*/  LDL.LU R28, [R1+0x1e8] ;  /* 0x0001e800011c7983 */ /* 0x000ee80000300800 */
[----:B------:R-:W3:Y:S04]  /*38c40*/  LDL.LU R16, [R1+0x1e4] ;  /* 0x0001e40001107983 */ /* 0x000ee80000300800 */
[----:B------:R0:W-:Y:S02]  /*38c50*/  STL [R1+0x19e4], R7 ;  /* 0x0019e40701007387 */ /* 0x0001e40000100800 */
[----:B0-----:R-:W-:-:S02]  /*38c60*/  PRMT R7, R12, 0x3340, R13 ;  /* 0x000033400c077816 */ /* 0x001fc4000000000d */
[----:B------:R-:W-:-:S05]  /*38c70*/  PRMT R12, R8, 0x3340, R1 ;  /* 0x00003340080c7816 */ /* 0x000fca0000000001 */
[----:B------:R-:W-:Y:S04]  /*38c80*/  STL [R1+0x19e8], R12 ;  /* 0x0019e80c01007387 */ /* 0x000fe80000100800 */
[----:B------:R-:W-:Y:S01]  /*38c90*/  STL [R1+0x148], R7 ;  /* 0x0001480701007387 */ /* 0x000fe20000100800 */
[----:B----4-:R-:W-:-:S03]  /*38ca0*/  SHF.R.U32.HI R8, RZ, 0x8, R17 ;  /* 0x00000008ff087819 */ /* 0x010fc60000011611 */
[----:B------:R-:W4:Y:S01]  /*38cb0*/  LDL.LU R17, [R1+0x230] ;  /* 0x0002300001117983 */ /* 0x000f220000300800 */
[----:B------:R-:W-:Y:S02]  /*38cc0*/  SHF.R.U32.HI R13, RZ, 0x8, R5 ;  /* 0x00000008ff0d7819 */ /* 0x000fe40000011605 */
[----:B--2---:R-:W-:Y:S02]  /*38cd0*/  SHF.R.U32.HI R10, RZ, 0x8, R4 ;  /* 0x00000008ff0a7819 */ /* 0x004fe40000011604 */
[----:B------:R-:W-:Y:S02]  /*38ce0*/  SHF.R.U32.HI R15, RZ, 0x8, R15 ;  /* 0x00000008ff0f7819 */ /* 0x000fe4000001160f */
[----:B------:R-:W-:Y:S02]  /*38cf0*/  SHF.R.U32.HI R14, RZ, 0x8, R14 ;  /* 0x00000008ff0e7819 */ /* 0x000fe4000001160e */
[----:B------:R-:W-:Y:S02]  /*38d00*/  LOP3.LUT R13, R13, 0xffff, RZ, 0xc0, !PT ;  /* 0x0000ffff0d0d7812 */ /* 0x000fe400078ec0ff */
[----:B------:R-:W-:-:S02]  /*38d10*/  LOP3.LUT R10, R10, 0xffff, RZ, 0xc0, !PT ;  /* 0x0000ffff0a0a7812 */ /* 0x000fc400078ec0ff */
[----:B------:R-:W-:Y:S02]  /*38d20*/  SHF.R.U32.HI R9, RZ, 0x8, R27 ;  /* 0x00000008ff097819 */ /* 0x000fe4000001161b */
[----:B------:R-:W-:Y:S02]  /*38d30*/  LOP3.LUT R15, R15, 0xffff, RZ, 0xc0, !PT ;  /* 0x0000ffff0f0f7812 */ /* 0x000fe400078ec0ff */
[----:B------:R-:W-:Y:S02]  /*38d40*/  LOP3.LUT R14, R14, 0xffff, RZ, 0xc0, !PT ;  /* 0x0000ffff0e0e7812 */ /* 0x000fe400078ec0ff */
[----:B------:R-:W-:Y:S02]  /*38d50*/  LOP3.LUT R9, R9, 0xffff, RZ, 0xc0, !PT ;  /* 0x0000ffff09097812 */ /* 0x000fe400078ec0ff */
[----:B------:R-:W-:Y:S02]  /*38d60*/  PRMT R5, R15, 0x3340, R14 ;  /* 0x000033400f057816 */ /* 0x000fe4000000000e */
[----:B------:R-:W-:-:S02]  /*38d70*/  SHF.R.U32.HI R11, RZ, 0x8, R6 ;  /* 0x00000008ff0b7819 */ /* 0x000fc40000011606 */
[----:B------:R-:W-:Y:S02]  /*38d80*/  PRMT R6, R13, 0x3340, R10 ;  /* 0x000033400d067816 */ /* 0x000fe4000000000a */
[----:B------:R-:W-:Y:S02]  /*38d90*/  SHF.R.U32.HI R14, RZ, 0x8, R3 ;  /* 0x00000008ff0e7819 */ /* 0x000fe40000011603 */
[----:B------:R-:W-:Y:S01]  /*38da0*/  LOP3.LUT R11, R11, 0xffff, RZ, 0xc0, !PT ;  /* 0x0000ffff0b0b7812 */ /* 0x000fe200078ec0ff */
[----:B------:R0:W-:Y:S04]  /*38db0*/  STL [R1+0x144], R6 ;  /* 0x0001440601007387 */ /* 0x0001e80000100800 */
[----:B------:R-:W2:Y:S01]  /*38dc0*/  LDL.LU R27, [R1+0x28] ;  /* 0x00002800011b7983 */ /* 0x000ea20000300800 */
[----:B------:R-:W-:-:S02]  /*38dd0*/  PRMT R4, R11, 0x3340, R9 ;  /* 0x000033400b047816 */ /* 0x000fc40000000009 */
[----:B------:R-:W-:Y:S02]  /*38de0*/  LOP3.LUT R8, R8, 0xffff, RZ, 0xc0, !PT ;  /* 0x0000ffff08087812 */ /* 0x000fe400078ec0ff */
[----:B------:R-:W-:Y:S02]  /*38df0*/  SHF.R.U32.HI R9, RZ, 0x8, R21 ;  /* 0x00000008ff097819 */ /* 0x000fe40000011615 */
[----:B------:R-:W-:Y:S02]  /*38e00*/  LOP3.LUT R14, R14, 0xffff, RZ, 0xc0, !PT ;  /* 0x0000ffff0e0e7812 */ /* 0x000fe400078ec0ff */
[--C-:B------:R-:W-:Y:S02]  /*38e10*/  PRMT R13, R8, 0x3340, R1.reuse ;  /* 0x00003340080d7816 */ /* 0x100fe40000000001 */
[----:B------:R-:W-:Y:S02]  /*38e20*/  LOP3.LUT R9, R9, 0xffff, RZ, 0xc0, !PT ;  /* 0x0000ffff09097812 */ /* 0x000fe400078ec0ff */
[----:B------:R-:W-:Y:S01]  /*38e30*/  PRMT R14, R14, 0x3340, R1 ;  /* 0x000033400e0e7816 */ /* 0x000fe20000000001 */
[----:B------:R1:W-:Y:S04]  /*38e40*/  STL [R1+0x140], R5 ;  /* 0x0001400501007387 */ /* 0x0003e80000100800 */
[----:B------:R1:W-:Y:S04]  /*38e50*/  STL [R1+0x13c], R4 ;  /* 0x00013c0401007387 */ /* 0x0003e80000100800 */
[----:B------:R-:W-:Y:S04]  /*38e60*/  STL [R1+0x19ec], R13 ;  /* 0x0019ec0d01007387 */ /* 0x000fe80000100800 */
[----:B------:R-:W-:Y:S04]  /*38e70*/  STL [R1+0x19f0], R14 ;  /* 0x0019f00e01007387 */ /* 0x000fe80000100800 */
[----:B------:R-:W2:Y:S04]  /*38e80*/  LDL.LU R23, [R1+0x234] ;  /* 0x0002340001177983 */ /* 0x000ea80000300800 */
[----:B0-----:R-:W2:Y:S01]  /*38e90*/  LDL.LU R6, [R1+0x228] ;  /* 0x0002280001067983 */ /* 0x001ea20000300800 */
[----:B---3--:R-:W-:-:S04]  /*38ea0*/  SHF.R.U32.HI R10, RZ, 0x8, R2 ;  /* 0x00000008ff0a7819 */ /* 0x008fc80000011602 */
[----:B------:R-:W-:-:S04]  /*38eb0*/  LOP3.LUT R10, R10, 0xffff, RZ, 0xc0, !PT ;  /* 0x0000ffff0a0a7812 */ /* 0x000fc800078ec0ff */
[----:B------:R-:W-:-:S05]  /*38ec0*/  PRMT R2, R9, 0x3340, R10 ;  /* 0x0000334009027816 */ /* 0x000fca000000000a */
[----:B------:R0:W-:Y:S04]  /*38ed0*/  STL [R1+0x138], R2 ;  /* 0x0001380201007387 */ /* 0x0001e80000100800 */
[----:B-1----:R-:W3:Y:S04]  /*38ee0*/  LDL.LU R5, [R1+0x23c] ;  /* 0x00023c0001057983 */ /* 0x002ee80000300800 */
[----:B------:R-:W3:Y:S04]  /*38ef0*/  LDL.LU R4, [R1+0x224] ;  /* 0x0002240001047983 */ /* 0x000ee80000300800 */
[----:B------:R-:W3:Y:S01]  /*38f00*/  LDL.LU R3, [R1+0x238] ;  /* 0x0002380001037983 */ /* 0x000ee20000300800 */
[----:B------:R-:W-:-:S02]  /*38f10*/  SHF.R.U32.HI R15, RZ, 0x8, R16 ;  /* 0x00000008ff0f7819 */ /* 0x000fc40000011610 */
[----:B------:R-:W-:Y:S02]  /*38f20*/  SHF.R.U32.HI R8, RZ, 0x8, R20 ;  /* 0x00000008ff087819 */ /* 0x000fe40000011614 */
[----:B------:R-:W-:Y:S01]  /*38f30*/  SHF.R.U32.HI R11, RZ, 0x8, R28 ;  /* 0x00000008ff0b7819 */ /* 0x000fe2000001161c */
[----:B------:R-:W3:Y:S01]  /*38f40*/  LDL.LU R20, [R1+0x22c] ;  /* 0x00022c0001147983 */ /* 0x000ee20000300800 */
[----:B------:R-:W-:Y:S02]  /*38f50*/  LOP3.LUT R15, R15, 0xffff, RZ, 0xc0, !PT ;  /* 0x0000ffff0f0f7812 */ /* 0x000fe400078ec0ff */
[----:B------:R-:W-:Y:S02]  /*38f60*/  LOP3.LUT R8, R8, 0xffff, RZ, 0xc0, !PT ;  /* 0x0000ffff08087812 */ /* 0x000fe400078ec0ff */
[----:B------:R-:W-:Y:S02]  /*38f70*/  LOP3.LUT R11, R11, 0xffff, RZ, 0xc0, !PT ;  /* 0x0000ffff0b0b7812 */ /* 0x000fe400078ec0ff */
[----:B------:R-:W-:-:S02]  /*38f80*/  PRMT R15, R15, 0x3340, R1 ;  /* 0x000033400f0f7816 */ /* 0x000fc40000000001 */
[----:B0-----:R-:W-:-:S03]  /*38f90*/  PRMT R2, R8, 0x3340, R11 ;  /* 0x0000334008027816 */ /* 0x001fc6000000000b */
[----:B------:R-:W-:Y:S04]  /*38fa0*/  STL [R1+0x19f4], R15 ;  /* 0x0019f40f01007387 */ /* 0x000fe80000100800 */
[----:B------:R0:W-:Y:S04]  /*38fb0*/  STL [R1+0x134], R2 ;  /* 0x0001340201007387 */ /* 0x0001e80000100800 */
[----:B------:R-:W3:Y:S04]  /*38fc0*/  LDL.LU R7, [R1+0x278] ;  /* 0x0002780001077983 */ /* 0x000ee80000300800 */
[----:B------:R-:W3:Y:S01]  /*38fd0*/  LDL.LU R18, [R1+0x270] ;  /* 0x0002700001127983 */ /* 0x000ee20000300800 */
[----:B------:R-:W-:-:S02]  /*38fe0*/  SHF.R.U32.HI R10, RZ, 0x8, R22 ;  /* 0x00000008ff0a7819 */ /* 0x000fc40000011616 */
[----:B------:R-:W-:Y:S02]  /*38ff0*/  SHF.R.U32.HI R11, RZ, 0x8, R19 ;  /* 0x00000008ff0b7819 */ /* 0x000fe40000011613 */
[----:B------:R-:W-:Y:S02]  /*39000*/  SHF.R.U32.HI R16, RZ, 0x8, R25 ;  /* 0x00000008ff107819 */ /* 0x000fe40000011619 */
[----:B------:R-:W-:Y:S02]  /*39010*/  SHF.R.U32.HI R8, RZ, 0x8, R26 ;  /* 0x00000008ff087819 */ /* 0x000fe4000001161a */
[----:B------:R-:W-:Y:S02]  /*39020*/  LOP3.LUT R10, R10, 0xffff, RZ, 0xc0, !PT ;  /* 0x0000ffff0a0a7812 */ /* 0x000fe400078ec0ff */
[----:B------:R-:W-:Y:S02]  /*39030*/  LOP3.LUT R11, R11, 0xffff, RZ, 0xc0, !PT ;  /* 0x0000ffff0b0b7812 */ /* 0x000fe400078ec0ff */
[----:B------:R-:W-:-:S02]  /*39040*/  LOP3.LUT R16, R16, 0xffff, RZ, 0xc0, !PT ;  /* 0x0000ffff10107812 */ /* 0x000fc400078ec0ff */
[----:B------:R-:W-:Y:S02]  /*39050*/  LOP3.LUT R8, R8, 0xffff, RZ, 0xc0, !PT ;  /* 0x0000ffff08087812 */ /* 0x000fe400078ec0ff */
[----:B----4-:R-:W-:-:S04]  /*39060*/  SHF.R.U32.HI R17, RZ, 0x8, R17 ;  /* 0x00000008ff117819 */ /* 0x010fc80000011611 */
[----:B------:R-:W-:-:S04]  /*39070*/  LOP3.LUT R17, R17, 0xffff, RZ, 0xc0, !PT ;  /* 0x0000ffff11117812 */ /* 0x000fc800078ec0ff */
[----:B0-----:R-:W-:-:S05]  /*39080*/  PRMT R2, R17, 0x3340, R1 ;  /* 0x0000334011027816 */ /* 0x001fca0000000001 */
[----:B------:R0:W-:Y:S04]  /*39090*/  STL [R1+0xcc], R2 ;  /* 0x0000cc0201007387 */ /* 0x0001e80000100800 */
[----:B------:R-:W4:Y:S04]  /*390a0*/  LDL.LU R21, [R1+0x220] ;  /* 0x0002200001157983 */ /* 0x000f280000300800 */
[----:B0-----:R-:W4:Y:S04]  /*390b0*/  LDL.LU R2, [R1+0x26c] ;  /* 0x00026c0001027983 */ /* 0x001f280000300800 */
[----:B------:R-:W4:Y:S01]  /*390c0*/  LDL.LU R28, [R1+0x214] ;  /* 0x00021400011c7983 */ /* 0x000f220000300800 */
[----:B--2---:R-:W-:-:S02]  /*390d0*/  SHF.R.U32.HI R9, RZ, 0x8, R27 ;  /* 0x00000008ff097819 */ /* 0x004fc4000001161b */
[----:B------:R-:W-:Y:S01]  /*390e0*/  PRMT R10, R10, 0x3340, R11 ;  /* 0x000033400a0a7816 */ /* 0x000fe2000000000b */
[----:B------:R-:W2:Y:S01]  /*390f0*/  LDL.LU R27, [R1+0x210] ;  /* 0x00021000011b7983 */ /* 0x000ea20000300800 */
[----:B------:R-:W-:Y:S02]  /*39100*/  LOP3.LUT R9, R9, 0xffff, RZ, 0xc0, !PT ;  /* 0x0000ffff09097812 */ /* 0x000fe400078ec0ff */
[----:B------:R-:W-:Y:S02]  /*39110*/  PRMT R11, R16, 0x3340, R1 ;  /* 0x00003340100b7816 */ /* 0x000fe40000000001 */
[----:B------:R-:W-:Y:S01]  /*39120*/  PRMT R8, R8, 0x3340, R9 ;  /* 0x0000334008087816 */ /* 0x000fe20000000009 */
[----:B------:R0:W-:Y:S04]  /*39130*/  STL [R1+0x14c], R10 ;  /* 0x00014c0a01007387 */ /* 0x0001e80000100800 */
[----:B------:R1:W-:Y:S04]  /*39140*/  STL [R1+0xd0], R11 ;  /* 0x0000d00b01007387 */ /* 0x0003e80000100800 */
[----:B------:R3:W-:Y:S01]  /*39150*/  STL [R1+0x12c], R8 ;  /* 0x00012c0801007387 */ /* 0x0007e20000100800 */
[----:B0-----:R-:W-:-:S02]  /*39160*/  SHF.R.U32.HI R10, RZ, 0x8, R23 ;  /* 0x00000008ff0a7819 */ /* 0x001fc40000011617 */
[----:B-1----:R-:W-:Y:S01]  /*39170*/  SHF.R.U32.HI R11, RZ, 0x8, R6 ;  /* 0x00000008ff0b7819 */ /* 0x002fe20000011606 */
[----:B------:R-:W2:Y:S04]  /*39180*/  LDL.LU R23, [R1+0x94] ;  /* 0x0000940001177983 */ /* 0x000ea80000300800 */
[----:B------:R-:W2:Y:S01]  /*39190*/  LDL.LU R6, [R1+0x208] ;  /* 0x0002080001067983 */ /* 0x000ea20000300800 */
[----:B---3--:R-:W-:-:S03]  /*391a0*/  SHF.R.U32.HI R9, RZ, 0x8, R5 ;  /* 0x00000008ff097819 */ /* 0x008fc60000011605 */
[----:B------:R-:W3:Y:S01]  /*391b0*/  LDL.LU R5, [R1+0xfc] ;  /* 0x0000fc0001057983 */ /* 0x000ee20000300800 */
[----:B------:R-:W-:-:S03]  /*391c0*/  SHF.R.U32.HI R8, RZ, 0x8, R4 ;  /* 0x00000008ff087819 */ /* 0x000fc60000011604 */
[----:B------:R-:W3:Y:S01]  /*391d0*/  LDL.LU R4, [R1+0x98] ;  /* 0x0000980001047983 */ /* 0x000ee20000300800 */
[----:B------:R-:W-:-:S03]  /*391e0*/  SHF.R.U32.HI R16, RZ, 0x8, R3 ;  /* 0x00000008ff107819 */ /* 0x000fc60000011603 */
[----:B------:R-:W3:Y:S01]  /*391f0*/  LDL.LU R3, [R1+0x20c] ;  /* 0x00020c0001037983 */ /* 0x000ee20000300800 */
[----:B------:R-:W-:Y:S02]  /*39200*/  LOP3.LUT R10, R10, 0xffff, RZ, 0xc0, !PT ;  /* 0x0000ffff0a0a7812 */ /* 0x000fe400078ec0ff */
[----:B------:R-:W-:Y:S02]  /*39210*/  LOP3.LUT R11, R11, 0xffff, RZ, 0xc0, !PT ;  /* 0x0000ffff0b0b7812 */ /* 0x000fe400078ec0ff */
[----:B------:R-:W-:Y:S02]  /*39220*/  LOP3.LUT R9, R9, 0xffff, RZ, 0xc0, !PT ;  /* 0x0000ffff09097812 */ /* 0x000fe400078ec0ff */
[----:B------:R-:W-:Y:S02]  /*39230*/  LOP3.LUT R16, R16, 0xffff, RZ, 0xc0, !PT ;  /* 0x0000ffff10107812 */ /* 0x000fe400078ec0ff */
[----:B------:R-:W-:Y:S02]  /*39240*/  SHF.R.U32.HI R17, RZ, 0x8, R20 ;  /* 0x00000008ff117819 */ /* 0x000fe40000011614 */
[----:B------:R-:W-:-:S02]  /*39250*/  PRMT R11, R10, 0x3340, R11 ;  /* 0x000033400a0b7816 */ /* 0x000fc4000000000b */
[----:B------:R-:W-:Y:S02]  /*39260*/  LOP3.LUT R8, R8, 0xffff, RZ, 0xc0, !PT ;  /* 0x0000ffff08087812 */ /* 0x000fe400078ec0ff */
[----:B------:R-:W-:Y:S02]  /*39270*/  PRMT R10, R9, 0x3340, R16 ;  /* 0x00003340090a7816 */ /* 0x000fe40000000010 */
[----:B------:R-:W-:Y:S01]  /*39280*/  LOP3.LUT R17, R17, 0xffff, RZ, 0xc0, !PT ;  /* 0x0000ffff11117812 */ /* 0x000fe200078ec0ff */
[----:B------:R-:W3:Y:S04]  /*39290*/  LDL.LU R20, [R1+0x200] ;  /* 0x0002000001147983 */ /* 0x000ee80000300800 */
[----:B------:R0:W-:Y:S04]  /*392a0*/  STL [R1+0x120], R11 ;  /* 0x0001200b01007387 */ /* 0x0001e80000100800 */
[----:B------:R1:W-:Y:S01]  /*392b0*/  STL [R1+0x11c], R10 ;  /* 0x00011c0a01007387 */ /* 0x0003e20000100800 */
[----:B------:R-:W-:-:S02]  /*392c0*/  PRMT R9, R17, 0x3340, R1 ;  /* 0x0000334011097816 */ /* 0x000fc40000000001 */
[----:B------:R-:W-:Y:S02]  /*392d0*/  PRMT R8, R8, 0x3340, R1 ;  /* 0x0000334008087816 */ /* 0x000fe40000000001 */
[----:B0-----:R-:W-:Y:S02]  /*392e0*/  SHF.R.U32.HI R11, RZ, 0x8, R18 ;  /* 0x00000008ff0b7819 */ /* 0x001fe40000011612 */
[----:B-1----:R-:W-:Y:S01]  /*392f0*/  SHF.R.U32.HI R10, RZ, 0x8, R7 ;  /* 0x00000008ff0a7819 */ /* 0x002fe20000011607 */
[----:B------:R4:W-:Y:S04]  /*39300*/  STL [R1+0xc4], R9 ;  /* 0x0000c40901007387 */ /* 0x0009e80000100800 */
[----:B------:R0:W-:Y:S01]  /*39310*/  STL [R1+0xc8], R8 ;  /* 0x0000c80801007387 */ /* 0x0001e20000100800 */
[----:B------:R-:W-:-:S02]  /*39320*/  LOP3.LUT R11, R11, 0xffff, RZ, 0xc0, !PT ;  /* 0x0000ffff0b0b7812 */ /* 0x000fc400078ec0ff */
[----:B------:R-:W-:Y:S01]  /*39330*/  LOP3.LUT R10, R10, 0xffff, RZ, 0xc0, !PT ;  /* 0x0000ffff0a0a7812 */ /* 0x000fe200078ec0ff */
[----:B------:R-:W3:Y:S01]  /*39340*/  LDL.LU R18, [R1+0x40] ;  /* 0x0000400001127983 */ /* 0x000ee20000300800 */
[----:B----4-:R-:W-:-:S03]  /*39350*/  SHF.R.U32.HI R9, RZ, 0x8, R21 ;  /* 0x00000008ff097819 */ /* 0x010fc60000011615 */
[----:B------:R-:W4:Y:S01]  /*39360*/  LDL.LU R21, [R1+0x34] ;  /* 0x0000340001157983 */ /* 0x000f220000300800 */
[----:B0-----:R-:W-:Y:S02]  /*39370*/  SHF.R.U32.HI R8, RZ, 0x8, R2 ;  /* 0x00000008ff087819 */ /* 0x001fe40000011602 */
[----:B------:R-:W-:-:S05]  /*39380*/  PRMT R2, R10, 0x3340, R11 ;  /* 0x000033400a027816 */ /* 0x000fca000000000b */
[----:B------:R0:W-:Y:S04]  /*39390*/  STL [R1+0x110], R2 ;  /* 0x0001100201007387 */ /* 0x0001e80000100800 */
[----:B0-----:R-:W4:Y:S01]  /*393a0*/  LDL.LU R2, [R1+0x8] ;  /* 0x0000080001027983 */ /* 0x001f220000300800 */
[----:B------:R-:W-:Y:S02]  /*393b0*/  SHF.R.U32.HI R16, RZ, 0x8, R28 ;  /* 0x00000008ff107819 */ /* 0x000fe4000001161c */
[----:B--2---:R-:W-:Y:S02]  /*393c0*/  SHF.R.U32.HI R17, RZ, 0x8, R27 ;  /* 0x00000008ff117819 */ /* 0x004fe4000001161b */
[----:B------:R-:W-:Y:S01]  /*393d0*/  LOP3.LUT R9, R9, 0xffff, RZ, 0xc0, !PT ;  /* 0x0000ffff09097812 */ /* 0x000fe200078ec0ff */
[----:B------:R-:W2:Y:S01]  /*393e0*/  LDL.LU R28, [R1+0x44] ;  /* 0x00004400011c7983 */ /* 0x000ea20000300800 */
[----:B------:R-:W-:-:S02]  /*393f0*/  LOP3.LUT R16, R16, 0xffff, RZ, 0xc0, !PT ;  /* 0x0000ffff10107812 */ /* 0x000fc400078ec0ff */
[----:B------:R-:W-:Y:S01]  /*39400*/  LOP3.LUT R17, R17, 0xffff, RZ, 0xc0, !PT ;  /* 0x0000ffff11117812 */ /* 0x000fe200078ec0ff */
[----:B------:R-:W2:Y:S01]  /*39410*/  LDL.LU R27, [R1+0x30] ;  /* 0x00003000011b7983 */ /* 0x000ea20000300800 */
[----:B------:R-:W-:Y:S02]  /*39420*/  PRMT R10, R9, 0x3340, R16 ;  /* 0x00003340090a7816 */ /* 0x000fe40000000010 */
[----:B------:R-:W-:Y:S02]  /*39430*/  PRMT R9, R17, 0x3340, R1 ;  /* 0x0000334011097816 */ /* 0x000fe40000000001 */
[----:B------:R-:W-:Y:S02]  /*39440*/  SHF.R.U32.HI R17, RZ, 0x8, R23 ;  /* 0x00000008ff117819 */ /* 0x000fe40000011617 */
[----:B------:R-:W-:Y:S01]  /*39450*/  LOP3.LUT R8, R8, 0xffff, RZ, 0xc0, !PT ;  /* 0x0000ffff08087812 */ /* 0x000fe200078ec0ff */
[----:B------:R0:W-:Y:S01]  /*39460*/  STL [R1+0x10c], R10 ;  /* 0x00010c0a01007387 */ /* 0x0001e20000100800 */
[----:B------:R-:W-:-:S02]  /*39470*/  LOP3.LUT R17, R17, 0xffff, RZ, 0xc0, !PT ;  /* 0x0000ffff11117812 */ /* 0x000fc400078ec0ff */
[----:B------:R-:W-:Y:S02]  /*39480*/  PRMT R7, R8, 0x3340, R1 ;  /* 0x0000334008077816 */ /* 0x000fe40000000001 */
[----:B0-----:R-:W-:-:S04]  /*39490*/  SHF.R.U32.HI R10, RZ, 0x8, R6 ;  /* 0x00000008ff0a7819 */ /* 0x001fc80000011606 */
[----:B------:R-:W-:Y:S01]  /*394a0*/  LOP3.LUT R10, R10, 0xffff, RZ, 0xc0, !PT ;  /* 0x0000ffff0a0a7812 */ /* 0x000fe200078ec0ff */
[----:B------:R-:W-:Y:S04]  /*394b0*/  STL [R1+0xb4], R9 ;  /* 0x0000b40901007387 */ /* 0x000fe80000100800 */
[----:B------:R0:W-:Y:S04]  /*394c0*/  STL [R1+0xb8], R7 ;  /* 0x0000b80701007387 */ /* 0x0001e80000100800 */
[----:B0-----:R-:W2:Y:S01]  /*394d0*/  LDL.LU R7, [R1+0x3c] ;  /* 0x00003c0001077983 */ /* 0x001ea20000300800 */
[----:B---3--:R-:W-:-:S02]  /*394e0*/  SHF.R.U32.HI R11, RZ, 0x8, R5 ;  /* 0x00000008ff0b7819 */ /* 0x008fc40000011605 */
[----:B------:R-:W-:Y:S02]  /*394f0*/  SHF.R.U32.HI R16, RZ, 0x8, R4 ;  /* 0x00000008ff107819 */ /* 0x000fe40000011604 */
[----:B------:R-:W-:Y:S02]  /*39500*/  LOP3.LUT R11, R11, 0xffff, RZ, 0xc0, !PT ;  /* 0x0000ffff0b0b7812 */ /* 0x000fe400078ec0ff */
[----:B------:R-:W-:Y:S02]  /*39510*/  PRMT R4, R17, 0x3340, R1 ;  /* 0x0000334011047816 */ /* 0x000fe40000000001 */
[----:B------:R-:W-:Y:S02]  /*39520*/  SHF.R.U32.HI R8, RZ, 0x8, R3 ;  /* 0x00000008ff087819 */ /* 0x000fe40000011603 */
[----:B------:R-:W-:Y:S01]  /*39530*/  PRMT R3, R10, 0x3340, R11 ;  /* 0x000033400a037816 */ /* 0x000fe2000000000b */
[----:B------:R0:W-:Y:S04]  /*39540*/  STL [R1+0xa0], R4 ;  /* 0x0000a00401007387 */ /* 0x0001e80000100800 */
[----:B------:R-:W3:Y:S04]  /*39550*/  LDL.LU R6, [R1+0x1b4] ;  /* 0x0001b40001067983 */ /* 0x000ee80000300800 */
[----:B------:R1:W-:Y:S04]  /*39560*/  STL [R1+0x104], R3 ;  /* 0x0001040301007387 */ /* 0x0003e80000100800 */
[----:B------:R-:W3:Y:S04]  /*39570*/  LDL.LU R5, [R1+0x50] ;  /* 0x0000500001057983 */ /* 0x000ee80000300800 */
[----:B0-----:R-:W3:Y:S04]  /*39580*/  LDL.LU R4, [R1+0x1c4] ;  /* 0x0001c40001047983 */ /* 0x001ee80000300800 */
[----:B-1----:R-:W3:Y:S01]  /*39590*/  LDL.LU R3, [R1+0x1c8] ;  /* 0x0001c80001037983 */ /* 0x002ee20000300800 */
[----:B------:R-:W-:-:S02]  /*395a0*/  LOP3.LUT R16, R16, 0xffff, RZ, 0xc0, !PT ;  /* 0x0000ffff10107812 */ /* 0x000fc400078ec0ff */
[----:B------:R-:W-:Y:S02]  /*395b0*/  SHF.R.U32.HI R9, RZ, 0x8, R20 ;  /* 0x00000008ff097819 */ /* 0x000fe40000011614 */
[----:B------:R-:W-:Y:S01]  /*395c0*/  SHF.R.U32.HI R17, RZ, 0x8, R29 ;  /* 0x00000008ff117819 */ /* 0x000fe2000001161d */
[----:B------:R-:W3:Y:S01]  /*395d0*/  LDL.LU R20, [R1+0x1cc] ;  /* 0x0001cc0001147983 */ /* 0x000ee20000300800 */
[----:B------:R-:W-:Y:S02]  /*395e0*/  PRMT R10, R16, 0x3340, R1 ;  /* 0x00003340100a7816 */ /* 0x000fe40000000001 */
[----:B------:R-:W-:Y:S02]  /*395f0*/  LOP3.LUT R8, R8, 0xffff, RZ, 0xc0, !PT ;  /* 0x0000ffff08087812 */ /* 0x000fe400078ec0ff */
[----:B------:R-:W-:Y:S01]  /*39600*/  LOP3.LUT R9, R9, 0xffff, RZ, 0xc0, !PT ;  /* 0x0000ffff09097812 */ /* 0x000fe200078ec0ff */
[----:B------:R0:W-:Y:S01]  /*39610*/  STL [R1+0x98], R10 ;  /* 0x0000980a01007387 */ /* 0x0001e20000100800 */
[----:B------:R-:W-:-:S02]  /*39620*/  LOP3.LUT R17, R17, 0xffff, RZ, 0xc0, !PT ;  /* 0x0000ffff11117812 */ /* 0x000fc400078ec0ff */
[----:B------:R-:W-:Y:S02]  /*39630*/  PRMT R8, R8, 0x3340, R9 ;  /* 0x0000334008087816 */ /* 0x000fe40000000009 */
[----:B0-----:R-:W-:Y:S02]  /*39640*/  SHF.R.U32.HI R10, RZ, 0x8, R18 ;  /* 0x00000008ff0a7819 */ /* 0x001fe40000011612 */
[----:B------:R-:W-:Y:S02]  /*39650*/  PRMT R13, R17, 0x3340, R1 ;  /* 0x00003340110d7816 */ /* 0x000fe40000000001 */
[----:B------:R-:W-:Y:S01]  /*39660*/  LOP3.LUT R10, R10, 0xffff, RZ, 0xc0, !PT ;  /* 0x0000ffff0a0a7812 */ /* 0x000fe200078ec0ff */
[----:B------:R2:W-:Y:S04]  /*39670*/  STL [R1+0xfc], R8 ;  /* 0x0000fc0801007387 */ /* 0x0005e80000100800 */
[----:B------:R-:W3:Y:S04]  /*39680*/  LDL.LU R12, [R1+0x260] ;  /* 0x00026000010c7983 */ /* 0x000ee80000300800 */
[----:B------:R-:W-:Y:S04]  /*39690*/  STL [R1+0x90], R13 ;  /* 0x0000900d01007387 */ /* 0x000fe80000100800 */
[----:B------:R-:W3:Y:S01]  /*396a0*/  LDL.LU R23, [R1+0x250] ;  /* 0x0002500001177983 */ /* 0x000ee20000300800 */
[----:B----4-:R-:W-:-:S04]  /*396b0*/  SHF.R.U32.HI R11, RZ, 0x8, R21 ;  /* 0x00000008ff0b7819 */ /* 0x010fc80000011615 */
[----:B------:R-:W-:Y:S02]  /*396c0*/  LOP3.LUT R11, R11, 0xffff, RZ, 0xc0, !PT ;  /* 0x0000ffff0b0b7812 */ /* 0x000fe400078ec0ff */
[----:B------:R-:W-:Y:S02]  /*396d0*/  SHF.R.U32.HI R16, RZ, 0x8, R2 ;  /* 0x00000008ff107819 */ /* 0x000fe40000011602 */
[----:B------:R-:W-:-:S05]  /*396e0*/  PRMT R2, R10, 0x3340, R11 ;  /* 0x000033400a027816 */ /* 0x000fca000000000b */
[----:B------:R0:W-:Y:S04]  /*396f0*/  STL [R1+0xf8], R2 ;  /* 0x0000f80201007387 */ /* 0x0001e80000100800 */
[----:B------:R-:W4:Y:S04]  /*39700*/  LDL.LU R18, [R1+0x1ac] ;  /* 0x0001ac0001127983 */ /* 0x000f280000300800 */
[----:B------:R-:W4:Y:S01]  /*39710*/  LDL.LU R21, [R1+0x1b0] ;  /* 0x0001b00001157983 */ /* 0x000f220000300800 */
[----:B--2---:R-:W-:-:S03]  /*39720*/  SHF.R.U32.HI R8, RZ, 0x8, R28 ;  /* 0x00000008ff087819 */ /* 0x004fc6000001161c */
[----:B0-----:R-:W2:Y:S04]  /*39730*/  LDL.LU R2, [R1+0x1b8] ;  /* 0x0001b80001027983 */ /* 0x001ea80000300800 */
[----:B------:R-:W2:Y:S01]  /*39740*/  LDL.LU R28, [R1+0x1bc] ;  /* 0x0001bc00011c7983 */ /* 0x000ea20000300800 */
[----:B------:R-:W-:-:S03]  /*39750*/  SHF.R.U32.HI R9, RZ, 0x8, R27 ;  /* 0x00000008ff097819 */ /* 0x000fc6000001161b */
[----:B------:R-:W2:Y:S01]  /*39760*/  LDL.LU R27, [R1+0x1c0] ;  /* 0x0001c000011b7983 */ /* 0x000ea20000300800 */
[----:B------:R-:W-:Y:S02]  /*39770*/  LOP3.LUT R16, R16, 0xffff, RZ, 0xc0, !PT ;  /* 0x0000ffff10107812 */ /* 0x000fe400078ec0ff */
[----:B------:R-:W-:Y:S02]  /*39780*/  LOP3.LUT R8, R8, 0xffff, RZ, 0xc0, !PT ;  /* 0x0000ffff08087812 */ /* 0x000fe400078ec0ff */
[----:B------:R-:W-:Y:S02]  /*39790*/  PRMT R10, R16, 0x3340, R1 ;  /* 0x00003340100a7816 */ /* 0x000fe40000000001 */
[----:B------:R-:W-:-:S03]  /*397a0*/  LOP3.LUT R9, R9, 0xffff, RZ, 0xc0, !PT ;  /* 0x0000ffff09097812 */ /* 0x000fc600078ec0ff */
[----:B------:R3:W-:Y:S01]  /*397b0*/  STL [R1+0x94], R10 ;  /* 0x0000940a01007387 */ /* 0x0007e20000100800 */
[----:B------:R-:W-:Y:S02]  /*397c0*/  PRMT R8, R8, 0x3340, R9 ;  /* 0x0000334008087816 */ /* 0x000fe40000000009 */
[----:B------:R-:W-:-:S04]  /*397d0*/  SHF.R.U32.HI R17, RZ, 0x8, R7 ;  /* 0x00000008ff117819 */ /* 0x000fc80000011607 */
[----:B------:R-:W-:Y:S01]  /*397e0*/  LOP3.LUT R17, R17, 0xffff, RZ, 0xc0, !PT ;  /* 0x0000ffff11117812 */ /* 0x000fe200078ec0ff */
[----:B------:R0:W-:Y:S04]  /*397f0*/  STL [R1+0xf4], R8 ;  /* 0x0000f40801007387 */ /* 0x0001e80000100800 */
[----:B------:R-:W2:Y:S01]  /*39800*/  LDL.LU R7, [R1+0x2c0] ;  /* 0x0002c00001077983 */ /* 0x000ea20000300800 */
[----:B---3--:R-:W-:Y:S02]  /*39810*/  SHF.R.U32.HI R10, RZ, 0x8, R6 ;  /* 0x00000008ff0a7819 */ /* 0x008fe40000011606 */
[----:B------:R-:W-:Y:S02]  /*39820*/  SHF.R.U32.HI R11, RZ, 0x8, R5 ;  /* 0x00000008ff0b7819 */ /* 0x000fe40000011605 */
[----:B------:R-:W-:-:S02]  /*39830*/  LOP3.LUT R10, R10, 0xffff, RZ, 0xc0, !PT ;  /* 0x0000ffff0a0a7812 */ /* 0x000fc400078ec0ff */
[----:B------:R-:W-:Y:S02]  /*39840*/  LOP3.LUT R11, R11, 0xffff, RZ, 0xc0, !PT ;  /* 0x0000ffff0b0b7812 */ /* 0x000fe400078ec0ff */
[----:B------:R-:W-:Y:S02]  /*39850*/  SHF.R.U32.HI R16, RZ, 0x8, R4 ;  /* 0x00000008ff107819 */ /* 0x000fe40000011604 */
[----:B------:R-:W-:Y:S02]  /*39860*/  PRMT R4, R17, 0x3340, R1 ;  /* 0x0000334011047816 */ /* 0x000fe40000000001 */
[----:B0-----:R-:W-:Y:S02]  /*39870*/  SHF.R.U32.HI R8, RZ, 0x8, R3 ;  /* 0x00000008ff087819 */ /* 0x001fe40000011603 */
[----:B------:R-:W-:Y:S01]  /*39880*/  PRMT R3, R10, 0x3340, R11 ;  /* 0x000033400a037816 */ /* 0x000fe2000000000b */
[----:B------:R0:W-:Y:S04]  /*39890*/  STL [R1+0x8c], R4 ;  /* 0x00008c0401007387 */ /* 0x0001e80000100800 */
[----:B------:R-:W3:Y:S04]  /*398a0*/  LDL.LU R6, [R1+0x2a8] ;  /* 0x0002a80001067983 */ /* 0x000ee80000300800 */
[----:B------:R1:W-:Y:S04]  /*398b0*/  STL [R1+0xec], R3 ;  /* 0x0000ec0301007387 */ /* 0x0003e80000100800 */
[----:B------:R-:W3:Y:S04]  /*398c0*/  LDL.LU R5, [R1+0x2a0] ;  /* 0x0002a00001057983 */ /* 0x000ee80000300800 */
[----:B0-----:R-:W3:Y:S04]  /*398d0*/  LDL.LU R4, [R1+0x29c] ;  /* 0x00029c0001047983 */ /* 0x001ee80000300800 */
[----:B-1----:R-:W3:Y:S01]  /*398e0*/  LDL.LU R3, [R1+0x2c4] ;  /* 0x0002c40001037983 */ /* 0x002ee20000300800 */
[----:B------:R-:W-:-:S02]  /*398f0*/  SHF.R.U32.HI R9, RZ, 0x8, R20 ;  /* 0x00000008ff097819 */ /* 0x000fc40000011614 */
[----:B------:R-:W-:Y:S02]  /*39900*/  LOP3.LUT R16, R16, 0xffff, RZ, 0xc0, !PT ;  /* 0x0000ffff10107812 */ /* 0x000fe400078ec0ff */
[----:B------:R-:W-:Y:S01]  /*39910*/  LOP3.LUT R8, R8, 0xffff, RZ, 0xc0, !PT ;  /* 0x0000ffff08087812 */ /* 0x000fe200078ec0ff */
[----:B------:R-:W3:Y:S01]  /*39920*/  LDL.LU R20, [R1+0x2b0] ;  /* 0x0002b00001147983 */ /* 0x000ee20000300800 */
[----:B------:R-:W-:Y:S02]  /*39930*/  LOP3.LUT R9, R9, 0xffff, RZ, 0xc0, !PT ;  /* 0x0000ffff09097812 */ /* 0x000fe400078ec0ff */
[----:B------:R-:W-:Y:S02]  /*39940*/  PRMT R10, R16, 0x3340, R1 ;  /* 0x00003340100a7816 */ /* 0x000fe40000000001 */
[----:B------:R-:W-:-:S03]  /*39950*/  PRMT R8, R8, 0x3340, R9 ;  /* 0x0000334008087816 */ /* 0x000fc60000000009 */
[----:B------:R-:W-:Y:S01]  /*39960*/  STL [R1+0x9c], R10 ;  /* 0x00009c0a01007387 */ /* 0x000fe20000100800 */
[----:B------:R-:W-:-:S03]  /*39970*/  SHF.R.U32.HI R17, RZ, 0x8, R23 ;  /* 0x00000008ff117819 */ /* 0x000fc60000011617 */
[----:B------:R0:W-:Y:S04]  /*39980*/  STL [R1+0xe8], R8 ;  /* 0x0000e80801007387 */ /* 0x0001e80000100800 */
[----:B------:R-:W3:Y:S01]  /*39990*/  LDL.LU R23, [R1+0x31c] ;  /* 0x00031c0001177983 */ /* 0x000ee20000300800 */
[----:B------:R-:W-:Y:S02]  /*399a0*/  SHF.R.U32.HI R16, RZ, 0x8, R12 ;  /* 0x00000008ff107819 */ /* 0x000fe4000001160c */
[----:B------:R-:W-:Y:S02]  /*399b0*/  LOP3.LUT R17, R17, 0xffff, RZ, 0xc0, !PT ;  /* 0x0000ffff11117812 */ /* 0x000fe400078ec0ff */
[----:B------:R-:W-:Y:S02]  /*399c0*/  LOP3.LUT R16, R16, 0xffff, RZ, 0xc0, !PT ;  /* 0x0000ffff10107812 */ /* 0x000fe400078ec0ff */
[----:B----4-:R-:W-:-:S04]  /*399d0*/  SHF.R.U32.HI R18, RZ, 0x8, R18 ;  /* 0x00000008ff127819 */ /* 0x010fc80000011612 */
[----:B------:R-:W-:Y:S02]  /*399e0*/  LOP3.LUT R18, R18, 0xffff, RZ, 0xc0, !PT ;  /* 0x0000ffff12127812 */ /* 0x000fe400078ec0ff */
[----:B0-----:R-:W-:Y:S02]  /*399f0*/  SHF.R.U32.HI R8, RZ, 0x8, R21 ;  /* 0x00000008ff087819 */ /* 0x001fe40000011615 */
[----:B------:R-:W4:Y:S01]  /*39a00*/  LDL.LU R21, [R1+0x300] ;  /* 0x0003000001157983 */ /* 0x000f220000300800 */
[----:B--2---:R-:W-:Y:S02]  /*39a10*/  SHF.R.U32.HI R9, RZ, 0x8, R2 ;  /* 0x00000008ff097819 */ /* 0x004fe40000011602 */
[----:B------:R-:W-:Y:S02]  /*39a20*/  PRMT R2, R18, 0x3340, R1 ;  /* 0x0000334012027816 */ /* 0x000fe40000000001 */
[----:B------:R-:W-:-:S03]  /*39a30*/  SHF.R.U32.HI R10, RZ, 0x8, R28 ;  /* 0x00000008ff0a7819 */ /* 0x000fc6000001161c */
[----:B------:R0:W-:Y:S01]  /*39a40*/  STL [R1+0x24], R2 ;  /* 0x0000240201007387 */ /* 0x0001e20000100800 */
[----:B------:R-:W-:-:S03]  /*39a50*/  SHF.R.U32.HI R11, RZ, 0x8, R27 ;  /* 0x00000008ff0b7819 */ /* 0x000fc6000001161b */
[----:B0-----:R-:W2:Y:S04]  /*39a60*/  LDL.LU R2, [R1+0x2f8] ;  /* 0x0002f80001027983 */ /* 0x001ea80000300800 */
[----:B------:R-:W2:Y:S04]  /*39a70*/  LDL.LU R28, [R1+0x2f4] ;  /* 0x0002f400011c7983 */ /* 0x000ea80000300800 */
[----:B------:R-:W2:Y:S01]  /*39a80*/  LDL.LU R27, [R1+0x1f0] ;  /* 0x0001f000011b7983 */ /* 0x000ea20000300800 */
[----:B------:R-:W-:Y:S02]  /*39a90*/  LOP3.LUT R8, R8, 0xffff, RZ, 0xc0, !PT ;  /* 0x0000ffff08087812 */ /* 0x000fe400078ec0ff */
[----:B------:R-:W-:-:S02]  /*39aa0*/  LOP3.LUT R9, R9, 0xffff, RZ, 0xc0, !PT ;  /* 0x0000ffff09097812 */ /* 0x000fc400078ec0ff */
[----:B------:R-:W-:Y:S02]  /*39ab0*/  LOP3.LUT R10, R10, 0xffff, RZ, 0xc0, !PT ;  /* 0x0000ffff0a0a7812 */ /* 0x000fe400078ec0ff */
[----:B------:R-:W-:Y:S02]  /*39ac0*/  LOP3.LUT R11, R11, 0xffff, RZ, 0xc0, !PT ;  /* 0x0000ffff0b0b7812 */ /* 0x000fe400078ec0ff */
[----:B------:R-:W-:Y:S02]  /*39ad0*/  PRMT R12, R8, 0x3340, R9 ;  /* 0x00003340080c7816 */ /* 0x000fe40000000009 */
[----:B------:R-:W-:Y:S02]  /*39ae0*/  PRMT R8, R16, 0x3340, R17 ;  /* 0x0000334010087816 */ /* 0x000fe40000000011 */
[----:B------:R-:W-:Y:S01]  /*39af0*/  PRMT R9, R10, 0x3340, R11 ;  /* 0x000033400a097816 */ /* 0x000fe2000000000b */
[----:B------:R0:W-:Y:S04]  /*39b00*/  STL [R1+0xe4], R12 ;  /* 0x0000e40c01007387 */ /* 0x0001e80000100800 */
[----:B------:R-:W-:Y:S04]  /*39b10*/  STL [R1+0xf0], R9 ;  /* 0x0000f00901007387 */ /* 0x000fe80000100800 */
[----:B------:R1:W-:Y:S04]  /*39b20*/  STL [R1+0xe0], R8 ;  /* 0x0000e00801007387 */ /* 0x0003e80000100800 */
[----:B------:R-:W2:Y:S04]  /*39b30*/  LDL.LU R13, [R1+0x2d4] ;  /* 0x0002d400010d7983 */ /* 0x000ea80000300800 */
[----:B0-----:R-:W2:Y:S01]  /*39b40*/  LDL.LU R12, [R1+0x2c8] ;  /* 0x0002c800010c7983 */ /* 0x001ea20000300800 */
[----:B---3--:R-:W-:-:S02]  /*39b50*/  SHF.R.U32.HI R16, RZ, 0x8, R6 ;  /* 0x00000008ff107819 */ /* 0x008fc40000011606 */
[----:B------:R-:W-:Y:S01]  /*39b60*/  SHF.R.U32.HI R17, RZ, 0x8, R5 ;  /* 0x00000008ff117819 */ /* 0x000fe20000011605 */
[----:B------:R-:W3:Y:S04]  /*39b70*/  LDL.LU R6, [R1+0x2ec] ;  /* 0x0002ec0001067983 */ /* 0x000ee80000300800 */
[----:B------:R-:W3:Y:S01]  /*39b80*/  LDL.LU R5, [R1+0x21c] ;  /* 0x00021c0001057983 */ /* 0x000ee20000300800 */
[----:B------:R-:W-:-:S03]  /*39b90*/  SHF.R.U32.HI R10, RZ, 0x8, R4 ;  /* 0x00000008ff0a7819 */ /* 0x000fc60000011604 */
[----:B------:R-:W3:Y:S01]  /*39ba0*/  LDL.LU R4, [R1+0x218] ;  /* 0x0002180001047983 */ /* 0x000ee20000300800 */
[----:B-1----:R-:W-:-:S03]  /*39bb0*/  SHF.R.U32.HI R8, RZ, 0x8, R3 ;  /* 0x00000008ff087819 */ /* 0x002fc60000011603 */
[----:B------:R-:W3:Y:S01]  /*39bc0*/  LDL.LU R3, [R1+0x2dc] ;  /* 0x0002dc0001037983 */ /* 0x000ee20000300800 */
[----:B------:R-:W-:Y:S02]  /*39bd0*/  SHF.R.U32.HI R11, RZ, 0x8, R7 ;  /* 0x00000008ff0b7819 */ /* 0x000fe40000011607 */
[----:B------:R-:W-:Y:S02]  /*39be0*/  LOP3.LUT R16, R16, 0xffff, RZ, 0xc0, !PT ;  /* 0x0000ffff10107812 */ /* 0x000fe400078ec0ff */
[----:B------:R-:W-:Y:S02]  /*39bf0*/  LOP3.LUT R17, R17, 0xffff, RZ, 0xc0, !PT ;  /* 0x0000ffff11117812 */ /* 0x000fe400078ec0ff */
[----:B------:R-:W-:Y:S02]  /*39c00*/  LOP3.LUT R11, R11, 0xffff, RZ, 0xc0, !PT ;  /* 0x0000ffff0b0b7812 */ /* 0x000fe400078ec0ff */
[----:B------:R-:W-:Y:S02]  /*39c10*/  LOP3.LUT R10, R10, 0xffff, RZ, 0xc0, !PT ;  /* 0x0000ffff0a0a7812 */ /* 0x000fe400078ec0ff */
[----:B------:R-:W-:-:S02]  /*39c20*/  PRMT R14, R17, 0x3340, R1 ;  /* 0x00003340110e7816 */ /* 0x000fc40000000001 */
[----:B------:R-:W-:Y:S02]  /*39c30*/  PRMT R7, R11, 0x3340, R16 ;  /* 0x000033400b077816 */ /* 0x000fe40000000010 */
[----:B------:R-:W-:Y:S02]  /*39c40*/  PRMT R11, R10, 0x3340, R1 ;  /* 0x000033400a0b7816 */ /* 0x000fe40000000001 */
[----:B------:R-:W-:Y:S02]  /*39c50*/  SHF.R.U32.HI R9, RZ, 0x8, R20 ;  /* 0x00000008ff097819 */ /* 0x000fe40000011614 */
[----:B------:R-:W3:Y:S04]  /*39c60*/  LDL.LU R20, [R1+0x2cc] ;  /* 0x0002cc0001147983 */ /* 0x000ee80000300800 */
[----:B------:R0:W-:Y:S04]  /*39c70*/  STL [R1+0xc0], R7 ;  /* 0x0000c00701007387 */ /* 0x0001e80000100800 */
[----:B------:R-:W-:Y:S01]  /*39c80*/  STL [R1+0x20], R14 ;  /* 0x0000200e01007387 */ /* 0x000fe20000100800 */
[----:B------:R-:W-:-:S02]  /*39c90*/  LOP3.LUT R8, R8, 0xffff, RZ, 0xc0, !PT ;  /* 0x0000ffff08087812 */ /* 0x000fc400078ec0ff */
[----:B------:R-:W-:Y:S01]  /*39ca0*/  LOP3.LUT R9, R9, 0xffff, RZ, 0xc0, !PT ;  /* 0x0000ffff09097812 */ /* 0x000fe200078ec0ff */
[----:B------:R4:W-:Y:S01]  /*39cb0*/  STL [R1+0x78], R11 ;  /* 0x0000780b01007387 */ /* 0x0009e20000100800 */
[----:B------:R-:W-:-:S04]  /*39cc0*/  SHF.R.U32.HI R10, RZ, 0x8, R23 ;  /* 0x00000008ff0a7819 */ /* 0x000fc80000011617 */
[----:B------:R-:W-:Y:S02]  /*39cd0*/  LOP3.LUT R10, R10, 0xffff, RZ, 0xc0, !PT ;  /* 0x0000ffff0a0a7812 */ /* 0x000fe400078ec0ff */
[----:B0-----:R-:W-:-:S05]  /*39ce0*/  PRMT R7, R8, 0x3340, R9 ;  /* 0x0000334008077816 */ /* 0x001fca0000000009 */
[----:B------:R0:W-:Y:S01]  /*39cf0*/  STL [R1+0xbc], R7 ;  /* 0x0000bc0701007387 */ /* 0x0001e20000100800 */
[----:B----4-:R-:W-:-:S04]  /*39d00*/  SHF.R.U32.HI R11, RZ, 0x8, R21 ;  /* 0x00000008ff0b7819 */ /* 0x010fc80000011615 */
[----:B------:R-:W-:Y:S02]  /*39d10*/  LOP3.LUT R11, R11, 0xffff, RZ, 0xc0, !PT ;  /* 0x0000ffff0b0b7812 */ /* 0x000fe400078ec0ff */
[----:B--2---:R-:W-:Y:S02]  /*39d20*/  SHF.R.U32.HI R16, RZ, 0x8, R2 ;  /* 0x00000008ff107819 */ /* 0x004fe40000011602 */
[----:B------:R-:W-:Y:S02]  /*39d30*/  SHF.R.U32.HI R9, RZ, 0x8, R28 ;  /* 0x00000008ff097819 */ /* 0x000fe4000001161c */
[----:B------:R-:W-:Y:S02]  /*39d40*/  SHF.R.U32.HI R8, RZ, 0x8, R27 ;  /* 0x00000008ff087819 */ /* 0x000fe4000001161b */
[----:B------:R-:W-:Y:S02]  /*39d50*/  LOP3.LUT R16, R16, 0xffff, RZ, 0xc0, !PT ;  /* 0x0000ffff10107812 */ /* 0x000fe400078ec0ff */
[----:B------:R-:W-:-:S02]  /*39d60*/  LOP3.LUT R9, R9, 0xffff, RZ, 0xc0, !PT ;  /* 0x0000ffff09097812 */ /* 0x000fc400078ec0ff */
[----:B------:R-:W-:Y:S02]  /*39d70*/  PRMT R2, R10, 0x3340, R11 ;  /* 0x000033400a027816 */ /* 0x000fe4000000000b */
[----:B------:R-:W-:Y:S02]  /*39d80*/  LOP3.LUT R8, R8, 0xffff, RZ, 0xc0, !PT ;  /* 0x0000ffff08087812 */ /* 0x000fe400078ec0ff */
[--C-:B0-----:R-:W-:Y:S02]  /*39d90*/  PRMT R7, R16, 0x3340, R1.reuse ;  /* 0x0000334010077816 */ /* 0x101fe40000000001 */
[--C-:B------:R-:W-:Y:S01]  /*39da0*/  PRMT R9, R9, 0x3340, R1.reuse ;  /* 0x0000334009097816 */ /* 0x100fe20000000001 */
[----:B------:R0:W-:Y:S04]  /*39db0*/  STL [R1+0xb0], R2 ;  /* 0x0000b00201007387 */ /* 0x0001e80000100800 */
[----:B------:R1:W-:Y:S01]  /*39dc0*/  STL [R1+0x28], R7 ;  /* 0x0000280701007387 */ /* 0x0003e20000100800 */
[----:B0-----:R-:W-:-:S03]  /*39dd0*/  PRMT R2, R8, 0x3340, R1 ;  /* 0x0000334008027816 */ /* 0x001fc60000000001 */
[----:B-1----:R-:W2:Y:S04]  /*39de0*/  LDL.LU R7, [R1+0x320] ;  /* 0x0003200001077983 */ /* 0x002ea80000300800 */
[----:B------:R-:W-:Y:S04]  /*39df0*/  STL [R1+0x50], R9 ;  /* 0x0000500901007387 */ /* 0x000fe80000100800 */
[----:B------:R-:W4:Y:S04]  /*39e00*/  LDL.LU R23, [R1+0x33c] ;  /* 0x00033c0001177983 */ /* 0x000f280000300800 */
[----:B------:R0:W-:Y:S04]  /*39e10*/  STL [R1+0x70], R2 ;  /* 0x0000700201007387 */ /* 0x0001e80000100800 */
[----:B------:R-:W4:Y:S04]  /*39e20*/  LDL.LU R21, [R1+0x32c] ;  /* 0x00032c0001157983 */ /* 0x000f280000300800 */
[----:B0-----:R-:W4:Y:S04]  /*39e30*/  LDL.LU R2, [R1+0x34c] ;  /* 0x00034c0001027983 */ /* 0x001f280000300800 */
[----:B------:R-:W4:Y:S04]  /*39e40*/  LDL.LU R28, [R1+0x338] ;  /* 0x00033800011c7983 */ /* 0x000f280000300800 */
[----:B------:R-:W4:Y:S01]  /*39e50*/  LDL.LU R27, [R1+0x328] ;  /* 0x00032800011b7983 */ /* 0x000f220000300800 */
[----:B------:R-:W-:-:S02]  /*39e60*/  SHF.R.U32.HI R18, RZ, 0x8, R13 ;  /* 0x00000008ff127819 */ /* 0x000fc4000001160d */
[----:B------:R-:W-:Y:S02]  /*39e70*/  SHF.R.U32.HI R17, RZ, 0x8, R12 ;  /* 0x00000008ff117819 */ /* 0x000fe4000001160c */
[----:B------:R-:W4:Y:S01]  /*39e80*/  LDL.LU R12, [R1+0x358] ;  /* 0x00035800010c7983 */ /* 0x000f220000300800 */
[----:B------:R-:W-:Y:S02]  /*39e90*/  LOP3.LUT R18, R18, 0xffff, RZ, 0xc0, !PT ;  /* 0x0000ffff12127812 */ /* 0x000fe400078ec0ff */
[----:B------:R-:W-:Y:S02]  /*39ea0*/  LOP3.LUT R17, R17, 0xffff, RZ, 0xc0, !PT ;  /* 0x0000ffff11117812 */ /* 0x000fe400078ec0ff */
[----:B---3--:R-:W-:Y:S02]  /*39eb0*/  SHF.R.U32.HI R16, RZ, 0x8, R5 ;  /* 0x00000008ff107819 */ /* 0x008fe40000011605 */
[----:B------:R-:W-:Y:S02]  /*39ec0*/  SHF.R.U32.HI R10, RZ, 0x8, R4 ;  /* 0x00000008ff0a7819 */ /* 0x000fe40000011604 */
[----:B------:R-:W-:-:S02]  /*39ed0*/  LOP3.LUT R16, R16, 0xffff, RZ, 0xc0, !PT ;  /* 0x0000ffff10107812 */ /* 0x000fc400078ec0ff */
[----:B------:R-:W-:Y:S02]  /*39ee0*/  LOP3.LUT R10, R10, 0xffff, RZ, 0xc0, !PT ;  /* 0x0000ffff0a0a7812 */ /* 0x000fe400078ec0ff */
[----:B------:R-:W-:Y:S02]  /*39ef0*/  SHF.R.U32.HI R9, RZ, 0x8, R3 ;  /* 0x00000008ff097819 */ /* 0x000fe40000011603 */
[----:B------:R-:W-:Y:S02]  /*39f00*/  PRMT R3, R18, 0x3340, R17 ;  /* 0x0000334012037816 */ /* 0x000fe40000000011 */
[----:B------:R-:W-:Y:S02]  /*39f10*/  PRMT R4, R16, 0x3340, R10 ;  /* 0x0000334010047816 */ /* 0x000fe4000000000a */
[----:B------:R-:W-:-:S03]  /*39f20*/  SHF.R.U32.HI R11, RZ, 0x8, R6 ;  /* 0x00000008ff0b7819 */ /* 0x000fc60000011606 */
        /* <DEDUP_REMOVED lines=12> */
[----:B------:R-:W-:-:S05]  /*39ff0*/  PRMT R16, R8, 0x3340, R1 ;  /* 0x0000334008107816 */ /* 0x000fca0000000001 */
[----:B------:R-:W-:Y:S04]  /*3a000*/  STL [R1+0x1998], R16 ;  /* 0x0019981001007387 */ /* 0x000fe80000100800 */
[----:B------:R4:W-:Y:S01]  /*3a010*/  STL [R1+0xa4], R9 ;  /* 0x0000a40901007387 */ /* 0x0009e20000100800 */
[----:B--2---:R-:W-:Y:S02]  /*3a020*/  SHF.R.U32.HI R18, RZ, 0x8, R7 ;  /* 0x00000008ff127819 */ /* 0x004fe40000011607 */
[----:B----4-:R-:W-:Y:S01]  /*3a030*/  SHF.R.U32.HI R9, RZ, 0x8, R23 ;  /* 0x00000008ff097819 */ /* 0x010fe20000011617 */
[----:B------:R-:W2:Y:S04]  /*3a040*/  LDL.LU R7, [R1+0x2a4] ;  /* 0x0002a40001077983 */ /* 0x000ea80000300800 */
[----:B------:R-:W4:Y:S01]  /*3a050*/  LDL.LU R23, [R1+0x27c] ;  /* 0x00027c0001177983 */ /* 0x000f220000300800 */
[----:B------:R-:W-:-:S03]  /*3a060*/  SHF.R.U32.HI R10, RZ, 0x8, R21 ;  /* 0x00000008ff0a7819 */ /* 0x000fc60000011615 */
[----:B------:R-:W4:Y:S01]  /*3a070*/  LDL.LU R21, [R1+0x274] ;  /* 0x0002740001157983 */ /* 0x000f220000300800 */
[----:B------:R-:W-:-:S03]  /*3a080*/  SHF.R.U32.HI R8, RZ, 0x8, R2 ;  /* 0x00000008ff087819 */ /* 0x000fc60000011602 */
[----:B------:R-:W4:Y:S01]  /*3a090*/  LDL.LU R2, [R1+0x258] ;  /* 0x0002580001027983 */ /* 0x000f220000300800 */
[----:B------:R-:W-:Y:S02]  /*3a0a0*/  SHF.R.U32.HI R11, RZ, 0x8, R28 ;  /* 0x00000008ff0b7819 */ /* 0x000fe4000001161c */
[----:B------:R-:W-:Y:S01]  /*3a0b0*/  SHF.R.U32.HI R17, RZ, 0x8, R27 ;  /* 0x00000008ff117819 */ /* 0x000fe2000001161b */
[----:B------:R-:W4:Y:S04]  /*3a0c0*/  LDL.LU R28, [R1+0x268] ;  /* 0x00026800011c7983 */ /* 0x000f280000300800 */
[----:B------:R-:W4:Y:S01]  /*3a0d0*/  LDL.LU R27, [R1+0x264] ;  /* 0x00026400011b7983 */ /* 0x000f220000300800 */
[----:B------:R-:W-:Y:S02]  /*3a0e0*/  LOP3.LUT R18, R18, 0xffff, RZ, 0xc0, !PT ;  /* 0x0000ffff12127812 */ /* 0x000fe400078ec0ff */
[----:B------:R-:W-:-:S02]  /*3a0f0*/  LOP3.LUT R9, R9, 0xffff, RZ, 0xc0, !PT ;  /* 0x0000ffff09097812 */ /* 0x000fc400078ec0ff */
[----:B------:R-:W-:Y:S02]  /*3a100*/  LOP3.LUT R10, R10, 0xffff, RZ, 0xc0, !PT ;  /* 0x0000ffff0a0a7812 */ /* 0x000fe400078ec0ff */
[----:B------:R-:W-:Y:S02]  /*3a110*/  LOP3.LUT R8, R8, 0xffff, RZ, 0xc0, !PT ;  /* 0x0000ffff08087812 */ /* 0x000fe400078ec0ff */
[----:B------:R-:W-:Y:S02]  /*3a120*/  LOP3.LUT R11, R11, 0xffff, RZ, 0xc0, !PT ;  /* 0x0000ffff0b0b7812 */ /* 0x000fe400078ec0ff */
[----:B------:R-:W-:Y:S02]  /*3a130*/  LOP3.LUT R17, R17, 0xffff, RZ, 0xc0, !PT ;  /* 0x0000ffff11117812 */ /* 0x000fe400078ec0ff */
[----:B------:R-:W-:Y:S02]  /*3a140*/  PRMT R13, R18, 0x3340, R1 ;  /* 0x00003340120d7816 */ /* 0x000fe40000000001 */
[----:B------:R-:W-:-:S02]  /*3a150*/  PRMT R10, R9, 0x3340, R10 ;  /* 0x00003340090a7816 */ /* 0x000fc4000000000a */
[----:B------:R-:W-:Y:S02]  /*3a160*/  PRMT R9, R8, 0x3340, R11 ;  /* 0x0000334008097816 */ /* 0x000fe4000000000b */
[----:B------:R-:W-:Y:S02]  /*3a170*/  PRMT R8, R17, 0x3340, R1 ;  /* 0x0000334011087816 */ /* 0x000fe40000000001 */
[----:B------:R-:W-:Y:S01]  /*3a180*/  SHF.R.U32.HI R18, RZ, 0x8, R12 ;  /* 0x00000008ff127819 */ /* 0x000fe2000001160c */
[----:B------:R-:W-:Y:S04]  /*3a190*/  STL [R1+0x2c], R13 ;  /* 0x00002c0d01007387 */ /* 0x000fe80000100800 */
[----:B------:R-:W-:Y:S04]  /*3a1a0*/  STL [R1+0x88], R10 ;  /* 0x0000880a01007387 */ /* 0x000fe80000100800 */
[----:B------:R3:W-:Y:S04]  /*3a1b0*/  STL [R1+0x80], R9 ;  /* 0x0000800901007387 */ /* 0x0007e80000100800 */
[----:B------:R0:W-:Y:S01]  /*3a1c0*/  STL [R1+0x40], R8 ;  /* 0x0000400801007387 */ /* 0x0001e20000100800 */
[----:B------:R-:W-:-:S02]  /*3a1d0*/  LOP3.LUT R18, R18, 0xffff, RZ, 0xc0, !PT ;  /* 0x0000ffff12127812 */ /* 0x000fc400078ec0ff */
[----:B---3--:R-:W-:Y:S02]  /*3a1e0*/  SHF.R.U32.HI R9, RZ, 0x8, R6 ;  /* 0x00000008ff097819 */ /* 0x008fe40000011606 */
[----:B------:R-:W-:Y:S01]  /*3a1f0*/  SHF.R.U32.HI R10, RZ, 0x8, R5 ;  /* 0x00000008ff0a7819 */ /* 0x000fe20000011605 */
[----:B------:R-:W3:Y:S01]  /*3a200*/  LDL.LU R6, [R1+0x294] ;  /* 0x0002940001067983 */ /* 0x000ee20000300800 */
[----:B------:R-:W-:Y:S02]  /*3a210*/  LOP3.LUT R9, R9, 0xffff, RZ, 0xc0, !PT ;  /* 0x0000ffff09097812 */ /* 0x000fe400078ec0ff */
[----:B------:R-:W-:Y:S02]  /*3a220*/  LOP3.LUT R10, R10, 0xffff, RZ, 0xc0, !PT ;  /* 0x0000ffff0a0a7812 */ /* 0x000fe400078ec0ff */
[----:B0-----:R-:W-:Y:S02]  /*3a230*/  SHF.R.U32.HI R8, RZ, 0x8, R4 ;  /* 0x00000008ff087819 */ /* 0x001fe40000011604 */
[----:B------:R-:W-:-:S02]  /*3a240*/  PRMT R4, R18, 0x3340, R1 ;  /* 0x0000334012047816 */ /* 0x000fc40000000001 */
[----:B------:R-:W-:Y:S02]  /*3a250*/  SHF.R.U32.HI R11, RZ, 0x8, R3 ;  /* 0x00000008ff0b7819 */ /* 0x000fe40000011603 */
[----:B------:R-:W-:Y:S01]  /*3a260*/  PRMT R3, R9, 0x3340, R10 ;  /* 0x0000334009037816 */ /* 0x000fe2000000000a */
[----:B------:R0:W-:Y:S04]  /*3a270*/  STL [R1+0x44], R4 ;  /* 0x0000440401007387 */ /* 0x0001e80000100800 */
[----:B------:R-:W3:Y:S04]  /*3a280*/  LDL.LU R5, [R1+0x5c] ;  /* 0x00005c0001057983 */ /* 0x000ee80000300800 */
[----:B------:R1:W-:Y:S04]  /*3a290*/  STL [R1+0x7c], R3 ;  /* 0x00007c0301007387 */ /* 0x0003e80000100800 */
[----:B0-----:R-:W3:Y:S01]  /*3a2a0*/  LDL.LU R4, [R1+0x25c] ;  /* 0x00025c0001047983 */ /* 0x001ee20000300800 */
[----:B------:R-:W-:-:S02]  /*3a2b0*/  SHF.R.U32.HI R17, RZ, 0x8, R20 ;  /* 0x00000008ff117819 */ /* 0x000fc40000011614 */
[----:B------:R-:W-:Y:S02]  /*3a2c0*/  LOP3.LUT R8, R8, 0xffff, RZ, 0xc0, !PT ;  /* 0x0000ffff08087812 */ /* 0x000fe400078ec0ff */
[----:B------:R-:W-:Y:S01]  /*3a2d0*/  LOP3.LUT R11, R11, 0xffff, RZ, 0xc0, !PT ;  /* 0x0000ffff0b0b7812 */ /* 0x000fe200078ec0ff */
[----:B-1----:R-:W3:Y:S01]  /*3a2e0*/  LDL.LU R3, [R1+0x254] ;  /* 0x0002540001037983 */ /* 0x002ee20000300800 */
[----:B------:R-:W-:-:S03]  /*3a2f0*/  LOP3.LUT R17, R17, 0xffff, RZ, 0xc0, !PT ;  /* 0x0000ffff11117812 */ /* 0x000fc600078ec0ff */
[----:B------:R-:W3:Y:S01]  /*3a300*/  LDL.LU R20, [R1+0x24c] ;  /* 0x00024c0001147983 */ /* 0x000ee20000300800 */
[----:B------:R-:W-:Y:S02]  /*3a310*/  PRMT R9, R8, 0x3340, R11 ;  /* 0x0000334008097816 */ /* 0x000fe4000000000b */
[----:B------:R-:W-:-:S03]  /*3a320*/  PRMT R8, R17, 0x3340, R1 ;  /* 0x0000334011087816 */ /* 0x000fc60000000001 */
[----:B------:R-:W-:Y:S04]  /*3a330*/  STL [R1+0x74], R9 ;  /* 0x0000740901007387 */ /* 0x000fe80000100800 */
[----:B------:R0:W-:Y:S01]  /*3a340*/  STL [R1+0x4c], R8 ;  /* 0x00004c0801007387 */ /* 0x0001e20000100800 */
[----:B--2---:R-:W-:-:S04]  /*3a350*/  SHF.R.U32.HI R17, RZ, 0x8, R7 ;  /* 0x00000008ff117819 */ /* 0x004fc80000011607 */
[----:B------:R-:W-:-:S04]  /*3a360*/  LOP3.LUT R17, R17, 0xffff, RZ, 0xc0, !PT ;  /* 0x0000ffff11117812 */ /* 0x000fc800078ec0ff */
[----:B------:R-:W-:Y:S02]  /*3a370*/  PRMT R17, R17, 0x3340, R1 ;  /* 0x0000334011117816 */ /* 0x000fe40000000001 */
[----:B----4-:R-:W-:-:S04]  /*3a380*/  SHF.R.U32.HI R18, RZ, 0x8, R2 ;  /* 0x00000008ff127819 */ /* 0x010fc80000011602 */
[----:B------:R-:W-:Y:S01]  /*3a390*/  LOP3.LUT R18, R18, 0xffff, RZ, 0xc0, !PT ;  /* 0x0000ffff12127812 */ /* 0x000fe200078ec0ff */
[----:B------:R-:W-:Y:S04]  /*3a3a0*/  STL [R1+0x199c], R17 ;  /* 0x00199c1101007387 */ /* 0x000fe80000100800 */
[----:B------:R-:W2:Y:S04]  /*3a3b0*/  LDL.LU R13, [R1+0x304] ;  /* 0x00030400010d7983 */ /* 0x000ea80000300800 */
[----:B------:R-:W4:Y:S01]  /*3a3c0*/  LDL.LU R7, [R1+0x2fc] ;  /* 0x0002fc0001077983 */ /* 0x000f220000300800 */
[----:B------:R-:W-:-:S02]  /*3a3d0*/  PRMT R2, R18, 0x3340, R1 ;  /* 0x0000334012027816 */ /* 0x000fc40000000001 */
[----:B------:R-:W-:Y:S02]  /*3a3e0*/  SHF.R.U32.HI R10, RZ, 0x8, R23 ;  /* 0x00000008ff0a7819 */ /* 0x000fe40000011617 */
[----:B------:R-:W-:Y:S02]  /*3a3f0*/  SHF.R.U32.HI R11, RZ, 0x8, R21 ;  /* 0x00000008ff0b7819 */ /* 0x000fe40000011615 */
[----:B0-----:R-:W-:Y:S01]  /*3a400*/  SHF.R.U32.HI R8, RZ, 0x8, R28 ;  /* 0x00000008ff087819 */ /* 0x001fe2000001161c */
[----:B------:R0:W-:Y:S04]  /*3a410*/  STL [R1+0x34], R2 ;  /* 0x0000340201007387 */ /* 0x0001e80000100800 */
[----:B------:R-:W2:Y:S01]  /*3a420*/  LDL.LU R23, [R1+0x2f0] ;  /* 0x0002f00001177983 */ /* 0x000ea20000300800 */
[----:B------:R-:W-:-:S03]  /*3a430*/  SHF.R.U32.HI R9, RZ, 0x8, R27 ;  /* 0x00000008ff097819 */ /* 0x000fc6000001161b */
[----:B------:R-:W2:Y:S01]  /*3a440*/  LDL.LU R21, [R1+0x28c] ;  /* 0x00028c0001157983 */ /* 0x000ea20000300800 */
[----:B------:R-:W-:Y:S02]  /*3a450*/  LOP3.LUT R8, R8, 0xffff, RZ, 0xc0, !PT ;  /* 0x0000ffff08087812 */ /* 0x000fe400078ec0ff */
[----:B------:R-:W-:Y:S02]  /*3a460*/  LOP3.LUT R10, R10, 0xffff, RZ, 0xc0, !PT ;  /* 0x0000ffff0a0a7812 */ /* 0x000fe400078ec0ff */
[----:B------:R-:W-:Y:S01]  /*3a470*/  LOP3.LUT R9, R9, 0xffff, RZ, 0xc0, !PT ;  /* 0x0000ffff09097812 */ /* 0x000fe200078ec0ff */
[----:B0-----:R-:W2:Y:S04]  /*3a480*/  LDL.LU R2, [R1+0x280] ;  /* 0x0002800001027983 */ /* 0x001ea80000300800 */
[----:B------:R-:W2:Y:S04]  /*3a490*/  LDL.LU R28, [R1+0x290] ;  /* 0x00029000011c7983 */ /* 0x000ea80000300800 */
[----:B------:R-:W2:Y:S01]  /*3a4a0*/  LDL.LU R27, [R1+0x284] ;  /* 0x00028400011b7983 */ /* 0x000ea20000300800 */
[----:B------:R-:W-:-:S02]  /*3a4b0*/  LOP3.LUT R11, R11, 0xffff, RZ, 0xc0, !PT ;  /* 0x0000ffff0b0b7812 */ /* 0x000fc400078ec0ff */
[----:B------:R-:W-:Y:S02]  /*3a4c0*/  PRMT R9, R8, 0x3340, R9 ;  /* 0x0000334008097816 */ /* 0x000fe40000000009 */
[----:B------:R-:W-:-:S03]  /*3a4d0*/  PRMT R8, R10, 0x3340, R11 ;  /* 0x000033400a087816 */ /* 0x000fc6000000000b */
[----:B------:R-:W-:Y:S04]  /*3a4e0*/  STL [R1+0x54], R9 ;  /* 0x0000540901007387 */ /* 0x000fe80000100800 */
[----:B------:R0:W-:Y:S04]  /*3a4f0*/  STL [R1+0x6c], R8 ;  /* 0x00006c0801007387 */ /* 0x0001e80000100800 */
[----:B------:R-:W2:Y:S01]  /*3a500*/  LDL.LU R12, [R1+0x364] ;  /* 0x00036400010c7983 */ /* 0x000ea20000300800 */
[----:B---3--:R-:W-:-:S03]  /*3a510*/  SHF.R.U32.HI R18, RZ, 0x8, R6 ;  /* 0x00000008ff127819 */ /* 0x008fc60000011606 */
[----:B------:R-:W3:Y:S01]  /*3a520*/  LDL.LU R6, [R1+0x2b8] ;  /* 0x0002b80001067983 */ /* 0x000ee20000300800 */
[----:B------:R-:W-:-:S03]  /*3a530*/  SHF.R.U32.HI R19, RZ, 0x8, R5 ;  /* 0x00000008ff137819 */ /* 0x000fc60000011605 */
[----:B------:R-:W3:Y:S01]  /*3a540*/  LDL.LU R5, [R1+0x2b4] ;  /* 0x0002b40001057983 */ /* 0x000ee20000300800 */
[----:B0-----:R-:W-:-:S03]  /*3a550*/  SHF.R.U32.HI R8, RZ, 0x8, R4 ;  /* 0x00000008ff087819 */ /* 0x001fc60000011604 */
[----:B------:R-:W3:Y:S01]  /*3a560*/  LDL.LU R4, [R1+0x2e8] ;  /* 0x0002e80001047983 */ /* 0x000ee20000300800 */
[----:B------:R-:W-:Y:S02]  /*3a570*/  LOP3.LUT R18, R18, 0xffff, RZ, 0xc0, !PT ;  /* 0x0000ffff12127812 */ /* 0x000fe400078ec0ff */
[----:B------:R-:W-:Y:S02]  /*3a580*/  SHF.R.U32.HI R9, RZ, 0x8, R3 ;  /* 0x00000008ff097819 */ /* 0x000fe40000011603 */
[----:B------:R-:W-:Y:S02]  /*3a590*/  SHF.R.U32.HI R20, RZ, 0x8, R20 ;  /* 0x00000008ff147819 */ /* 0x000fe40000011614 */
[----:B------:R-:W-:Y:S02]  /*3a5a0*/  LOP3.LUT R19, R19, 0xffff, RZ, 0xc0, !PT ;  /* 0x0000ffff13137812 */ /* 0x000fe400078ec0ff */
[----:B------:R-:W-:Y:S02]  /*3a5b0*/  LOP3.LUT R8, R8, 0xffff, RZ, 0xc0, !PT ;  /* 0x0000ffff08087812 */ /* 0x000fe400078ec0ff */
[----:B------:R-:W-:-:S02]  /*3a5c0*/  LOP3.LUT R9, R9, 0xffff, RZ, 0xc0, !PT ;  /* 0x0000ffff09097812 */ /* 0x000fc400078ec0ff */
[----:B------:R-:W-:Y:S02]  /*3a5d0*/  LOP3.LUT R20, R20, 0xffff, RZ, 0xc0, !PT ;  /* 0x0000ffff14147812 */ /* 0x000fe400078ec0ff */
[--C-:B------:R-:W-:Y:S02]  /*3a5e0*/  PRMT R18, R18, 0x3340, R1.reuse ;  /* 0x0000334012127816 */ /* 0x100fe40000000001 */
[--C-:B------:R-:W-:Y:S01]  /*3a5f0*/  PRMT R19, R19, 0x3340, R1.reuse ;  /* 0x0000334013137816 */ /* 0x100fe20000000001 */
[----:B------:R-:W3:Y:S01]  /*3a600*/  LDL.LU R3, [R1+0x2d0] ;  /* 0x0002d00001037983 */ /* 0x000ee20000300800 */
[----:B------:R-:W-:Y:S02]  /*3a610*/  PRMT R20, R20, 0x3340, R1 ;  /* 0x0000334014147816 */ /* 0x000fe40000000001 */
[----:B------:R-:W-:Y:S01]  /*3a620*/  PRMT R8, R8, 0x3340, R9 ;  /* 0x0000334008087816 */ /* 0x000fe20000000009 */
[----:B------:R-:W-:Y:S04]  /*3a630*/  STL [R1+0x19a0], R18 ;  /* 0x0019a01201007387 */ /* 0x000fe80000100800 */
[----:B------:R-:W-:Y:S04]  /*3a640*/  STL [R1+0x19a4], R19 ;  /* 0x0019a41301007387 */ /* 0x000fe80000100800 */
[----:B------:R-:W-:Y:S04]  /*3a650*/  STL [R1+0x19a8], R20 ;  /* 0x0019a81401007387 */ /* 0x000fe80000100800 */
[----:B------:R0:W-:Y:S01]  /*3a660*/  STL [R1+0x68], R8 ;  /* 0x0000680801007387 */ /* 0x0001e20000100800 */
[----:B----4-:R-:W-:-:S02]  /*3a670*/  SHF.R.U32.HI R10, RZ, 0x8, R7 ;  /* 0x00000008ff0a7819 */ /* 0x010fc40000011607 */
[----:B--2---:R-:W-:Y:S02]  /*3a680*/  SHF.R.U32.HI R22, RZ, 0x8, R13 ;  /* 0x00000008ff167819 */ /* 0x004fe4000001160d */
[----:B0-----:R-:W-:Y:S02]  /*3a690*/  SHF.R.U32.HI R8, RZ, 0x8, R23 ;  /* 0x00000008ff087819 */ /* 0x001fe40000011617 */
[----:B------:R-:W-:Y:S02]  /*3a6a0*/  SHF.R.U32.HI R21, RZ, 0x8, R21 ;  /* 0x00000008ff157819 */ /* 0x000fe40000011615 */
[----:B------:R-:W-:Y:S02]  /*3a6b0*/  SHF.R.U32.HI R9, RZ, 0x8, R2 ;  /* 0x00000008ff097819 */ /* 0x000fe40000011602 */
[----:B------:R-:W-:Y:S01]  /*3a6c0*/  SHF.R.U32.HI R23, RZ, 0x8, R27 ;  /* 0x00000008ff177819 */ /* 0x000fe2000001161b */
[----:B------:R-:W2:Y:S04]  /*3a6d0*/  LDL.LU R2, [R1+0x428] ;  /* 0x0004280001027983 */ /* 0x000ea80000300800 */
[----:B------:R-:W4:Y:S04]  /*3a6e0*/  LDL.LU R27, [R1+0x2bc] ;  /* 0x0002bc00011b7983 */ /* 0x000f280000300800 */
[----:B------:R-:W2:Y:S01]  /*3a6f0*/  LDL.LU R7, [R1+0x2ac] ;  /* 0x0002ac0001077983 */ /* 0x000ea20000300800 */
[----:B------:R-:W-:-:S02]  /*3a700*/  LOP3.LUT R21, R21, 0xffff, RZ, 0xc0, !PT ;  /* 0x0000ffff15157812 */ /* 0x000fc400078ec0ff */
[----:B------:R-:W-:Y:S02]  /*3a710*/  LOP3.LUT R9, R9, 0xffff, RZ, 0xc0, !PT ;  /* 0x0000ffff09097812 */ /* 0x000fe400078ec0ff */
[----:B------:R-:W-:Y:S02]  /*3a720*/  SHF.R.U32.HI R11, RZ, 0x8, R28 ;  /* 0x00000008ff0b7819 */ /* 0x000fe4000001161c */
[----:B------:R-:W-:Y:S02]  /*3a730*/  LOP3.LUT R22, R22, 0xffff, RZ, 0xc0, !PT ;  /* 0x0000ffff16167812 */ /* 0x000fe400078ec0ff */
[----:B------:R-:W-:Y:S02]  /*3a740*/  LOP3.LUT R10, R10, 0xffff, RZ, 0xc0, !PT ;  /* 0x0000ffff0a0a7812 */ /* 0x000fe400078ec0ff */
[----:B------:R-:W-:Y:S01]  /*3a750*/  PRMT R9, R21, 0x3340, R9 ;  /* 0x0000334015097816 */ /* 0x000fe20000000009 */
[----:B------:R-:W2:Y:S01]  /*3a760*/  LDL.LU R28, [R1+0x10] ;  /* 0x00001000011c7983 */ /* 0x000ea20000300800 */
[----:B------:R-:W-:-:S02]  /*3a770*/  LOP3.LUT R11, R11, 0xffff, RZ, 0xc0, !PT ;  /* 0x0000ffff0b0b7812 */ /* 0x000fc400078ec0ff */
[----:B------:R-:W-:Y:S01]  /*3a780*/  LOP3.LUT R23, R23, 0xffff, RZ, 0xc0, !PT ;  /* 0x0000ffff17177812 */ /* 0x000fe200078ec0ff */
[----:B------:R0:W-:Y:S01]  /*3a790*/  STL [R1+0x48], R9 ;  /* 0x0000480901007387 */ /* 0x0001e20000100800 */
[----:B------:R-:W-:Y:S02]  /*3a7a0*/  LOP3.LUT R8, R8, 0xffff, RZ, 0xc0, !PT ;  /* 0x0000ffff08087812 */ /* 0x000fe400078ec0ff */
[----:B------:R-:W-:Y:S02]  /*3a7b0*/  PRMT R11, R11, 0x3340, R23 ;  /* 0x000033400b0b7816 */ /* 0x000fe40000000017 */
[----:B------:R-:W-:Y:S02]  /*3a7c0*/  PRMT R21, R8, 0x3340, R1 ;  /* 0x0000334008157816 */ /* 0x000fe40000000001 */
[----:B0-----:R-:W-:Y:S01]  /*3a7d0*/  PRMT R9, R22, 0x3340, R10 ;  /* 0x0000334016097816 */ /* 0x001fe2000000000a */
[----:B------:R-:W-:Y:S04]  /*3a7e0*/  STL [R1+0x3c], R11 ;  /* 0x00003c0b01007387 */ /* 0x000fe80000100800 */
[----:B------:R-:W-:Y:S04]  /*3a7f0*/  STL [R1+0x19ac], R21 ;  /* 0x0019ac1501007387 */ /* 0x000fe80000100800 */
[----:B------:R0:W-:Y:S01]  /*3a800*/  STL [R1+0x38], R9 ;  /* 0x0000380901007387 */ /* 0x0001e20000100800 */
[----:B---3--:R-:W-:-:S03]  /*3a810*/  SHF.R.U32.HI R22, RZ, 0x8, R6 ;  /* 0x00000008ff167819 */ /* 0x008fc60000011606 */
[----:B------:R-:W3:Y:S01]  /*3a820*/  LDL.LU R6, [R1+0x490] ;  /* 0x0004900001067983 */ /* 0x000ee20000300800 */
[----:B------:R-:W-:-:S04]  /*3a830*/  LOP3.LUT R22, R22, 0xffff, RZ, 0xc0, !PT ;  /* 0x0000ffff16167812 */ /* 0x000fc800078ec0ff */
[----:B------:R-:W-:Y:S02]  /*3a840*/  PRMT R22, R22, 0x3340, R1 ;  /* 0x0000334016167816 */ /* 0x000fe40000000001 */
[----:B------:R-:W-:Y:S02]  /*3a850*/  SHF.R.U32.HI R10, RZ, 0x8, R5 ;  /* 0x00000008ff0a7819 */ /* 0x000fe40000011605 */
[----:B------:R-:W3:Y:S04]  /*3a860*/  LDL.LU R5, [R1+0x2e0] ;  /* 0x0002e00001057983 */ /* 0x000ee80000300800 */
[----:B------:R-:W-:Y:S01]  /*3a870*/  STL [R1+0x1994], R22 ;  /* 0x0019941601007387 */ /* 0x000fe20000100800 */
[----:B------:R-:W-:-:S03]  /*3a880*/  SHF.R.U32.HI R8, RZ, 0x8, R4 ;  /* 0x00000008ff087819 */ /* 0x000fc60000011604 */
[----:B------:R-:W3:Y:S01]  /*3a890*/  LDL.LU R4, [R1+0x2d8] ;  /* 0x0002d80001047983 */ /* 0x000ee20000300800 */
[----:B------:R-:W-:Y:S02]  /*3a8a0*/  LOP3.LUT R10, R10, 0xffff, RZ, 0xc0, !PT ;  /* 0x0000ffff0a0a7812 */ /* 0x000fe400078ec0ff */
[----:B------:R-:W-:Y:S02]  /*3a8b0*/  SHF.R.U32.HI R23, RZ, 0x8, R12 ;  /* 0x00000008ff177819 */ /* 0x000fe4000001160c */
[----:B------:R-:W-:Y:S02]  /*3a8c0*/  LOP3.LUT R8, R8, 0xffff, RZ, 0xc0, !PT ;  /* 0x0000ffff08087812 */ /* 0x000fe400078ec0ff */
[----:B------:R-:W-:Y:S02]  /*3a8d0*/  PRMT R10, R10, 0x3340, R1 ;  /* 0x000033400a0a7816 */ /* 0x000fe40000000001 */
[----:B0-----:R-:W-:Y:S02]  /*3a8e0*/  SHF.R.U32.HI R9, RZ, 0x8, R3 ;  /* 0x00000008ff097819 */ /* 0x001fe40000011603 */
[----:B------:R-:W-:-:S02]  /*3a8f0*/  LOP3.LUT R23, R23, 0xffff, RZ, 0xc0, !PT ;  /* 0x0000ffff17177812 */ /* 0x000fc400078ec0ff */
[----:B------:R-:W-:Y:S01]  /*3a900*/  LOP3.LUT R9, R9, 0xffff, RZ, 0xc0, !PT ;  /* 0x0000ffff09097812 */ /* 0x000fe200078ec0ff */
[----:B------:R-:W-:Y:S01]  /*3a910*/  STL [R1+0x8], R10 ;  /* 0x0000080a01007387 */ /* 0x000fe20000100800 */
[----:B------:R-:W-:Y:S02]  /*3a920*/  PRMT R23, R23, 0x3340, R1 ;  /* 0x0000334017177816 */ /* 0x000fe40000000001 */
[----:B------:R-:W-:Y:S02]  /*3a930*/  SHF.R.U32.HI R24, RZ, 0x8, R24 ;  /* 0x00000008ff187819 */ /* 0x000fe40000011618 */
[----:B------:R-:W-:Y:S02]  /*3a940*/  PRMT R3, R8, 0x3340, R9 ;  /* 0x0000334008037816 */ /* 0x000fe40000000009 */
[----:B------:R-:W-:Y:S01]  /*3a950*/  LOP3.LUT R24, R24, 0xffff, RZ, 0xc0, !PT ;  /* 0x0000ffff18187812 */ /* 0x000fe200078ec0ff */
[----:B------:R-:W-:Y:S04]  /*3a960*/  STL [R1+0x1988], R23 ;  /* 0x0019881701007387 */ /* 0x000fe80000100800 */
[----:B------:R0:W-:Y:S01]  /*3a970*/  STL [R1+0x30], R3 ;  /* 0x0000300301007387 */ /* 0x0001e20000100800 */
[----:B------:R-:W-:-:S03]  /*3a980*/  PRMT R24, R24, 0x3340, R1 ;  /* 0x0000334018187816 */ /* 0x000fc60000000001 */
[----:B0-----:R-:W3:Y:S01]  /*3a990*/  LDL.LU R3, [R1+0x318] ;  /* 0x0003180001037983 */ /* 0x001ee20000300800 */
[----:B----4-:R-:W-:Y:S02]  /*3a9a0*/  SHF.R.U32.HI R9, RZ, 0x8, R27 ;  /* 0x00000008ff097819 */ /* 0x010fe4000001161b */
[----:B--2---:R-:W-:Y:S02]  /*3a9b0*/  SHF.R.U32.HI R10, RZ, 0x8, R7 ;  /* 0x00000008ff0a7819 */ /* 0x004fe40000011607 */
[----:B------:R-:W-:Y:S02]  /*3a9c0*/  SHF.R.U32.HI R25, RZ, 0x8, R2 ;  /* 0x00000008ff197819 */ /* 0x000fe40000011602 */
[----:B------:R-:W-:Y:S02]  /*3a9d0*/  LOP3.LUT R9, R9, 0xffff, RZ, 0xc0, !PT ;  /* 0x0000ffff09097812 */ /* 0x000fe400078ec0ff */
[----:B------:R-:W-:Y:S01]  /*3a9e0*/  LOP3.LUT R10, R10, 0xffff, RZ, 0xc0, !PT ;  /* 0x0000ffff0a0a7812 */ /* 0x000fe200078ec0ff */
[----:B------:R-:W2:Y:S01]  /*3a9f0*/  LDL.LU R2, [R1+0x314] ;  /* 0x0003140001027983 */ /* 0x000ea20000300800 */
[----:B------:R-:W-:-:S02]  /*3aa00*/  LOP3.LUT R25, R25, 0xffff, RZ, 0xc0, !PT ;  /* 0x0000ffff19197812 */ /* 0x000fc400078ec0ff */
[----:B------:R-:W-:Y:S01]  /*3aa10*/  SHF.R.U32.HI R8, RZ, 0x8, R28 ;  /* 0x00000008ff087819 */ /* 0x000fe2000001161c */
[----:B------:R-:W4:Y:S01]  /*3aa20*/  LDL.LU R27, [R1+0x2e4] ;  /* 0x0002e400011b7983 */ /* 0x000f220000300800 */
[----:B------:R-:W-:Y:S02]  /*3aa30*/  PRMT R7, R9, 0x3340, R10 ;  /* 0x0000334009077816 */ /* 0x000fe4000000000a */
[--C-:B------:R-:W-:Y:S02]  /*3aa40*/  PRMT R25, R25, 0x3340, R1.reuse ;  /* 0x0000334019197816 */ /* 0x100fe40000000001 */
[----:B------:R-:W-:Y:S01]  /*3aa50*/  LOP3.LUT R8, R8, 0xffff, RZ, 0xc0, !PT ;  /* 0x0000ffff08087812 */ /* 0x000fe200078ec0ff */
[----:B------:R-:W-:Y:S04]  /*3aa60*/  STL [R1+0x1984], R24 ;  /* 0x0019841801007387 */ /* 0x000fe80000100800 */
[----:B------:R0:W-:Y:S04]  /*3aa70*/  STL [R1+0x1c], R7 ;  /* 0x00001c0701007387 */ /* 0x0001e80000100800 */
[----:B------:R-:W-:Y:S04]  /*3aa80*/  STL [R1+0x1980], R25 ;  /* 0x0019801901007387 */ /* 0x000fe80000100800 */
[----:B------:R-:W4:Y:S04]  /*3aa90*/  LDL.LU R14, [R1+0x484] ;  /* 0x00048400010e7983 */ /* 0x000f280000300800 */
[----:B------:R-:W4:Y:S01]  /*3aaa0*/  LDL.LU R16, [R1+0x480] ;  /* 0x0004800001107983 */ /* 0x000f220000300800 */
[----:B0-----:R-:W-:-:S05]  /*3aab0*/  PRMT R7, R8, 0x3340, R1 ;  /* 0x0000334008077816 */ /* 0x001fca0000000001 */
[----:B------:R0:W-:Y:S04]  /*3aac0*/  STL [R1+0x10], R7 ;  /* 0x0000100701007387 */ /* 0x0001e80000100800 */
[----:B------:R-:W4:Y:S04]  /*3aad0*/  LDL.LU R29, [R1+0x420] ;  /* 0x00042000011d7983 */ /* 0x000f280000300800 */
[----:B------:R-:W4:Y:S04]  /*3aae0*/  LDL.LU R28, [R1+0x59c] ;  /* 0x00059c00011c7983 */ /* 0x000f280000300800 */
[----:B------:R-:W4:Y:S01]  /*3aaf0*/  LDL.LU R15, [R1+0x5b4] ;  /* 0x0005b400010f7983 */ /* 0x000f220000300800 */
[----:B---3--:R-:W-:-:S03]  /*3ab00*/  SHF.R.U32.HI R26, RZ, 0x8, R6 ;  /* 0x00000008ff1a7819 */ /* 0x008fc60000011606 */
[----:B------:R-:W3:Y:S01]  /*3ab10*/  LDL.LU R6, [R1+0x5e8] ;  /* 0x0005e80001067983 */ /* 0x000ee20000300800 */
[----:B------:R-:W-:-:S03]  /*3ab20*/  SHF.R.U32.HI R9, RZ, 0x8, R4 ;  /* 0x00000008ff097819 */ /* 0x000fc60000011604 */
[----:B------:R-:W3:Y:S01]  /*3ab30*/  LDL.LU R4, [R1+0x424] ;  /* 0x0004240001047983 */ /* 0x000ee20000300800 */
[----:B------:R-:W-:Y:S02]  /*3ab40*/  SHF.R.U32.HI R10, RZ, 0x8, R5 ;  /* 0x00000008ff0a7819 */ /* 0x000fe40000011605 */
[----:B------:R-:W-:Y:S02]  /*3ab50*/  LOP3.LUT R26, R26, 0xffff, RZ, 0xc0, !PT ;  /* 0x0000ffff1a1a7812 */ /* 0x000fe400078ec0ff */
[----:B------:R-:W-:Y:S01]  /*3ab60*/  LOP3.LUT R9, R9, 0xffff, RZ, 0xc0, !PT ;  /* 0x0000ffff09097812 */ /* 0x000fe200078ec0ff */
[----:B------:R-:W3:Y:S01]  /*3ab70*/  LDL.LU R13, [R1+0x378] ;  /* 0x00037800010d7983 */ /* 0x000ee20000300800 */
[----:B------:R-:W-:-:S03]  /*3ab80*/  LOP3.LUT R10, R10, 0xffff, RZ, 0xc0, !PT ;  /* 0x0000ffff0a0a7812 */ /* 0x000fc600078ec0ff */
[----:B------:R-:W3:Y:S01]  /*3ab90*/  LDL.LU R12, [R1+0x388] ;  /* 0x00038800010c7983 */ /* 0x000ee20000300800 */
[----:B------:R-:W-:-:S03]  /*3aba0*/  PRMT R26, R26, 0x3340, R1 ;  /* 0x000033401a1a7816 */ /* 0x000fc60000000001 */
[----:B0-----:R-:W3:Y:S01]  /*3abb0*/  LDL.LU R7, [R1+0x360] ;  /* 0x0003600001077983 */ /* 0x001ee20000300800 */
[----:B------:R-:W-:-:S03]  /*3abc0*/  PRMT R9, R10, 0x3340, R9 ;  /* 0x000033400a097816 */ /* 0x000fc60000000009 */
[----:B------:R-:W3:Y:S01]  /*3abd0*/  LDL.LU R5, [R1+0x37c] ;  /* 0x00037c0001057983 */ /* 0x000ee20000300800 */
[----:B------:R-:W-:-:S03]  /*3abe0*/  SHF.R.U32.HI R11, RZ, 0x8, R3 ;  /* 0x00000008ff0b7819 */ /* 0x000fc60000011603 */
[----:B------:R-:W3:Y:S01]  /*3abf0*/  LDL.LU R3, [R1+0x158] ;  /* 0x0001580001037983 */ /* 0x000ee20000300800 */
[----:B------:R-:W-:Y:S02]  /*3ac00*/  LOP3.LUT R11, R11, 0xffff, RZ, 0xc0, !PT ;  /* 0x0000ffff0b0b7812 */ /* 0x000fe400078ec0ff */
[----:B--2---:R-:W-:Y:S02]  /*3ac10*/  SHF.R.U32.HI R8, RZ, 0x8, R2 ;  /* 0x00000008ff087819 */ /* 0x004fe40000011602 */
[----:B------:R-:W2:Y:S01]  /*3ac20*/  LDL.LU R2, [R1+0x1a4] ;  /* 0x0001a40001027983 */ /* 0x000ea20000300800 */
[----:B----4-:R-:W-:Y:S02]  /*3ac30*/  SHF.R.U32.HI R27, RZ, 0x8, R27 ;  /* 0x00000008ff1b7819 */ /* 0x010fe4000001161b */
[----:B------:R-:W-:Y:S02]  /*3ac40*/  LOP3.LUT R8, R8, 0xffff, RZ, 0xc0, !PT ;  /* 0x0000ffff08087812 */ /* 0x000fe400078ec0ff */
[----:B------:R-:W-:-:S02]  /*3ac50*/  LOP3.LUT R27, R27, 0xffff, RZ, 0xc0, !PT ;  /* 0x0000ffff1b1b7812 */ /* 0x000fc400078ec0ff */
[----:B------:R-:W-:Y:S02]  /*3ac60*/  PRMT R8, R11, 0x3340, R8 ;  /* 0x000033400b087816 */ /* 0x000fe40000000008 */
[----:B------:R-:W-:Y:S01]  /*3ac70*/  PRMT R27, R27, 0x3340, R1 ;  /* 0x000033401b1b7816 */ /* 0x000fe20000000001 */
[----:B------:R-:W-:Y:S04]  /*3ac80*/  STL [R1+0x1974], R26 ;  /* 0x0019741a01007387 */ /* 0x000fe80000100800 */
[----:B------:R0:W-:Y:S04]  /*3ac90*/  STL [R1+0x18], R9 ;  /* 0x0000180901007387 */ /* 0x0001e80000100800 */
[----:B------:R-:W-:Y:S04]  /*3aca0*/  STL [R1+0x1970], R27 ;  /* 0x0019701b01007387 */ /* 0x000fe80000100800 */
[----:B------:R3:W-:Y:S01]  /*3acb0*/  STL [R1+0x14], R8 ;  /* 0x0000140801007387 */ /* 0x0007e20000100800 */
[----:B------:R-:W-:-:S02]  /*3acc0*/  LOP3.LUT R14, R14, 0xffff, RZ, 0xc0, !PT ;  /* 0x0000ffff0e0e7812 */ /* 0x000fc400078ec0ff */
[----:B------:R-:W-:Y:S02]  /*3acd0*/  LOP3.LUT R10, R29, 0xffff, RZ, 0xc0, !PT ;  /* 0x0000ffff1d0a7812 */ /* 0x000fe400078ec0ff */
[----:B------:R-:W-:Y:S02]  /*3ace0*/  SHF.R.U32.HI R28, RZ, 0x8, R28 ;  /* 0x00000008ff1c7819 */ /* 0x000fe4000001161c */
[----:B------:R-:W-:Y:S02]  /*3acf0*/  SHF.R.U32.HI R29, RZ, 0x8, R15 ;  /* 0x00000008ff1d7819 */ /* 0x000fe4000001160f */
[----:B0-----:R-:W-:Y:S02]  /*3ad00*/  LOP3.LUT R9, R16, 0xffff, RZ, 0xc0, !PT ;  /* 0x0000ffff10097812 */ /* 0x001fe400078ec0ff */
[----:B------:R-:W-:Y:S02]  /*3ad10*/  LOP3.LUT R28, R28, 0xffff, RZ, 0xc0, !PT ;  /* 0x0000ffff1c1c7812 */ /* 0x000fe400078ec0ff */
[----:B------:R-:W-:Y:S01]  /*3ad20*/  LOP3.LUT R29, R29, 0xffff, RZ, 0xc0, !PT ;  /* 0x0000ffff1d1d7812 */ /* 0x000fe200078ec0ff */
[----:B------:R-:W-:Y:S01]  /*3ad30*/  STL [R1+0x58], R14 ;  /* 0x0000580e01007387 */ /* 0x000fe20000100800 */
[----:B------:R-:W-:-:S02]  /*3ad40*/  PRMT R28, R28, 0x3340, R1 ;  /* 0x000033401c1c7816 */ /* 0x000fc40000000001 */
[----:B------:R-:W-:Y:S01]  /*3ad50*/  PRMT R29, R29, 0x3340, R1 ;  /* 0x000033401d1d7816 */ /* 0x000fe20000000001 */
[----:B------:R0:W-:Y:S04]  /*3ad60*/  STL [R1+0x5c], R9 ;  /* 0x00005c0901007387 */ /* 0x0001e80000100800 */
[----:B------:R1:W-:Y:S01]  /*3ad70*/  STL [R1+0x60], R10 ;  /* 0x0000600a01007387 */ /* 0x0003e20000100800 */
[----:B---3--:R-:W-:Y:S02]  /*3ad80*/  SHF.R.U32.HI R8, RZ, 0x8, R6 ;  /* 0x00000008ff087819 */ /* 0x008fe40000011606 */
[----:B------:R-:W-:Y:S02]  /*3ad90*/  LOP3.LUT R6, R4, 0xffff, RZ, 0xc0, !PT ;  /* 0x0000ffff04067812 */ /* 0x000fe400078ec0ff */
[----:B------:R-:W-:-:S04]  /*3ada0*/  LOP3.LUT R4, R8, 0xffff, RZ, 0xc0, !PT ;  /* 0x0000ffff08047812 */ /* 0x000fc800078ec0ff */
[----:B------:R-:W-:Y:S01]  /*3adb0*/  PRMT R4, R4, 0x3340, R1 ;  /* 0x0000334004047816 */ /* 0x000fe20000000001 */
[----:B------:R-:W-:Y:S04]  /*3adc0*/  STL [R1+0x64], R6 ;  /* 0x0000640601007387 */ /* 0x000fe80000100800 */
[----:B------:R-:W-:Y:S04]  /*3add0*/  STL [R1+0x1978], R28 ;  /* 0x0019781c01007387 */ /* 0x000fe80000100800 */
[----:B------:R-:W-:Y:S04]  /*3ade0*/  STL [R1+0x197c], R29 ;  /* 0x00197c1d01007387 */ /* 0x000fe80000100800 */
[----:B------:R-:W-:Y:S04]  /*3adf0*/  STL [R1+0xc], R4 ;  /* 0x00000c0401007387 */ /* 0x000fe80000100800 */
[----:B------:R-:W-:Y:S04]  /*3ae00*/  STL [R1+0x198c], R0 ;  /* 0x00198c0001007387 */ /* 0x000fe80000100800 */
[----:B------:R-:W3:Y:S01]  /*3ae10*/  LDL.LU R15, [R1+0xd4] ;  /* 0x0000d400010f7983 */ /* 0x000ee20000300800 */
[----:B------:R-:W-:-:S02]  /*3ae20*/  PRMT R8, R13, 0x4210, R14 ;  /* 0x000042100d087816 */ /* 0x000fc4000000000e */
[----:B0-----:R-:W-:Y:S02]  /*3ae30*/  PRMT R9, R12, 0x4210, R9 ;  /* 0x000042100c097816 */ /* 0x001fe40000000009 */
[----:B-1----:R-:W-:Y:S02]  /*3ae40*/  PRMT R10, R7, 0x4210, R10 ;  /* 0x00004210070a7816 */ /* 0x002fe4000000000a */
[----:B------:R-:W-:-:S05]  /*3ae50*/  PRMT R11, R5, 0x4210, R6 ;  /* 0x00004210050b7816 */ /* 0x000fca0000000006 */
[----:B------:R2:W-:Y:S01]  /*3ae60*/  STSM.16.M88.4 [R0], R8 ;  /* 0x0000000800007844 */ /* 0x0005e20000000200 */
[----:B------:R-:W-:Y:S01]  /*3ae70*/  BAR.SYNC.DEFER_BLOCKING 0x0 ;  /* 0x0000000000007b1d */ /* 0x000fe20000010000 */
[----:B--2---:R-:W-:-:S05]  /*3ae80*/  PRMT R0, R2, 0x5410, R3 ;  /* 0x0000541002007816 */ /* 0x004fca0000000003 */
[----:B---3--:R0:W-:Y:S04]  /*3ae90*/  STL [R1+0x19f8], R15 ;  /* 0x0019f80f01007387 */ /* 0x0081e80000100800 */
        /* <DEDUP_REMOVED lines=29> */
[----:B------:R-:W3:Y:S04]  /*3b070*/  LDL.LU R13, [R1] ;  /* 0x00000000010d7983 */ /* 0x000ee80000300800 */
        /* <DEDUP_REMOVED lines=26> */
[----:B--2---:R-:W-:-:S03]  /*3b220*/  PRMT R15, R15, 0x5410, R14 ;  /* 0x000054100f0f7816 */ /* 0x004fc6000000000e */
[----:B------:R-:W2:Y:S04]  /*3b230*/  LDL.LU R14, [R1+0x1a2c] ;  /* 0x001a2c00010e7983 */ /* 0x000ea80000300800 */
[----:B------:R0:W-:Y:S04]  /*3b240*/  STL [R1+0x228], R15 ;  /* 0x0002280f01007387 */ /* 0x0001e80000100800 */
[----:B0-----:R-:W2:Y:S02]  /*3b250*/  LDL.LU R15, [R1+0x1a28] ;  /* 0x001a2800010f7983 */ /* 0x001ea40000300800 */
[----:B--2---:R-:W-:-:S02]  /*3b260*/  PRMT R15, R15, 0x5410, R14 ;  /* 0x000054100f0f7816 */ /* 0x004fc4000000000e */
        /* <DEDUP_REMOVED lines=22> */
[----:B0-----:R-:W2:Y:S01]  /*3b3d0*/  LDL.LU R15, [R1+0x19f8] ;  /* 0x0019f800010f7983 */ /* 0x001ea20000300800 */
[----:B---3--:R-:W-:Y:S02]  /*3b3e0*/  PRMT R12, R12, 0x5410, R13 ;  /* 0x000054100c0c7816 */ /* 0x008fe4000000000d */
[----:B----4-:R-:W-:-:S02]  /*3b3f0*/  PRMT R6, R6, 0x5410, R7 ;  /* 0x0000541006067816 */ /* 0x010fc40000000007 */
[----:B------:R-:W-:Y:S02]  /*3b400*/  PRMT R2, R2, 0x5410, R5 ;  /* 0x0000541002027816 */ /* 0x000fe40000000005 */
[----:B--2---:R-:W-:Y:S02]  /*3b410*/  PRMT R14, R14, 0x5410, R15 ;  /* 0x000054100e0e7816 */ /* 0x004fe4000000000f */
[----:B------:R-:W2:Y:S04]  /*3b420*/  LDL.LU R15, [R1+0x19f4] ;  /* 0x0019f400010f7983 */ /* 0x000ea80000300800 */
[----:B------:R0:W-:Y:S04]  /*3b430*/  STL [R1+0x210], R14 ;  /* 0x0002100e01007387 */ /* 0x0001e80000100800 */
[----:B0-----:R-:W3:Y:S04]  /*3b440*/  LDL.LU R14, [R1+0x19f0] ;  /* 0x0019f000010e7983 */ /* 0x001ee80000300800 */
[----:B------:R-:W4:Y:S04]  /*3b450*/  LDL.LU R13, [R1+0x19ec] ;  /* 0x0019ec00010d7983 */ /* 0x000f280000300800 */
[----:B------:R0:W-:Y:S04]  /*3b460*/  STL [R1+0x200], R12 ;  /* 0x0002000c01007387 */ /* 0x0001e80000100800 */
[----:B0-----:R-:W4:Y:S04]  /*3b470*/  LDL.LU R12, [R1+0x19e8] ;  /* 0x0019e800010c7983 */ /* 0x001f280000300800 */
[----:B------:R-:W4:Y:S04]  /*3b480*/  LDL.LU R7, [R1+0x19e4] ;  /* 0x0019e40001077983 */ /* 0x000f280000300800 */
[----:B------:R0:W-:Y:S04]  /*3b490*/  STL [R1+0x208], R6 ;  /* 0x0002080601007387 */ /* 0x0001e80000100800 */
[----:B0-----:R-:W4:Y:S04]  /*3b4a0*/  LDL.LU R6, [R1+0x19e0] ;  /* 0x0019e00001067983 */ /* 0x001f280000300800 */
[----:B------:R-:W2:Y:S04]  /*3b4b0*/  LDL.LU R5, [R1+0x19dc] ;  /* 0x0019dc0001057983 */ /* 0x000ea80000300800 */
[----:B------:R0:W-:Y:S04]  /*3b4c0*/  STL [R1+0x204], R2 ;  /* 0x0002040201007387 */ /* 0x0001e80000100800 */
[----:B0-----:R-:W3:Y:S02]  /*3b4d0*/  LDL.LU R2, [R1+0x19d8] ;  /* 0x0019d80001027983 */ /* 0x001ee40000300800 */
[----:B---3--:R-:W-:-:S02]  /*3b4e0*/  PRMT R2, R3, 0x5410, R2 ;  /* 0x0000541003027816 */ /* 0x008fc40000000002 */
[----:B------:R-:W3:Y:S04]  /*3b4f0*/  LDL.LU R3, [R1+0x19d4] ;  /* 0x0019d40001037983 */ /* 0x000ee80000300800 */
[----:B------:R0:W-:Y:S04]  /*3b500*/  STL [R1+0x1b8], R2 ;  /* 0x0001b80201007387 */ /* 0x0001e80000100800 */
[----:B0-----:R-:W4:Y:S01]  /*3b510*/  LDL.LU R2, [R1+0x164] ;  /* 0x0001640001027983 */ /* 0x001f220000300800 */
[----:B---3--:R-:W-:-:S03]  /*3b520*/  PRMT R3, R4, 0x5410, R3 ;  /* 0x0000541004037816 */ /* 0x008fc60000000003 */
[----:B------:R-:W4:Y:S04]  /*3b530*/  LDL.LU R4, [R1+0x19d0] ;  /* 0x0019d00001047983 */ /* 0x000f280000300800 */
[----:B------:R2:W-:Y:S02]  /*3b540*/  STL [R1+0x1bc], R3 ;  /* 0x0001bc0301007387 */ /* 0x0005e40000100800 */
[----:B--2---:R-:W-:Y:S02]  /*3b550*/  PRMT R3, R0, 0x5410, R5 ;  /* 0x0000541000037816 */ /* 0x004fe40000000005 */
[----:B------:R-:W-:Y:S02]  /*3b560*/  PRMT R0, R11, 0x5410, R10 ;  /* 0x000054100b007816 */ /* 0x000fe4000000000a */
[----:B------:R-:W-:-:S02]  /*3b570*/  PRMT R14, R25, 0x5410, R14 ;  /* 0x00005410190e7816 */ /* 0x000fc4000000000e */
[----:B------:R-:W-:Y:S02]  /*3b580*/  PRMT R15, R24, 0x5410, R15 ;  /* 0x00005410180f7816 */ /* 0x000fe4000000000f */
[----:B----4-:R-:W-:Y:S02]  /*3b590*/  PRMT R4, R2, 0x5410, R4 ;  /* 0x0000541002047816 */ /* 0x010fe40000000004 */
[----:B------:R-:W-:-:S03]  /*3b5a0*/  PRMT R2, R9, 0x5410, R8 ;  /* 0x0000541009027816 */ /* 0x000fc60000000008 */
[----:B------:R-:W-:Y:S04]  /*3b5b0*/  STL [R1+0x1b0], R4 ;  /* 0x0001b00401007387 */ /* 0x000fe80000100800 */
[----:B------:R0:W-:Y:S04]  /*3b5c0*/  STL [R1+0x1b4], R3 ;  /* 0x0001b40301007387 */ /* 0x0001e80000100800 */
[----:B------:R1:W-:Y:S04]  /*3b5d0*/  STL [R1+0x1c0], R2 ;  /* 0x0001c00201007387 */ /* 0x0003e80000100800 */
[----:B------:R2:W-:Y:S01]  /*3b5e0*/  STL [R1+0x1c4], R0 ;  /* 0x0001c40001007387 */ /* 0x0005e20000100800 */
[----:B0-----:R-:W-:-:S02]  /*3b5f0*/  PRMT R3, R29, 0x5410, R6 ;  /* 0x000054101d037816 */ /* 0x001fc40000000006 */
[----:B-1----:R-:W-:Y:S02]  /*3b600*/  PRMT R2, R28, 0x5410, R7 ;  /* 0x000054101c027816 */ /* 0x002fe40000000007 */
[----:B------:R-:W-:Y:S02]  /*3b610*/  PRMT R7, R26, 0x5410, R13 ;  /* 0x000054101a077816 */ /* 0x000fe4000000000d */
[----:B--2---:R-:W-:Y:S01]  /*3b620*/  PRMT R0, R27, 0x5410, R12 ;  /* 0x000054101b007816 */ /* 0x004fe2000000000c */
[----:B------:R-:W-:Y:S04]  /*3b630*/  STL [R1+0x194], R3 ;  /* 0x0001940301007387 */ /* 0x000fe80000100800 */
[----:B------:R0:W-:Y:S04]  /*3b640*/  STL [R1+0xdc], R2 ;  /* 0x0000dc0201007387 */ /* 0x0001e80000100800 */
[----:B------:R-:W-:Y:S04]  /*3b650*/  STL [R1+0x19cc], R7 ;  /* 0x0019cc0701007387 */ /* 0x000fe80000100800 */
[----:B------:R1:W-:Y:S04]  /*3b660*/  STL [R1+0x190], R0 ;  /* 0x0001900001007387 */ /* 0x0003e80000100800 */
[----:B------:R-:W-:Y:S04]  /*3b670*/  STL [R1+0x1990], R14 ;  /* 0x0019900e01007387 */ /* 0x000fe80000100800 */
[----:B------:R-:W-:Y:S01]  /*3b680*/  STL [R1+0x19b0], R15 ;  /* 0x0019b00f01007387 */ /* 0x000fe20000100800 */
[----:B0-----:R-:W-:-:S02]  /*3b690*/  PRMT R2, R18, 0x5410, R19 ;  /* 0x0000541012027816 */ /* 0x001fc40000000013 */
[----:B-1----:R-:W-:-:S03]  /*3b6a0*/  PRMT R0, R20, 0x5410, R21 ;  /* 0x0000541014007816 */ /* 0x002fc60000000015 */
[----:B------:R-:W-:Y:S04]  /*3b6b0*/  STL [R1+0x19b4], R2 ;  /* 0x0019b40201007387 */ /* 0x000fe80000100800 */
[----:B------:R-:W-:Y:S04]  /*3b6c0*/  STL [R1+0xd8], R0 ;  /* 0x0000d80001007387 */ /* 0x000fe80000100800 */
[----:B------:R-:W2:Y:S04]  /*3b6d0*/  LDL.LU R26, [R1+0xb4] ;  /* 0x0000b400011a7983 */ /* 0x000ea80000300800 */
[----:B------:R-:W2:Y:S04]  /*3b6e0*/  LDL.LU R25, [R1+0x10c] ;  /* 0x00010c0001197983 */ /* 0x000ea80000300800 */
[----:B------:R-:W3:Y:S04]  /*3b6f0*/  LDL.LU R7, [R1+0xb8] ;  /* 0x0000b80001077983 */ /* 0x000ee80000300800 */
[----:B------:R-:W3:Y:S04]  /*3b700*/  LDL.LU R5, [R1+0x110] ;  /* 0x0001100001057983 */ /* 0x000ee80000300800 */
[----:B------:R-:W4:Y:S04]  /*3b710*/  LDL.LU R13, [R1+0x104] ;  /* 0x00010400010d7983 */ /* 0x000f280000300800 */
[----:B------:R-:W4:Y:S04]  /*3b720*/  LDL.LU R12, [R1+0x98] ;  /* 0x00009800010c7983 */ /* 0x000f280000300800 */
[----:B------:R-:W4:Y:S04]  /*3b730*/  LDL.LU R9, [R1+0xfc] ;  /* 0x0000fc0001097983 */ /* 0x000f280000300800 */
[----:B------:R-:W2:Y:S01]  /*3b740*/  LDL.LU R10, [R1+0xf4] ;  /* 0x0000f400010a7983 */ /* 0x000ea20000300800 */
[----:B------:R-:W-:-:S03]  /*3b750*/  PRMT R3, R16, 0x5410, R17 ;  /* 0x0000541010037816 */ /* 0x000fc60000000011 */
[----:B--2---:R0:W-:Y:S04]  /*3b760*/  STL [R1+0x19c4], R10 ;  /* 0x0019c40a01007387 */ /* 0x0041e80000100800 */
[----:B0-----:R-:W2:Y:S04]  /*3b770*/  LDL.LU R10, [R1+0xf8] ;  /* 0x0000f800010a7983 */ /* 0x001ea80000300800 */
[----:B------:R0:W-:Y:S04]  /*3b780*/  STL [R1+0x19b8], R3 ;  /* 0x0019b80301007387 */ /* 0x0001e80000100800 */
[----:B0-----:R-:W3:Y:S04]  /*3b790*/  LDL.LU R3, [R1+0xec] ;  /* 0x0000ec0001037983 */ /* 0x001ee80000300800 */
[----:B---3--:R0:W-:Y:S04]  /*3b7a0*/  STL [R1+0x19c0], R3 ;  /* 0x0019c00301007387 */ /* 0x0081e80000100800 */
[----:B0-----:R-:W3:Y:S04]  /*3b7b0*/  LDL.LU R3, [R1+0x94] ;  /* 0x0000940001037983 */ /* 0x001ee80000300800 */
[----:B---3--:R0:W-:Y:S04]  /*3b7c0*/  STL [R1+0x19c8], R3 ;  /* 0x0019c80301007387 */ /* 0x0081e80000100800 */
[----:B0-----:R-:W2:Y:S04]  /*3b7d0*/  LDL.LU R3, [R1+0x90] ;  /* 0x0000900001037983 */ /* 0x001ea80000300800 */
[----:B------:R-:W3:Y:S01]  /*3b7e0*/  LDL.LU R2, [R1+0x9c] ;  /* 0x00009c0001027983 */ /* 0x000ee20000300800 */
[----:B------:R-:W-:-:S02]  /*3b7f0*/  PRMT R6, R22, 0x5410, R23 ;  /* 0x0000541016067816 */ /* 0x000fc40000000017 */
[----:B------:R-:W-:Y:S02]  /*3b800*/  PRMT R4, R25, 0x5410, R26 ;  /* 0x0000541019047816 */ /* 0x000fe4000000001a */
[----:B------:R-:W-:Y:S01]  /*3b810*/  PRMT R5, R5, 0x5410, R7 ;  /* 0x0000541005057816 */ /* 0x000fe20000000007 */
        /* <DEDUP_REMOVED lines=22> */
[----:B----4-:R0:W-:Y:S04]  /*3b980*/  STL.64 [R1+0x1968], R6 ;  /* 0x0019680601007387 */ /* 0x0101e80000100a00 */
[----:B0-----:R-:W4:Y:S04]  /*3b990*/  LDL.LU R7, [R1+0xa0] ;  /* 0x0000a00001077983 */ /* 0x001f280000300800 */
[----:B------:R-:W3:Y:S04]  /*3b9a0*/  LDL.LU R6, [R1+0xa8] ;  /* 0x0000a80001067983 */ /* 0x000ee80000300800 */
[----:B------:R0:W-:Y:S01]  /*3b9b0*/  STL.64 [R1+0x1960], R4 ;  /* 0x0019600401007387 */ /* 0x0001e20000100a00 */
[----:B------:R-:W-:-:S02]  /*3b9c0*/  PRMT R9, R9, 0x5410, R12 ;  /* 0x0000541009097816 */ /* 0x000fc4000000000c */
[----:B--2---:R-:W-:Y:S01]  /*3b9d0*/  PRMT R10, R10, 0x5410, R3 ;  /* 0x000054100a0a7816 */ /* 0x004fe20000000003 */
[----:B0-----:R-:W2:Y:S04]  /*3b9e0*/  LDL.LU R4, [R1+0xa4] ;  /* 0x0000a40001047983 */ /* 0x001ea80000300800 */
[----:B------:R-:W2:Y:S01]  /*3b9f0*/  LDL.LU R5, [R1+0x2c] ;  /* 0x00002c0001057983 */ /* 0x000ea20000300800 */
[----:B----4-:R-:W-:-:S03]  /*3ba00*/  PRMT R13, R13, 0x5410, R7 ;  /* 0x000054100d0d7816 */ /* 0x010fc60000000007 */
[----:B------:R-:W4:Y:S04]  /*3ba10*/  LDL.LU R7, [R1+0x7c] ;  /* 0x00007c0001077983 */ /* 0x000f280000300800 */
[----:B------:R0:W-:Y:S04]  /*3ba20*/  STL [R1+0xd4], R13 ;  /* 0x0000d40d01007387 */ /* 0x0001e80000100800 */
[----:B0-----:R-:W4:Y:S04]  /*3ba30*/  LDL.LU R13, [R1+0x34] ;  /* 0x00003400010d7983 */ /* 0x001f280000300800 */
[----:B------:R0:W-:Y:S04]  /*3ba40*/  STL [R1+0xd0], R9 ;  /* 0x0000d00901007387 */ /* 0x0001e80000100800 */
[----:B------:R-:W4:Y:S04]  /*3ba50*/  LDL.LU R12, [R1+0x54] ;  /* 0x00005400010c7983 */ /* 0x000f280000300800 */
[----:B0-----:R-:W4:Y:S04]  /*3ba60*/  LDL.LU R9, [R1+0x6c] ;  /* 0x00006c0001097983 */ /* 0x001f280000300800 */
[----:B------:R-:W3:Y:S04]  /*3ba70*/  LDL.LU R3, [R1+0x19c8] ;  /* 0x0019c80001037983 */ /* 0x000ee80000300800 */
[----:B------:R0:W-:Y:S04]  /*3ba80*/  STL [R1+0x90], R10 ;  /* 0x0000900a01007387 */ /* 0x0001e80000100800 */
[----:B0-----:R-:W3:Y:S02]  /*3ba90*/  LDL.LU R10, [R1+0x19c4] ;  /* 0x0019c400010a7983 */ /* 0x001ee40000300800 */
[----:B---3--:R-:W-:-:S02]  /*3baa0*/  PRMT R10, R10, 0x5410, R3 ;  /* 0x000054100a0a7816 */ /* 0x008fc40000000003 */
[----:B------:R-:W3:Y:S04]  /*3bab0*/  LDL.LU R3, [R1+0x19c0] ;  /* 0x0019c00001037983 */ /* 0x000ee80000300800 */
[----:B------:R0:W-:Y:S04]  /*3bac0*/  STL [R1+0x94], R10 ;  /* 0x0000940a01007387 */ /* 0x0001e80000100800 */
[----:B0-----:R-:W4:Y:S01]  /*3bad0*/  LDL.LU R10, [R1+0x68] ;  /* 0x00006800010a7983 */ /* 0x001f220000300800 */
[----:B---3--:R-:W-:-:S03]  /*3bae0*/  PRMT R3, R3, 0x5410, R2 ;  /* 0x0000541003037816 */ /* 0x008fc60000000002 */
[----:B------:R-:W3:Y:S04]  /*3baf0*/  LDL.LU R2, [R1+0x19bc] ;  /* 0x0019bc0001027983 */ /* 0x000ee80000300800 */
[----:B------:R0:W-:Y:S01]  /*3bb00*/  STL [R1+0x98], R3 ;  /* 0x0000980301007387 */ /* 0x0001e20000100800 */
[----:B------:R-:W-:Y:S02]  /*3bb10*/  PRMT R11, R11, 0x5410, R21 ;  /* 0x000054100b0b7816 */ /* 0x000fe40000000015 */
[----:B------:R-:W-:Y:S02]  /*3bb20*/  PRMT R19, R19, 0x5410, R20 ;  /* 0x0000541013137816 */ /* 0x000fe40000000014 */
[----:B------:R-:W-:Y:S01]  /*3bb30*/  PRMT R17, R17, 0x5410, R18 ;  /* 0x0000541011117816 */ /* 0x000fe20000000012 */
[----:B0-----:R-:W4:Y:S01]  /*3bb40*/  LDL.LU R3, [R1+0x19b8] ;  /* 0x0019b80001037983 */ /* 0x001f220000300800 */
[----:B------:R-:W-:-:S02]  /*3bb50*/  PRMT R14, R14, 0x5410, R16 ;  /* 0x000054100e0e7816 */ /* 0x000fc40000000010 */
[----:B---3--:R-:W-:Y:S02]  /*3bb60*/  PRMT R15, R15, 0x5410, R2 ;  /* 0x000054100f0f7816 */ /* 0x008fe40000000002 */
[----:B------:R-:W3:Y:S04]  /*3bb70*/  LDL.LU R2, [R1+0x19b4] ;  /* 0x0019b40001027983 */ /* 0x000ee80000300800 */
[----:B------:R0:W-:Y:S04]  /*3bb80*/  STL [R1+0xa0], R15 ;  /* 0x0000a00f01007387 */ /* 0x0001e80000100800 */
[----:B0-----:R-:W3:Y:S04]  /*3bb90*/  LDL.LU R15, [R1+0x19b0] ;  /* 0x0019b000010f7983 */ /* 0x001ee80000300800 */
[----:B------:R-:W3:Y:S04]  /*3bba0*/  LDL.LU R21, [R1+0x19ac] ;  /* 0x0019ac0001157983 */ /* 0x000ee80000300800 */
[----:B------:R0:W-:Y:S04]  /*3bbb0*/  STL [R1+0x9c], R11 ;  /* 0x00009c0b01007387 */ /* 0x0001e80000100800 */
[----:B0-----:R-:W3:Y:S04]  /*3bbc0*/  LDL.LU R11, [R1+0x48] ;  /* 0x00004800010b7983 */ /* 0x001ee80000300800 */
[----:B------:R-:W3:Y:S04]  /*3bbd0*/  LDL.LU R20, [R1+0x19a8] ;  /* 0x0019a80001147983 */ /* 0x000ee80000300800 */
[----:B------:R0:W-:Y:S04]  /*3bbe0*/  STL [R1], R19 ;  /* 0x0000001301007387 */ /* 0x0001e80000100800 */
[----:B0-----:R-:W3:Y:S04]  /*3bbf0*/  LDL.LU R19, [R1+0x19a4] ;  /* 0x0019a40001137983 */ /* 0x001ee80000300800 */
[----:B------:R-:W3:Y:S04]  /*3bc00*/  LDL.LU R18, [R1+0x19a0] ;  /* 0x0019a00001127983 */ /* 0x000ee80000300800 */
[----:B------:R0:W-:Y:S04]  /*3bc10*/  STL [R1+0x4], R17 ;  /* 0x0000041101007387 */ /* 0x0001e80000100800 */
[----:B0-----:R-:W4:Y:S04]  /*3bc20*/  LDL.LU R17, [R1+0x199c] ;  /* 0x00199c0001117983 */ /* 0x001f280000300800 */
[----:B------:R-:W2:Y:S04]  /*3bc30*/  LDL.LU R16, [R1+0x1998] ;  /* 0x0019980001107983 */ /* 0x000ea80000300800 */
[----:B------:R0:W-:Y:S02]  /*3bc40*/  STL [R1+0x20], R14 ;  /* 0x0000200e01007387 */ /* 0x0001e40000100800 */
[----:B0-----:R-:W-:-:S02]  /*3bc50*/  PRMT R14, R24, 0x5410, R0 ;  /* 0x00005410180e7816 */ /* 0x001fc40000000000 */
[----:B------:R-:W-:Y:S02]  /*3bc60*/  PRMT R0, R22, 0x5410, R23 ;  /* 0x0000541016007816 */ /* 0x000fe40000000017 */
[----:B------:R-:W3:Y:S04]  /*3bc70*/  LDL.LU R22, [R1+0x38] ;  /* 0x0000380001167983 */ /* 0x000ee80000300800 */
[----:B------:R0:W-:Y:S04]  /*3bc80*/  STL [R1+0x28], R14 ;  /* 0x0000280e01007387 */ /* 0x0001e80000100800 */
[----:B0-----:R-:W3:Y:S04]  /*3bc90*/  LDL.LU R14, [R1+0x3c] ;  /* 0x00003c00010e7983 */ /* 0x001ee80000300800 */
[----:B------:R0:W-:Y:S04]  /*3bca0*/  STL [R1+0x70], R0 ;  /* 0x0000700001007387 */ /* 0x0001e80000100800 */
[----:B0-----:R-:W3:Y:S04]  /*3bcb0*/  LDL.LU R0, [R1+0x8] ;  /* 0x0000080001007983 */ /* 0x001ee80000300800 */
[----:B------:R-:W3:Y:S04]  /*3bcc0*/  LDL.LU R23, [R1+0x30] ;  /* 0x0000300001177983 */ /* 0x000ee80000300800 */
[----:B------:R-:W3:Y:S01]  /*3bcd0*/  LDL.LU R24, [R1+0xf0] ;  /* 0x0000f00001187983 */ /* 0x000ee20000300800 */
[----:B--2---:R-:W-:-:S02]  /*3bce0*/  PRMT R16, R4, 0x5410, R16 ;  /* 0x0000541004107816 */ /* 0x004fc40000000010 */
[----:B------:R-:W-:Y:S02]  /*3bcf0*/  PRMT R4, R6, 0x5410, R5 ;  /* 0x0000541006047816 */ /* 0x000fe40000000005 */
[----:B------:R-:W-:Y:S02]  /*3bd00*/  PRMT R6, R29, 0x5410, R8 ;  /* 0x000054101d067816 */ /* 0x000fe40000000008 */
[----:B------:R-:W-:Y:S01]  /*3bd10*/  PRMT R5, R27, 0x5410, R28 ;  /* 0x000054101b057816 */ /* 0x000fe2000000001c */
[----:B------:R-:W-:Y:S04]  /*3bd20*/  STL [R1+0x24], R16 ;  /* 0x0000241001007387 */ /* 0x000fe80000100800 */
[----:B------:R0:W-:Y:S04]  /*3bd30*/  STL [R1+0x2c], R4 ;  /* 0x00002c0401007387 */ /* 0x0001e80000100800 */
[----:B------:R-:W-:Y:S01]  /*3bd40*/  STL [R1+0x40], R6 ;  /* 0x0000400601007387 */ /* 0x000fe20000100800 */
[----:B0-----:R-:W-:-:S03]  /*3bd50*/  PRMT R4, R25, 0x5410, R26 ;  /* 0x0000541019047816 */ /* 0x001fc6000000001a */
[----:B------:R-:W2:Y:S04]  /*3bd60*/  LDL.LU R25, [R1+0x1c] ;  /* 0x00001c0001197983 */ /* 0x000ea80000300800 */
[----:B------:R4:W-:Y:S04]  /*3bd70*/  STL [R1+0x44], R5 ;  /* 0x0000440501007387 */ /* 0x0009e80000100800 */
[----:B------:R-:W2:Y:S04]  /*3bd80*/  LDL.LU R29, [R1+0x14c] ;  /* 0x00014c00011d7983 */ /* 0x000ea80000300800 */
[----:B------:R0:W-:Y:S04]  /*3bd90*/  STL [R1+0x50], R4 ;  /* 0x0000500401007387 */ /* 0x0001e80000100800 */
[----:B------:R-:W2:Y:S04]  /*3bda0*/  LDL.LU R28, [R1+0x10] ;  /* 0x00001000011c7983 */ /* 0x000ea80000300800 */
[----:B------:R-:W2:Y:S04]  /*3bdb0*/  LDL.LU R26, [R1+0x18] ;  /* 0x00001800011a7983 */ /* 0x000ea80000300800 */
[----:B------:R-:W2:Y:S04]  /*3bdc0*/  LDL.LU R27, [R1+0x174] ;  /* 0x00017400011b7983 */ /* 0x000ea80000300800 */
[----:B------:R-:W2:Y:S01]  /*3bdd0*/  LDL R8, [R1+0x14] ;  /* 0x0000140001087983 */ /* 0x000ea20000100800 */
[----:B----4-:R-:W-:-:S02]  /*3bde0*/  PRMT R5, R7, 0x5410, R17 ;  /* 0x0000541007057816 */ /* 0x010fc40000000011 */
[----:B0-----:R-:W-:-:S03]  /*3bdf0*/  PRMT R4, R12, 0x5410, R13 ;  /* 0x000054100c047816 */ /* 0x001fc6000000000d */
[----:B------:R-:W-:Y:S04]  /*3be00*/  STL [R1+0x4c], R5 ;  /* 0x00004c0501007387 */ /* 0x000fe80000100800 */
[----:B------:R-:W4:Y:S04]  /*3be10*/  LDL.LU R17, [R1+0x1a8] ;  /* 0x0001a80001117983 */ /* 0x000f280000300800 */
[----:B------:R0:W-:Y:S04]  /*3be20*/  STL [R1+0x54], R4 ;  /* 0x0000540401007387 */ /* 0x0001e80000100800 */
[----:B------:R-:W4:Y:S04]  /*3be30*/  LDL.LU R12, [R1+0x3c8] ;  /* 0x0003c800010c7983 */ /* 0x000f280000300800 */
[----:B------:R-:W4:Y:S04]  /*3be40*/  LDL.LU R13, [R1+0x3b8] ;  /* 0x0003b800010d7983 */ /* 0x000f280000300800 */
[----:B------:R-:W4:Y:S01]  /*3be50*/  LDL.LU R16, [R1+0x398] ;  /* 0x0003980001107983 */ /* 0x000f220000300800 */
[----:B---3--:R-:W-:-:S02]  /*3be60*/  PRMT R18, R9, 0x5410, R18 ;  /* 0x0000541009127816 */ /* 0x008fc40000000012 */
[----:B------:R-:W-:Y:S02]  /*3be70*/  PRMT R19, R10, 0x5410, R19 ;  /* 0x000054100a137816 */ /* 0x000fe40000000013 */
[----:B------:R-:W-:Y:S01]  /*3be80*/  PRMT R20, R11, 0x5410, R20 ;  /* 0x000054100b147816 */ /* 0x000fe20000000014 */
[----:B0-----:R-:W3:Y:S04]  /*3be90*/  LDL.LU R4, [R1+0x38c] ;  /* 0x00038c0001047983 */ /* 0x001ee80000300800 */
[----:B------:R-:W3:Y:S04]  /*3bea0*/  LDL.LU R5, [R1+0x3dc] ;  /* 0x0003dc0001057983 */ /* 0x000ee80000300800 */
[----:B------:R-:W3:Y:S04]  /*3beb0*/  LDL.LU R9, [R1+0x3e8] ;  /* 0x0003e80001097983 */ /* 0x000ee80000300800 */
[----:B------:R-:W3:Y:S04]  /*3bec0*/  LDL.LU R10, [R1+0x3c0] ;  /* 0x0003c000010a7983 */ /* 0x000ee80000300800 */
[----:B------:R-:W3:Y:S04]  /*3bed0*/  LDL.LU R11, [R1+0x3e0] ;  /* 0x0003e000010b7983 */ /* 0x000ee80000300800 */
[----:B------:R-:W3:Y:S04]  /*3bee0*/  LDL.LU R6, [R1+0xc] ;  /* 0x00000c0001067983 */ /* 0x000ee80000300800 */
[----:B------:R-:W3:Y:S01]  /*3bef0*/  LDL.LU R7, [R1+0x1f4] ;  /* 0x0001f40001077983 */ /* 0x000ee20000300800 */
[----:B------:R-:W-:-:S03]  /*3bf00*/  PRMT R21, R22, 0x5410, R21 ;  /* 0x0000541016157816 */ /* 0x000fc60000000015 */
[----:B------:R-:W2:Y:S01]  /*3bf10*/  LDL.LU R22, [R1+0x1994] ;  /* 0x0019940001167983 */ /* 0x000ea20000300800 */
[----:B------:R-:W-:Y:S02]  /*3bf20*/  PRMT R23, R23, 0x5410, R0 ;  /* 0x0000541017177816 */ /* 0x000fe40000000000 */
[----:B--2---:R-:W-:Y:S02]  /*3bf30*/  PRMT R22, R14, 0x5410, R22 ;  /* 0x000054100e167816 */ /* 0x004fe40000000016 */
[----:B------:R-:W2:Y:S04]  /*3bf40*/  LDL.LU R14, [R1+0x1990] ;  /* 0x00199000010e7983 */ /* 0x000ea80000300800 */
[----:B------:R-:W2:Y:S04]  /*3bf50*/  LDL.LU R0, [R1+0x198c] ;  /* 0x00198c0001007983 */ /* 0x000ea80000300800 */
[----:B------:R0:W-:Y:S04]  /*3bf60*/  STL [R1+0x8], R23 ;  /* 0x0000081701007387 */ /* 0x0001e80000100800 */
[----:B0-----:R-:W4:Y:S02]  /*3bf70*/  LDL.LU R23, [R1+0x1988] ;  /* 0x0019880001177983 */ /* 0x001f240000300800 */
[----:B----4-:R-:W-:-:S02]  /*3bf80*/  PRMT R23, R24, 0x5410, R23 ;  /* 0x0000541018177816 */ /* 0x010fc40000000017 */
[----:B------:R-:W4:Y:S04]  /*3bf90*/  LDL.LU R24, [R1+0x1984] ;  /* 0x0019840001187983 */ /* 0x000f280000300800 */
[----:B------:R0:W-:Y:S04]  /*3bfa0*/  STL.64 [R1+0x1930], R22 ;  /* 0x0019301601007387 */ /* 0x0001e80000100a00 */
[----:B0-----:R-:W2:Y:S04]  /*3bfb0*/  LDL.LU R23, [R1+0x58] ;  /* 0x0000580001177983 */ /* 0x001ea80000300800 */
[----:B------:R-:W2:Y:S04]  /*3bfc0*/  LDL.LU R22, [R1+0x64] ;  /* 0x0000640001167983 */ /* 0x000ea80000300800 */
[----:B------:R0:W-:Y:S04]  /*3bfd0*/  STL.64 [R1+0x1928], R20 ;  /* 0x0019281401007387 */ /* 0x0001e80000100a00 */
[----:B0-----:R-:W2:Y:S04]  /*3bfe0*/  LDL.LU R20, [R1+0x5c] ;  /* 0x00005c0001147983 */ /* 0x001ea80000300800 */
[----:B------:R-:W2:Y:S01]  /*3bff0*/  LDL.LU R21, [R1+0x60] ;  /* 0x0000600001157983 */ /* 0x000ea20000300800 */
[----:B----4-:R-:W-:-:S03]  /*3c000*/  PRMT R24, R25, 0x5410, R24 ;  /* 0x0000541019187816 */ /* 0x010fc60000000018 */
[----:B------:R-:W4:Y:S01]  /*3c010*/  LDL.LU R25, [R1+0x1980] ;  /* 0x0019800001197983 */ /* 0x000f220000300800 */
[----:B------:R-:W-:Y:S02]  /*3c020*/  PRMT R26, R26, 0x5410, R28 ;  /* 0x000054101a1a7816 */ /* 0x000fe4000000001c */
[----:B----4-:R-:W-:Y:S02]  /*3c030*/  PRMT R25, R29, 0x5410, R25 ;  /* 0x000054101d197816 */ /* 0x010fe40000000019 */
[----:B------:R-:W4:Y:S04]  /*3c040*/  LDL.LU R29, [R1+0x197c] ;  /* 0x00197c00011d7983 */ /* 0x000f280000300800 */
[----:B------:R-:W2:Y:S04]  /*3c050*/  LDL.LU R28, [R1+0x1978] ;  /* 0x00197800011c7983 */ /* 0x000ea80000300800 */
[----:B------:R0:W-:Y:S04]  /*3c060*/  STL [R1+0x10], R26 ;  /* 0x0000101a01007387 */ /* 0x0001e80000100800 */
[----:B0-----:R-:W3:Y:S02]  /*3c070*/  LDL.LU R26, [R1+0x1974] ;  /* 0x00197400011a7983 */ /* 0x001ee40000300800 */
[----:B---3--:R-:W-:-:S02]  /*3c080*/  PRMT R26, R27, 0x5410, R26 ;  /* 0x000054101b1a7816 */ /* 0x008fc4000000001a */
[----:B------:R-:W3:Y:S01]  /*3c090*/  LDL.LU R27, [R1+0x1970] ;  /* 0x00197000011b7983 */ /* 0x000ee20000300800 */
[----:B------:R-:W-:Y:S02]  /*3c0a0*/  LOP3.LUT R12, R12, 0xffff, RZ, 0xc0, !PT ;  /* 0x0000ffff0c0c7812 */ /* 0x000fe400078ec0ff */
[----:B----4-:R-:W-:Y:S02]  /*3c0b0*/  PRMT R29, R17, 0x5410, R29 ;  /* 0x00005410111d7816 */ /* 0x010fe4000000001d */
[----:B------:R-:W-:Y:S02]  /*3c0c0*/  LOP3.LUT R17, R16, 0xffff, RZ, 0xc0, !PT ;  /* 0x0000ffff10117812 */ /* 0x000fe400078ec0ff */
[----:B------:R-:W-:Y:S02]  /*3c0d0*/  LOP3.LUT R16, R4, 0xffff, RZ, 0xc0, !PT ;  /* 0x0000ffff04107812 */ /* 0x000fe400078ec0ff */
[----:B---3--:R-:W-:Y:S02]  /*3c0e0*/  PRMT R27, R8, 0x5410, R27 ;  /* 0x00005410081b7816 */ /* 0x008fe4000000001b */
[----:B------:R-:W0:Y:S03]  /*3c0f0*/  S2R R8, SR_TID.X ;  /* 0x0000000000087919 */ /* 0x000e260000002100 */
[----:B------:R1:W-:Y:S04]  /*3c100*/  STL.64 [R1+0x1910], R26 ;  /* 0x0019101a01007387 */ /* 0x0003e80000100a00 */
[----:B-1----:R-:W3:Y:S04]  /*3c110*/  LDL.LU R27, [R1+0x198] ;  /* 0x00019800011b7983 */ /* 0x002ee80000300800 */
[----:B------:R1:W-:Y:S01]  /*3c120*/  STL.64 [R1+0x1908], R24 ;  /* 0x0019081801007387 */ /* 0x0003e20000100a00 */
[----:B0-----:R-:W-:-:S04]  /*3c130*/  LOP3.LUT R8, R8, 0x3f, RZ, 0xc0, !PT ;  /* 0x0000003f08087812 */ /* 0x001fc800078ec0ff */
[----:B-1----:R-:W-:Y:S02]  /*3c140*/  LEA R24, R8, UR4, 0x4 ;  /* 0x0000000408187c11 */ /* 0x002fe4000f8e20ff */
[----:B------:R-:W-:Y:S02]  /*3c150*/  PRMT R8, R5, 0x4210, R12 ;  /* 0x0000421005087816 */ /* 0x000fe4000000000c */
[----:B------:R-:W-:Y:S02]  /*3c160*/  PRMT R25, R7, 0x5410, R6 ;  /* 0x0000541007197816 */ /* 0x000fe40000000006 */
[----:B------:R-:W-:Y:S02]  /*3c170*/  LOP3.LUT R13, R13, 0xffff, RZ, 0xc0, !PT ;  /* 0x0000ffff0d0d7812 */ /* 0x000fe400078ec0ff */
[----:B------:R-:W-:Y:S01]  /*3c180*/  PRMT R10, R10, 0x4210, R17 ;  /* 0x000042100a0a7816 */ /* 0x000fe20000000011 */
[----:B------:R-:W0:Y:S04]  /*3c190*/  LDS.128 R4, [R24] ;  /* 0x0000000018047984 */ /* 0x000e280000000c00 */
[----:B------:R-:W-:Y:S04]  /*3c1a0*/  STL [R1+0xc00], R24 ;  /* 0x000c001801007387 */ /* 0x000fe80000100800 */
[----:B------:R-:W-:Y:S01]  /*3c1b0*/  STL [R1+0xc], R25 ;  /* 0x00000c1901007387 */ /* 0x000fe20000100800 */
[----:B------:R-:W-:Y:S01]  /*3c1c0*/  BAR.SYNC.DEFER_BLOCKING 0x0 ;  /* 0x0000000000007b1d */ /* 0x000fe20000010000 */
[----:B------:R-:W-:-:S05]  /*3c1d0*/  PRMT R11, R11, 0x4210, R16 ;  /* 0x000042100b0b7816 */ /* 0x000fca0000000010 */
[----:B------:R-:W-:Y:S01]  /*3c1e0*/  ULDC UR4, c[0x0][0x244] ;  /* 0x0000910000047ab9 */ /* 0x000fe20000000800 */
[----:B0-----:R-:W-:Y:S04]  /*3c1f0*/  STL.64 [R1+0x180], R4 ;  /* 0x0001800401007387 */ /* 0x001fe80000100a00 */
[----:B------:R0:W-:Y:S04]  /*3c200*/  STL.64 [R1+0x188], R6 ;  /* 0x0001880601007387 */ /* 0x0001e80000100a00 */
[----:B0-----:R-:W4:Y:S01]  /*3c210*/  LDL.LU.64 R6, [R1+0x1968] ;  /* 0x0019680001067983 */ /* 0x001f220000300a00 */
[----:B------:R-:W-:-:S03]  /*3c220*/  PRMT R9, R9, 0x4210, R13 ;  /* 0x0000421009097816 */ /* 0x000fc6000000000d */
[----:B------:R-:W3:Y:S04]  /*3c230*/  LDL.LU.64 R4, [R1+0x1960] ;  /* 0x0019600001047983 */ /* 0x000ee80000300a00 */
[----:B--2---:R4:W-:Y:S01]  /*3c240*/  STSM.16.M88.4 [R0], R8 ;  /* 0x0000000800007844 */ /* 0x0049e20000000200 */
[----:B------:R-:W-:Y:S01]  /*3c250*/  BAR.SYNC.DEFER_BLOCKING 0x0 ;  /* 0x0000000000007b1d */ /* 0x000fe20000010000 */
[----:B----4-:R-:W-:-:S05]  /*3c260*/  PRMT R8, R7, 0x5210, R23 ;  /* 0x0000521007087816 */ /* 0x010fca0000000017 */
[----:B------:R-:W2:Y:S01]  /*3c270*/  LDL.LU R23, [R1+0x488] ;  /* 0x0004880001177983 */ /* 0x000ea20000300800 */
[----:B------:R-:W-:Y:S02]  /*3c280*/  PRMT R9, R14, 0x5210, R20 ;  /* 0x000052100e097816 */ /* 0x000fe40000000014 */
[----:B------:R-:W-:Y:S02]  /*3c290*/  PRMT R10, R15, 0x5210, R21 ;  /* 0x000052100f0a7816 */ /* 0x000fe40000000015 */
[----:B------:R-:W-:Y:S02]  /*3c2a0*/  PRMT R11, R6, 0x5210, R22 ;  /* 0x00005210060b7816 */ /* 0x000fe40000000016 */
[----:B---3--:R-:W-:Y:S02]  /*3c2b0*/  PRMT R28, R27, 0x5410, R28 ;  /* 0x000054101b1c7816 */ /* 0x008fe4000000001c */
[----:B------:R-:W-:Y:S02]  /*3c2c0*/  PRMT R13, R3, 0x5210, R13 ;  /* 0x00005210030d7816 */ /* 0x000fe4000000000d */
[----:B------:R-:W-:-:S02]  /*3c2d0*/  PRMT R14, R4, 0x5210, R17 ;  /* 0x00005210040e7816 */ /* 0x000fc40000000011 */
[----:B------:R-:W-:Y:S01]  /*3c2e0*/  PRMT R15, R5, 0x5210, R16 ;  /* 0x00005210050f7816 */ /* 0x000fe20000000010 */
[----:B--2---:R-:W-:Y:S04]  /*3c2f0*/  STL [R1+0x1958], R23 ;  /* 0x0019581701007387 */ /* 0x004fe80000100800 */
[----:B------:R-:W0:Y:S01]  /*3c300*/  LDS.128 R20, [R24] ;  /* 0x0000000018147984 */ /* 0x000e220000000c00 */
[----:B------:R-:W-:Y:S06]  /*3c310*/  BAR.SYNC.DEFER_BLOCKING 0x0 ;  /* 0x0000000000007b1d */ /* 0x000fec0000010000 */
[----:B------:R-:W2:Y:S04]  /*3c320*/  LDL.LU R25, [R1+0x380] ;  /* 0x0003800001197983 */ /* 0x000ea80000300800 */
[----:B------:R-:W3:Y:S04]  /*3c330*/  LDL.LU R26, [R1+0x36c] ;  /* 0x00036c00011a7983 */ /* 0x000ee80000300800 */
[----:B------:R-:W4:Y:S04]  /*3c340*/  LDL.LU R27, [R1+0x374] ;  /* 0x00037400011b7983 */ /* 0x000f280000300800 */
[----:B------:R-:W2:Y:S04]  /*3c350*/  LDL.LU R3, [R1+0x478] ;  /* 0x0004780001037983 */ /* 0x000ea80000300800 */
[----:B------:R-:W4:Y:S04]  /*3c360*/  LDL.LU R17, [R1+0x3ac] ;  /* 0x0003ac0001117983 */ /* 0x000f280000300800 */
[----:B------:R-:W3:Y:S04]  /*3c370*/  LDL.LU R4, [R1+0x384] ;  /* 0x0003840001047983 */ /* 0x000ee80000300800 */
[----:B------:R-:W4:Y:S04]  /*3c380*/  LDL.LU R16, [R1+0x3bc] ;  /* 0x0003bc0001107983 */ /* 0x000f280000300800 */
[----:B------:R-:W3:Y:S04]  /*3c390*/  LDL.LU R5, [R1+0x39c] ;  /* 0x00039c0001057983 */ /* 0x000ee80000300800 */
[----:B------:R-:W4:Y:S04]  /*3c3a0*/  LDL.LU R6, [R1+0x368] ;  /* 0x0003680001067983 */ /* 0x000f280000300800 */
[----:B------:R-:W4:Y:S04]  /*3c3b0*/  LDL.LU R7, [R1+0x370] ;  /* 0x0003700001077983 */ /* 0x000f280000300800 */
[----:B------:R1:W-:Y:S01]  /*3c3c0*/  STSM.16.M88.4 [R0], R8 ;  /* 0x0000000800007844 */ /* 0x0003e20000000200 */
[----:B------:R-:W-:Y:S06]  /*3c3d0*/  BAR.SYNC.DEFER_BLOCKING 0x0 ;  /* 0x0000000000007b1d */ /* 0x000fec0000010000 */
[----:B0-----:R-:W-:Y:S04]  /*3c3e0*/  STL.64 [R1+0x160], R20 ;  /* 0x0001601401007387 */ /* 0x001fe80000100a00 */
[----:B------:R-:W-:Y:S04]  /*3c3f0*/  STL.64 [R1+0x168], R22 ;  /* 0x0001681601007387 */ /* 0x000fe80000100a00 */
[----:B-1----:R-:W2:Y:S04]  /*3c400*/  LDL.LU R8, [R1+0x470] ;  /* 0x0004700001087983 */ /* 0x002ea80000300800 */
[----:B------:R-:W3:Y:S04]  /*3c410*/  LDL.LU R9, [R1+0x3d8] ;  /* 0x0003d80001097983 */ /* 0x000ee80000300800 */
[----:B------:R-:W4:Y:S04]  /*3c420*/  LDL.LU R10, [R1+0x3d4] ;  /* 0x0003d400010a7983 */ /* 0x000f280000300800 */
[----:B------:R-:W4:Y:S04]  /*3c430*/  LDL.LU R11, [R1+0x3a8] ;  /* 0x0003a800010b7983 */ /* 0x000f280000300800 */
[----:B------:R-:W0:Y:S01]  /*3c440*/  LDS.128 R20, [R24] ;  /* 0x0000000018147984 */ /* 0x000e220000000c00 */
[----:B------:R-:W-:Y:S06]  /*3c450*/  BAR.SYNC.DEFER_BLOCKING 0x0 ;  /* 0x0000000000007b1d */ /* 0x000fec0000010000 */
[----:B0-----:R-:W-:Y:S04]  /*3c460*/  STL.64 [R1+0x150], R20 ;  /* 0x0001501401007387 */ /* 0x001fe80000100a00 */
[----:B------:R0:W-:Y:S04]  /*3c470*/  STL.64 [R1+0x158], R22 ;  /* 0x0001581601007387 */ /* 0x0001e80000100a00 */
[----:B0-----:R-:W2:Y:S01]  /*3c480*/  LDL.LU R23, [R1+0x1958] ;  /* 0x0019580001177983 */ /* 0x001ea20000300800 */
[----:B------:R-:W-:-:S05]  /*3c490*/  PRMT R12, R2, 0x5210, R12 ;  /* 0x00005210020c7816 */ /* 0x000fca000000000c */
[----:B------:R0:W-:Y:S01]  /*3c4a0*/  STSM.16.M88.4 [R0], R12 ;  /* 0x0000000c00007844 */ /* 0x0001e20000000200 */
[----:B------:R-:W-:Y:S06]  /*3c4b0*/  BAR.SYNC.DEFER_BLOCKING 0x0 ;  /* 0x0000000000007b1d */ /* 0x000fec0000010000 */
[----:B0-----:R-:W4:Y:S04]  /*3c4c0*/  LDL.LU R15, [R1+0x474] ;  /* 0x00047400010f7983 */ /* 0x001f280000300800 */
[----:B------:R-:W4:Y:S04]  /*3c4d0*/  LDL.LU R20, [R1] ;  /* 0x0000000001147983 */ /* 0x000f280000300800 */
[----:B------:R-:W4:Y:S04]  /*3c4e0*/  LDL.LU R21, [R1+0x4] ;  /* 0x0000040001157983 */ /* 0x000f280000300800 */
[----:B------:R-:W4:Y:S01]  /*3c4f0*/  LDL.LU R22, [R1+0x20] ;  /* 0x0000200001167983 */ /* 0x000f220000300800 */
[----:B--2---:R-:W-:-:S03]  /*3c500*/  LOP3.LUT R2, R23, 0xffff, RZ, 0xc0, !PT ;  /* 0x0000ffff17027812 */ /* 0x004fc600078ec0ff */
[----:B------:R-:W2:Y:S01]  /*3c510*/  LDL.LU R23, [R1+0x28] ;  /* 0x0000280001177983 */ /* 0x000ea20000300800 */
[----:B------:R-:W-:Y:S02]  /*3c520*/  LOP3.LUT R13, R8, 0xffff, RZ, 0xc0, !PT ;  /* 0x0000ffff080d7812 */ /* 0x000fe400078ec0ff */
[----:B------:R-:W-:Y:S02]  /*3c530*/  LOP3.LUT R3, R3, 0xffff, RZ, 0xc0, !PT ;  /* 0x0000ffff03037812 */ /* 0x000fe400078ec0ff */
[----:B---3--:R-:W-:Y:S02]  /*3c540*/  LOP3.LUT R14, R9, 0xffff, RZ, 0xc0, !PT ;  /* 0x0000ffff090e7812 */ /* 0x008fe400078ec0ff */
[----:B----4-:R-:W-:Y:S02]  /*3c550*/  PRMT R8, R11, 0x4210, R2 ;  /* 0x000042100b087816 */ /* 0x010fe40000000002 */
[----:B------:R-:W-:Y:S02]  /*3c560*/  PRMT R11, R25, 0x4210, R13 ;  /* 0x00004210190b7816 */ /* 0x000fe4000000000d */
[----:B------:R-:W-:-:S02]  /*3c570*/  PRMT R9, R5, 0x4210, R3 ;  /* 0x0000421005097816 */ /* 0x000fc40000000003 */
[----:B------:R-:W-:Y:S02]  /*3c580*/  LOP3.LUT R12, R15, 0xffff, RZ, 0xc0, !PT ;  /* 0x0000ffff0f0c7812 */ /* 0x000fe400078ec0ff */
[----:B------:R-:W-:Y:S02]  /*3c590*/  LOP3.LUT R15, R10, 0xffff, RZ, 0xc0, !PT ;  /* 0x0000ffff0a0f7812 */ /* 0x000fe400078ec0ff */
[----:B------:R-:W-:Y:S02]  /*3c5a0*/  PRMT R10, R4, 0x4210, R12 ;  /* 0x00004210040a7816 */ /* 0x000fe4000000000c */
[----:B------:R-:W-:Y:S02]  /*3c5b0*/  PRMT R4, R26, 0x4210, R14 ;  /* 0x000042101a047816 */ /* 0x000fe4000000000e */
[----:B------:R-:W-:Y:S01]  /*3c5c0*/  PRMT R5, R27, 0x4210, R15 ;  /* 0x000042101b057816 */ /* 0x000fe2000000000f */
[----:B--2---:R-:W-:Y:S04]  /*3c5d0*/  STL.64 [R1+0x1950], R22 ;  /* 0x0019501601007387 */ /* 0x004fe80000100a00 */
[----:B------:R-:W-:Y:S04]  /*3c5e0*/  STL.64 [R1+0x1948], R20 ;  /* 0x0019481401007387 */ /* 0x000fe80000100a00 */
[----:B------:R-:W0:Y:S04]  /*3c5f0*/  LDS.128 R20, [R24] ;  /* 0x0000000018147984 */ /* 0x000e280000000c00 */
[----:B------:R-:W2:Y:S04]  /*3c600*/  LDL.LU R25, [R1+0x2c] ;  /* 0x00002c0001197983 */ /* 0x000ea80000300800 */
[----:B------:R-:W3:Y:S04]  /*3c610*/  LDL.LU R26, [R1+0x40] ;  /* 0x00004000011a7983 */ /* 0x000ee80000300800 */
[----:B------:R-:W4:Y:S01]  /*3c620*/  LDL.LU R27, [R1+0x44] ;  /* 0x00004400011b7983 */ /* 0x000f220000300800 */
[----:B------:R-:W-:Y:S06]  /*3c630*/  BAR.SYNC.DEFER_BLOCKING 0x0 ;  /* 0x0000000000007b1d */ /* 0x000fec0000010000 */
[----:B0-----:R-:W-:Y:S04]  /*3c640*/  STL.64 [R1+0x30], R20 ;  /* 0x0000301401007387 */ /* 0x001fe80000100a00 */
[----:B------:R0:W-:Y:S04]  /*3c650*/  STL.64 [R1+0x38], R22 ;  /* 0x0000381601007387 */ /* 0x0001e80000100a00 */
[----:B0-----:R-:W2:Y:S04]  /*3c660*/  LDL.LU.64 R22, [R1+0x1950] ;  /* 0x0019500001167983 */ /* 0x001ea80000300a00 */
[----:B------:R-:W3:Y:S04]  /*3c670*/  LDL.LU.64 R20, [R1+0x1948] ;  /* 0x0019480001147983 */ /* 0x000ee80000300a00 */
[----:B------:R-:W-:Y:S01]  /*3c680*/  STSM.16.M88.4 [R0], R8 ;  /* 0x0000000800007844 */ /* 0x000fe20000000200 */
[----:B------:R-:W-:Y:S06]  /*3c690*/  BAR.SYNC.DEFER_BLOCKING 0x0 ;  /* 0x0000000000007b1d */ /* 0x000fec0000010000 */
[----:B------:R-:W0:Y:S02]  /*3c6a0*/  LDS.128 R8, [R24] ;  /* 0x0000000018087984 */ /* 0x000e240000000c00 */
[----:B------:R-:W-:Y:S01]  /*3c6b0*/  BAR.SYNC.DEFER_BLOCKING 0x0 ;  /* 0x0000000000007b1d */ /* 0x000fe20000010000 */
[----:B------:R-:W-:-:S02]  /*3c6c0*/  LOP3.LUT R16, R16, 0xffff, RZ, 0xc0, !PT ;  /* 0x0000ffff10107812 */ /* 0x000fc400078ec0ff */
[----:B------:R-:W-:Y:S02]  /*3c6d0*/  LOP3.LUT R17, R17, 0xffff, RZ, 0xc0, !PT ;  /* 0x0000ffff11117812 */ /* 0x000fe400078ec0ff */
[----:B------:R-:W-:Y:S02]  /*3c6e0*/  PRMT R6, R6, 0x4210, R16 ;  /* 0x0000421006067816 */ /* 0x000fe40000000010 */
[----:B------:R-:W-:-:S05]  /*3c6f0*/  PRMT R7, R7, 0x4210, R17 ;  /* 0x0000421007077816 */ /* 0x000fca0000000011 */
[----:B------:R1:W-:Y:S01]  /*3c700*/  STSM.16.M88.4 [R0], R4 ;  /* 0x0000000400007844 */ /* 0x0003e20000000200 */
[----:B------:R-:W-:Y:S06]  /*3c710*/  BAR.SYNC.DEFER_BLOCKING 0x0 ;  /* 0x0000000000007b1d */ /* 0x000fec0000010000 */
[----:B0-----:R3:W-:Y:S04]  /*3c720*/  STL.64 [R1+0x140], R8 ;  /* 0x0001400801007387 */ /* 0x0017e80000100a00 */
[----:B------:R2:W-:Y:S04]  /*3c730*/  STL.64 [R1+0x148], R10 ;  /* 0x0001480a01007387 */ /* 0x0005e80000100a00 */
[----:B-1----:R-:W4:Y:S01]  /*3c740*/  LDL.LU R7, [R1+0x24] ;  /* 0x0000240001077983 */ /* 0x002f220000300800 */
[----:B---3--:R-:W-:-:S02]  /*3c750*/  PRMT R8, R20, 0x5210, R2 ;  /* 0x0000521014087816 */ /* 0x008fc40000000002 */
[----:B------:R-:W-:Y:S01]  /*3c760*/  PRMT R9, R21, 0x5210, R3 ;  /* 0x0000521015097816 */ /* 0x000fe20000000003 */
[----:B------:R-:W3:Y:S01]  /*3c770*/  LDL.LU R2, [R1+0x49c] ;  /* 0x00049c0001027983 */ /* 0x000ee20000300800 */
[----:B--2---:R-:W-:-:S03]  /*3c780*/  PRMT R11, R23, 0x5210, R13 ;  /* 0x00005210170b7816 */ /* 0x004fc6000000000d */
[----:B------:R-:W2:Y:S01]  /*3c790*/  LDL.LU R3, [R1+0x498] ;  /* 0x0004980001037983 */ /* 0x000ea20000300800 */
[----:B------:R-:W-:-:S03]  /*3c7a0*/  PRMT R10, R22, 0x5210, R12 ;  /* 0x00005210160a7816 */ /* 0x000fc6000000000c */
[----:B------:R-:W2:Y:S04]  /*3c7b0*/  LDL.LU R13, [R1+0x48c] ;  /* 0x00048c00010d7983 */ /* 0x000ea80000300800 */
[----:B------:R-:W3:Y:S04]  /*3c7c0*/  LDL.LU R12, [R1+0x3f4] ;  /* 0x0003f400010c7983 */ /* 0x000ee80000300800 */
[----:B------:R-:W2:Y:S04]  /*3c7d0*/  LDL.LU R20, [R1+0x330] ;  /* 0x0003300001147983 */ /* 0x000ea80000300800 */
[----:B------:R-:W2:Y:S04]  /*3c7e0*/  LDL.LU R21, [R1+0x310] ;  /* 0x0003100001157983 */ /* 0x000ea80000300800 */
[----:B------:R-:W3:Y:S04]  /*3c7f0*/  LDL.LU R22, [R1+0x30c] ;  /* 0x00030c0001167983 */ /* 0x000ee80000300800 */
[----:B------:R-:W3:Y:S01]  /*3c800*/  LDL.LU R23, [R1+0x308] ;  /* 0x0003080001177983 */ /* 0x000ee20000300800 */
[----:B------:R-:W-:-:S02]  /*3c810*/  PRMT R5, R25, 0x5210, R15 ;  /* 0x0000521019057816 */ /* 0x000fc4000000000f */
[----:B------:R-:W-:Y:S02]  /*3c820*/  PRMT R6, R26, 0x5210, R16 ;  /* 0x000052101a067816 */ /* 0x000fe40000000010 */
[----:B----4-:R-:W-:Y:S02]  /*3c830*/  PRMT R4, R7, 0x5210, R14 ;  /* 0x0000521007047816 */ /* 0x010fe4000000000e */
[----:B------:R-:W-:Y:S01]  /*3c840*/  PRMT R7, R27, 0x5210, R17 ;  /* 0x000052101b077816 */ /* 0x000fe20000000011 */
[----:B---3--:R-:W-:Y:S04]  /*3c850*/  STL.64 [R1+0x1940], R22 ;  /* 0x0019401601007387 */ /* 0x008fe80000100a00 */
[----:B--2---:R-:W-:Y:S04]  /*3c860*/  STL.64 [R1+0x1938], R20 ;  /* 0x0019381401007387 */ /* 0x004fe80000100a00 */
[----:B------:R-:W0:Y:S01]  /*3c870*/  LDS.128 R20, [R24] ;  /* 0x0000000018147984 */ /* 0x000e220000000c00 */
[----:B------:R-:W-:Y:S06]  /*3c880*/  BAR.SYNC.DEFER_BLOCKING 0x0 ;  /* 0x0000000000007b1d */ /* 0x000fec0000010000 */
[----:B------:R-:W2:Y:S04]  /*3c890*/  LDL.LU R14, [R1+0x3f0] ;  /* 0x0003f000010e7983 */ /* 0x000ea80000300800 */
[----:B------:R-:W3:Y:S04]  /*3c8a0*/  LDL.LU R15, [R1+0x3ec] ;  /* 0x0003ec00010f7983 */ /* 0x000ee80000300800 */
[----:B------:R-:W4:Y:S04]  /*3c8b0*/  LDL.LU R16, [R1+0x47c] ;  /* 0x00047c0001107983 */ /* 0x000f280000300800 */
[----:B------:R-:W4:Y:S04]  /*3c8c0*/  LDL.LU R17, [R1+0x3e4] ;  /* 0x0003e40001117983 */ /* 0x000f280000300800 */
[----:B------:R-:W4:Y:S04]  /*3c8d0*/  LDL.LU R25, [R1+0x50] ;  /* 0x0000500001197983 */ /* 0x000f280000300800 */
[----:B------:R-:W4:Y:S04]  /*3c8e0*/  LDL.LU R26, [R1+0x4c] ;  /* 0x00004c00011a7983 */ /* 0x000f280000300800 */
[----:B------:R1:W-:Y:S01]  /*3c8f0*/  STSM.16.M88.4 [R0], R8 ;  /* 0x0000000800007844 */ /* 0x0003e20000000200 */
[----:B------:R-:W-:Y:S06]  /*3c900*/  BAR.SYNC.DEFER_BLOCKING 0x0 ;  /* 0x0000000000007b1d */ /* 0x000fec0000010000 */
[----:B0-----:R-:W-:Y:S04]  /*3c910*/  STL.64 [R1+0x130], R20 ;  /* 0x0001301401007387 */ /* 0x001fe80000100a00 */
[----:B------:R-:W-:Y:S04]  /*3c920*/  STL.64 [R1+0x138], R22 ;  /* 0x0001381601007387 */ /* 0x000fe80000100a00 */
[----:B------:R-:W4:Y:S04]  /*3c930*/  LDL.LU R27, [R1+0x54] ;  /* 0x00005400011b7983 */ /* 0x000f280000300800 */
[----:B-1----:R-:W4:Y:S04]  /*3c940*/  LDL.LU R8, [R1+0x350] ;  /* 0x0003500001087983 */ /* 0x002f280000300800 */
[----:B------:R-:W4:Y:S04]  /*3c950*/  LDL.LU R9, [R1+0x35c] ;  /* 0x00035c0001097983 */ /* 0x000f280000300800 */
[----:B------:R-:W4:Y:S04]  /*3c960*/  LDL.LU R10, [R1+0x348] ;  /* 0x00034800010a7983 */ /* 0x000f280000300800 */
[----:B------:R-:W4:Y:S04]  /*3c970*/  LDL.LU R11, [R1+0x354] ;  /* 0x00035400010b7983 */ /* 0x000f280000300800 */
[----:B------:R-:W0:Y:S01]  /*3c980*/  LDS.128 R20, [R24] ;  /* 0x0000000018147984 */ /* 0x000e220000000c00 */
[----:B------:R-:W-:Y:S06]  /*3c990*/  BAR.SYNC.DEFER_BLOCKING 0x0 ;  /* 0x0000000000007b1d */ /* 0x000fec0000010000 */
[----:B0-----:R-:W-:Y:S04]  /*3c9a0*/  STL.64 [R1+0xe0], R20 ;  /* 0x0000e01401007387 */ /* 0x001fe80000100a00 */
[----:B------:R0:W-:Y:S04]  /*3c9b0*/  STL.64 [R1+0xe8], R22 ;  /* 0x0000e81601007387 */ /* 0x0001e80000100a00 */
[----:B0-----:R-:W4:Y:S04]  /*3c9c0*/  LDL.LU.64 R22, [R1+0x1940] ;  /* 0x0019400001167983 */ /* 0x001f280000300a00 */
[----:B------:R-:W4:Y:S04]  /*3c9d0*/  LDL.LU.64 R20, [R1+0x1938] ;  /* 0x0019380001147983 */ /* 0x000f280000300a00 */
[----:B------:R0:W-:Y:S01]  /*3c9e0*/  STSM.16.M88.4 [R0], R4 ;  /* 0x0000000400007844 */ /* 0x0001e20000000200 */
[----:B------:R-:W-:Y:S01]  /*3c9f0*/  BAR.SYNC.DEFER_BLOCKING 0x0 ;  /* 0x0000000000007b1d */ /* 0x000fe20000010000 */
[----:B------:R-:W-:-:S02]  /*3ca00*/  LOP3.LUT R12, R12, 0xffff, RZ, 0xc0, !PT ;  /* 0x0000ffff0c0c7812 */ /* 0x000fc400078ec0ff */
[----:B------:R-:W-:Y:S02]  /*3ca10*/  LOP3.LUT R2, R2, 0xffff, RZ, 0xc0, !PT ;  /* 0x0000ffff02027812 */ /* 0x000fe400078ec0ff */
[----:B------:R-:W-:Y:S02]  /*3ca20*/  LOP3.LUT R3, R3, 0xffff, RZ, 0xc0, !PT ;  /* 0x0000ffff03037812 */ /* 0x000fe400078ec0ff */
[----:B------:R-:W-:Y:S02]  /*3ca30*/  LOP3.LUT R13, R13, 0xffff, RZ, 0xc0, !PT ;  /* 0x0000ffff0d0d7812 */ /* 0x000fe400078ec0ff */
[----:B--2---:R-:W-:Y:S02]  /*3ca40*/  LOP3.LUT R14, R14, 0xffff, RZ, 0xc0, !PT ;  /* 0x0000ffff0e0e7812 */ /* 0x004fe400078ec0ff */
[----:B---3--:R-:W-:Y:S02]  /*3ca50*/  LOP3.LUT R15, R15, 0xffff, RZ, 0xc0, !PT ;  /* 0x0000ffff0f0f7812 */ /* 0x008fe400078ec0ff */
[----:B----4-:R-:W-:-:S02]  /*3ca60*/  LOP3.LUT R17, R17, 0xffff, RZ, 0xc0, !PT ;  /* 0x0000ffff11117812 */ /* 0x010fc400078ec0ff */
[----:B------:R-:W-:Y:S02]  /*3ca70*/  LOP3.LUT R16, R16, 0xffff, RZ, 0xc0, !PT ;  /* 0x0000ffff10107812 */ /* 0x000fe400078ec0ff */
[----:B------:R-:W-:Y:S02]  /*3ca80*/  PRMT R8, R8, 0x4210, R2 ;  /* 0x0000421008087816 */ /* 0x000fe40000000002 */
[----:B------:R-:W-:Y:S02]  /*3ca90*/  PRMT R9, R9, 0x4210, R3 ;  /* 0x0000421009097816 */ /* 0x000fe40000000003 */
[----:B------:R-:W-:Y:S02]  /*3caa0*/  PRMT R10, R10, 0x4210, R13 ;  /* 0x000042100a0a7816 */ /* 0x000fe4000000000d */
[----:B------:R-:W-:Y:S02]  /*3cab0*/  PRMT R11, R11, 0x4210, R16 ;  /* 0x000042100b0b7816 */ /* 0x000fe40000000010 */
[----:B0-----:R-:W-:-:S02]  /*3cac0*/  PRMT R6, R22, 0x4210, R15 ;  /* 0x0000421016067816 */ /* 0x001fc4000000000f */
[----:B------:R-:W-:Y:S02]  /*3cad0*/  PRMT R4, R20, 0x4210, R12 ;  /* 0x0000421014047816 */ /* 0x000fe4000000000c */
[----:B------:R-:W-:Y:S02]  /*3cae0*/  PRMT R5, R21, 0x4210, R14 ;  /* 0x0000421015057816 */ /* 0x000fe4000000000e */
[----:B------:R-:W-:Y:S02]  /*3caf0*/  PRMT R7, R23, 0x4210, R17 ;  /* 0x0000421017077816 */ /* 0x000fe40000000011 */
[----:B------:R-:W0:Y:S01]  /*3cb00*/  LDS.128 R20, [R24] ;  /* 0x0000000018147984 */ /* 0x000e220000000c00 */
[----:B------:R-:W-:Y:S06]  /*3cb10*/  BAR.SYNC.DEFER_BLOCKING 0x0 ;  /* 0x0000000000007b1d */ /* 0x000fec0000010000 */
[----:B------:R-:W-:Y:S02]  /*3cb20*/  STSM.16.M88.4 [R0], R8 ;  /* 0x0000000800007844 */ /* 0x000fe40000000200 */
[----:B------:R-:W-:Y:S06]  /*3cb30*/  BAR.SYNC.DEFER_BLOCKING 0x0 ;  /* 0x0000000000007b1d */ /* 0x000fec0000010000 */
[----:B------:R-:W1:Y:S02]  /*3cb40*/  LDS.128 R8, [R24] ;  /* 0x0000000018087984 */ /* 0x000e640000000c00 */
[----:B------:R-:W-:Y:S06]  /*3cb50*/  BAR.SYNC.DEFER_BLOCKING 0x0 ;  /* 0x0000000000007b1d */ /* 0x000fec0000010000 */
[----:B0-----:R-:W-:Y:S04]  /*3cb60*/  STL.64 [R1+0x120], R20 ;  /* 0x0001201401007387 */ /* 0x001fe80000100a00 */
[----:B------:R0:W-:Y:S04]  /*3cb70*/  STL.64 [R1+0x128], R22 ;  /* 0x0001281601007387 */ /* 0x0001e80000100a00 */
[----:B0-----:R-:W2:Y:S04]  /*3cb80*/  LDL.LU.64 R22, [R1+0x1930] ;  /* 0x0019300001167983 */ /* 0x001ea80000300a00 */
[----:B------:R-:W3:Y:S04]  /*3cb90*/  LDL.LU.64 R20, [R1+0x1928] ;  /* 0x0019280001147983 */ /* 0x000ee80000300a00 */
[----:B------:R0:W-:Y:S01]  /*3cba0*/  STSM.16.M88.4 [R0], R4 ;  /* 0x0000000400007844 */ /* 0x0001e20000000200 */
[----:B------:R-:W-:Y:S06]  /*3cbb0*/  BAR.SYNC.DEFER_BLOCKING 0x0 ;  /* 0x0000000000007b1d */ /* 0x000fec0000010000 */
[----:B-1----:R1:W-:Y:S04]  /*3cbc0*/  STL.64 [R1+0x110], R8 ;  /* 0x0001100801007387 */ /* 0x0023e80000100a00 */
[----:B------:R4:W-:Y:S01]  /*3cbd0*/  STL.64 [R1+0x118], R10 ;  /* 0x0001180a01007387 */ /* 0x0009e20000100a00 */
[----:B0-----:R-:W-:-:S02]  /*3cbe0*/  PRMT R4, R27, 0x5210, R12 ;  /* 0x000052101b047816 */ /* 0x001fc4000000000c */
[----:B------:R-:W-:Y:S02]  /*3cbf0*/  PRMT R5, R19, 0x5210, R14 ;  /* 0x0000521013057816 */ /* 0x000fe4000000000e */
[----:B-1----:R-:W-:Y:S02]  /*3cc00*/  PRMT R8, R25, 0x5210, R2 ;  /* 0x0000521019087816 */ /* 0x002fe40000000002 */
[----:B------:R-:W-:Y:S01]  /*3cc10*/  PRMT R9, R26, 0x5210, R3 ;  /* 0x000052101a097816 */ /* 0x000fe20000000003 */
[----:B------:R-:W2:Y:S04]  /*3cc20*/  LDL.LU R2, [R1+0x404] ;  /* 0x0004040001027983 */ /* 0x000ea80000300800 */
[----:B------:R-:W2:Y:S04]  /*3cc30*/  LDL.LU R12, [R1+0x400] ;  /* 0x00040000010c7983 */ /* 0x000ea80000300800 */
[----:B------:R-:W2:Y:S01]  /*3cc40*/  LDL.LU R3, [R1+0x3fc] ;  /* 0x0003fc0001037983 */ /* 0x000ea20000300800 */
[----:B----4-:R-:W-:-:S03]  /*3cc50*/  PRMT R10, R18, 0x5210, R13 ;  /* 0x00005210120a7816 */ /* 0x010fc6000000000d */
[----:B------:R-:W4:Y:S04]  /*3cc60*/  LDL.LU R13, [R1+0x4dc] ;  /* 0x0004dc00010d7983 */ /* 0x000f280000300800 */
[----:B------:R-:W4:Y:S04]  /*3cc70*/  LDL.LU R18, [R1+0x3b4] ;  /* 0x0003b40001127983 */ /* 0x000f280000300800 */
[----:B------:R-:W4:Y:S04]  /*3cc80*/  LDL.LU R14, [R1+0x4cc] ;  /* 0x0004cc00010e7983 */ /* 0x000f280000300800 */
[----:B------:R-:W4:Y:S01]  /*3cc90*/  LDL R19, [R1+0xc00] ;  /* 0x000c000001137983 */ /* 0x000f220000100800 */
[----:B---3--:R-:W-:-:S02]  /*3cca0*/  PRMT R6, R20, 0x5210, R15 ;  /* 0x0000521014067816 */ /* 0x008fc4000000000f */
[----:B------:R-:W-:Y:S01]  /*3ccb0*/  PRMT R11, R21, 0x5210, R16 ;  /* 0x00005210150b7816 */ /* 0x000fe20000000010 */
[----:B------:R-:W3:Y:S04]  /*3ccc0*/  LDL.LU R15, [R1+0x4c8] ;  /* 0x0004c800010f7983 */ /* 0x000ee80000300800 */
[----:B------:R-:W3:Y:S01]  /*3ccd0*/  LDL.LU R16, [R1+0x4bc] ;  /* 0x0004bc0001107983 */ /* 0x000ee20000300800 */
[----:B--2---:R-:W-:-:S03]  /*3cce0*/  PRMT R7, R22, 0x5210, R17 ;  /* 0x0000521016077816 */ /* 0x004fc60000000011 */
[----:B------:R-:W2:Y:S04]  /*3ccf0*/  LDL.LU R17, [R1+0x3f8] ;  /* 0x0003f80001117983 */ /* 0x000ea80000300800 */
[----:B------:R-:W3:Y:S04]  /*3cd00*/  LDL.LU R22, [R1+0x334] ;  /* 0x0003340001167983 */ /* 0x000ee80000300800 */
[----:B----4-:R-:W0:Y:S01]  /*3cd10*/  LDS.128 R24, [R19] ;  /* 0x0000000013187984 */ /* 0x010e220000000c00 */
[----:B------:R-:W-:Y:S06]  /*3cd20*/  BAR.SYNC.DEFER_BLOCKING 0x0 ;  /* 0x0000000000007b1d */ /* 0x000fec0000010000 */
[----:B------:R1:W-:Y:S02]  /*3cd30*/  STSM.16.M88.4 [R0], R8 ;  /* 0x0000000800007844 */ /* 0x0003e40000000200 */
[----:B------:R-:W-:Y:S06]  /*3cd40*/  BAR.SYNC.DEFER_BLOCKING 0x0 ;  /* 0x0000000000007b1d */ /* 0x000fec0000010000 */
[----:B0-----:R-:W-:Y:S04]  /*3cd50*/  STL.64 [R1+0x100], R24 ;  /* 0x0001001801007387 */ /* 0x001fe80000100a00 */
[----:B------:R-:W-:Y:S04]  /*3cd60*/  STL.64 [R1+0x108], R26 ;  /* 0x0001081a01007387 */ /* 0x000fe80000100a00 */
[----:B-1----:R-:W4:Y:S04]  /*3cd70*/  LDL.LU R8, [R1+0x3c4] ;  /* 0x0003c40001087983 */ /* 0x002f280000300800 */
[----:B------:R-:W4:Y:S04]  /*3cd80*/  LDL.LU R9, [R1+0x3b0] ;  /* 0x0003b00001097983 */ /* 0x000f280000300800 */
[----:B------:R-:W4:Y:S04]  /*3cd90*/  LDL.LU R10, [R1+0x390] ;  /* 0x00039000010a7983 */ /* 0x000f280000300800 */
[----:B------:R-:W4:Y:S04]  /*3cda0*/  LDL.LU R11, [R1+0x394] ;  /* 0x00039400010b7983 */ /* 0x000f280000300800 */
[----:B------:R-:W2:Y:S04]  /*3cdb0*/  LDL.LU R21, [R1+0x90] ;  /* 0x0000900001157983 */ /* 0x000ea80000300800 */
[----:B------:R-:W2:Y:S04]  /*3cdc0*/  LDL.LU R20, [R1+0x94] ;  /* 0x0000940001147983 */ /* 0x000ea80000300800 */
[----:B------:R-:W0:Y:S01]  /*3cdd0*/  LDS.128 R24, [R19] ;  /* 0x0000000013187984 */ /* 0x000e220000000c00 */
[----:B------:R-:W-:Y:S06]  /*3cde0*/  BAR.SYNC.DEFER_BLOCKING 0x0 ;  /* 0x0000000000007b1d */ /* 0x000fec0000010000 */
[----:B0-----:R-:W-:Y:S04]  /*3cdf0*/  STL.64 [R1+0x80], R24 ;  /* 0x0000801801007387 */ /* 0x001fe80000100a00 */
[----:B------:R-:W-:Y:S04]  /*3ce00*/  STL.64 [R1+0x88], R26 ;  /* 0x0000881a01007387 */ /* 0x000fe80000100a00 */
[----:B------:R0:W-:Y:S04]  /*3ce10*/  STL [R1+0x1920], R23 ;  /* 0x0019201701007387 */ /* 0x0001e80000100800 */
[----:B0-----:R-:W4:Y:S04]  /*3ce20*/  LDL.LU R23, [R1+0x3cc] ;  /* 0x0003cc0001177983 */ /* 0x001f280000300800 */
[----:B--2---:R0:W-:Y:S04]  /*3ce30*/  STL.64 [R1+0x1918], R20 ;  /* 0x0019181401007387 */ /* 0x0041e80000100a00 */
[----:B0-----:R-:W2:Y:S04]  /*3ce40*/  LDL.LU R21, [R1+0x3d0] ;  /* 0x0003d00001157983 */ /* 0x001ea80000300800 */
[----:B------:R3:W-:Y:S01]  /*3ce50*/  STSM.16.M88.4 [R0], R4 ;  /* 0x0000000400007844 */ /* 0x0007e20000000200 */
[----:B------:R-:W-:Y:S01]  /*3ce60*/  BAR.SYNC.DEFER_BLOCKING 0x0 ;  /* 0x0000000000007b1d */ /* 0x000fe20000010000 */
[----:B------:R-:W-:-:S02]  /*3ce70*/  LOP3.LUT R2, R2, 0xffff, RZ, 0xc0, !PT ;  /* 0x0000ffff02027812 */ /* 0x000fc400078ec0ff */
[----:B------:R-:W-:Y:S02]  /*3ce80*/  LOP3.LUT R12, R12, 0xffff, RZ, 0xc0, !PT ;  /* 0x0000ffff0c0c7812 */ /* 0x000fe400078ec0ff */
[----:B------:R-:W-:Y:S02]  /*3ce90*/  LOP3.LUT R17, R17, 0xffff, RZ, 0xc0, !PT ;  /* 0x0000ffff11117812 */ /* 0x000fe400078ec0ff */
[----:B------:R-:W-:Y:S02]  /*3cea0*/  LOP3.LUT R3, R3, 0xffff, RZ, 0xc0, !PT ;  /* 0x0000ffff03037812 */ /* 0x000fe400078ec0ff */
[----:B------:R-:W-:Y:S01]  /*3ceb0*/  LOP3.LUT R13, R13, 0xffff, RZ, 0xc0, !PT ;  /* 0x0000ffff0d0d7812 */ /* 0x000fe200078ec0ff */
[----:B------:R-:W2:Y:S04]  /*3cec0*/  LDL.LU R24, [R1+0x98] ;  /* 0x0000980001187983 */ /* 0x000ea80000300800 */
[----:B------:R-:W2:Y:S04]  /*3ced0*/  LDL.LU R25, [R1+0xa0] ;  /* 0x0000a00001197983 */ /* 0x000ea80000300800 */
[----:B------:R-:W2:Y:S04]  /*3cee0*/  LDL.LU R26, [R1+0x9c] ;  /* 0x00009c00011a7983 */ /* 0x000ea80000300800 */
[----:B------:R-:W2:Y:S01]  /*3cef0*/  LDL.LU R27, [R1+0x70] ;  /* 0x00007000011b7983 */ /* 0x000ea20000300800 */
[----:B---3--:R-:W-:-:S02]  /*3cf00*/  PRMT R7, R22, 0x4210, R17 ;  /* 0x0000421016077816 */ /* 0x008fc40000000011 */
[----:B----4-:R-:W-:Y:S02]  /*3cf10*/  PRMT R5, R23, 0x4210, R12 ;  /* 0x0000421017057816 */ /* 0x010fe4000000000c */
[----:B------:R-:W-:Y:S02]  /*3cf20*/  PRMT R6, R8, 0x4210, R3 ;  /* 0x0000421008067816 */ /* 0x000fe40000000003 */
[----:B------:R-:W-:Y:S02]  /*3cf30*/  PRMT R8, R18, 0x4210, R13 ;  /* 0x0000421012087816 */ /* 0x000fe4000000000d */
[----:B------:R-:W3:Y:S01]  /*3cf40*/  LDL.LU R18, [R1+0x8] ;  /* 0x0000080001127983 */ /* 0x000ee20000300800 */
[----:B--2---:R-:W-:-:S03]  /*3cf50*/  PRMT R4, R21, 0x4210, R2 ;  /* 0x0000421015047816 */ /* 0x004fc60000000002 */
[----:B------:R-:W0:Y:S01]  /*3cf60*/  LDS.128 R20, [R19] ;  /* 0x0000000013147984 */ /* 0x000e220000000c00 */
[----:B------:R-:W-:Y:S06]  /*3cf70*/  BAR.SYNC.DEFER_BLOCKING 0x0 ;  /* 0x0000000000007b1d */ /* 0x000fec0000010000 */
[----:B0-----:R-:W-:Y:S04]  /*3cf80*/  STL.64 [R1+0xf0], R20 ;  /* 0x0000f01401007387 */ /* 0x001fe80000100a00 */
[----:B------:R0:W-:Y:S04]  /*3cf90*/  STL.64 [R1+0xf8], R22 ;  /* 0x0000f81601007387 */ /* 0x0001e80000100a00 */
[----:B0-----:R-:W2:Y:S04]  /*3cfa0*/  LDL.LU R23, [R1+0x1920] ;  /* 0x0019200001177983 */ /* 0x001ea80000300800 */
[----:B------:R-:W4:Y:S01]  /*3cfb0*/  LDL.LU.64 R20, [R1+0x1918] ;  /* 0x0019180001147983 */ /* 0x000f220000300a00 */
[----:B------:R-:W-:-:S02]  /*3cfc0*/  LOP3.LUT R14, R14, 0xffff, RZ, 0xc0, !PT ;  /* 0x0000ffff0e0e7812 */ /* 0x000fc400078ec0ff */
[----:B------:R-:W-:Y:S02]  /*3cfd0*/  LOP3.LUT R15, R15, 0xffff, RZ, 0xc0, !PT ;  /* 0x0000ffff0f0f7812 */ /* 0x000fe400078ec0ff */
[----:B------:R-:W-:Y:S02]  /*3cfe0*/  LOP3.LUT R16, R16, 0xffff, RZ, 0xc0, !PT ;  /* 0x0000ffff10107812 */ /* 0x000fe400078ec0ff */
[----:B------:R-:W-:Y:S02]  /*3cff0*/  PRMT R9, R9, 0x4210, R14 ;  /* 0x0000421009097816 */ /* 0x000fe4000000000e */
[----:B------:R-:W-:Y:S02]  /*3d000*/  PRMT R10, R10, 0x4210, R15 ;  /* 0x000042100a0a7816 */ /* 0x000fe4000000000f */
[----:B------:R-:W-:-:S05]  /*3d010*/  PRMT R11, R11, 0x4210, R16 ;  /* 0x000042100b0b7816 */ /* 0x000fca0000000010 */
[----:B------:R-:W-:Y:S01]  /*3d020*/  STSM.16.M88.4 [R0], R8 ;  /* 0x0000000800007844 */ /* 0x000fe20000000200 */
[----:B------:R-:W-:Y:S06]  /*3d030*/  BAR.SYNC.DEFER_BLOCKING 0x0 ;  /* 0x0000000000007b1d */ /* 0x000fec0000010000 */
[----:B------:R-:W0:Y:S02]  /*3d040*/  LDS.128 R8, [R19] ;  /* 0x0000000013087984 */ /* 0x000e240000000c00 */
[----:B------:R-:W-:Y:S06]  /*3d050*/  BAR.SYNC.DEFER_BLOCKING 0x0 ;  /* 0x0000000000007b1d */ /* 0x000fec0000010000 */
[----:B------:R1:W-:Y:S02]  /*3d060*/  STSM.16.M88.4 [R0], R4 ;  /* 0x0000000400007844 */ /* 0x0003e40000000200 */
[----:B------:R-:W-:Y:S06]  /*3d070*/  BAR.SYNC.DEFER_BLOCKING 0x0 ;  /* 0x0000000000007b1d */ /* 0x000fec0000010000 */
[----:B0-----:R0:W-:Y:S04]  /*3d080*/  STL.64 [R1+0x50], R8 ;  /* 0x0000500801007387 */ /* 0x0011e80000100a00 */
[----:B------:R3:W-:Y:S01]  /*3d090*/  STL.64 [R1+0x58], R10 ;  /* 0x0000580a01007387 */ /* 0x0007e20000100a00 */
[----:B-1----:R-:W-:-:S02]  /*3d0a0*/  PRMT R5, R24, 0x5210, R12 ;  /* 0x0000521018057816 */ /* 0x002fc4000000000c */
[----:B0-----:R-:W-:Y:S02]  /*3d0b0*/  PRMT R8, R25, 0x5210, R13 ;  /* 0x0000521019087816 */ /* 0x001fe4000000000d */
[----:B------:R-:W-:Y:S01]  /*3d0c0*/  PRMT R9, R26, 0x5210, R14 ;  /* 0x000052101a097816 */ /* 0x000fe2000000000e */
[----:B------:R-:W4:Y:S01]  /*3d0d0*/  LDL.LU R13, [R1+0x51c] ;  /* 0x00051c00010d7983 */ /* 0x000f220000300800 */
[----:B---3--:R-:W-:-:S03]  /*3d0e0*/  PRMT R10, R27, 0x5210, R15 ;  /* 0x000052101b0a7816 */ /* 0x008fc6000000000f */
[----:B------:R-:W3:Y:S04]  /*3d0f0*/  LDL.LU R14, [R1+0x4fc] ;  /* 0x0004fc00010e7983 */ /* 0x000ee80000300800 */
[----:B------:R-:W3:Y:S01]  /*3d100*/  LDL.LU R15, [R1+0x4ec] ;  /* 0x0004ec00010f7983 */ /* 0x000ee20000300800 */
[----:B------:R-:W-:Y:S02]  /*3d110*/  PRMT R7, R18, 0x5210, R17 ;  /* 0x0000521012077816 */ /* 0x000fe40000000011 */
[----:B--2---:R-:W-:Y:S02]  /*3d120*/  PRMT R11, R23, 0x5210, R16 ;  /* 0x00005210170b7816 */ /* 0x004fe40000000010 */
[----:B----4-:R-:W-:Y:S02]  /*3d130*/  PRMT R4, R21, 0x5210, R2 ;  /* 0x0000521015047816 */ /* 0x010fe40000000002 */
[----:B------:R-:W-:Y:S01]  /*3d140*/  PRMT R6, R20, 0x5210, R3 ;  /* 0x0000521014067816 */ /* 0x000fe20000000003 */
[----:B------:R-:W2:Y:S04]  /*3d150*/  LDL.LU R2, [R1+0x414] ;  /* 0x0004140001027983 */ /* 0x000ea80000300800 */
[----:B------:R-:W0:Y:S01]  /*3d160*/  LDS.128 R20, [R19] ;  /* 0x0000000013147984 */ /* 0x000e220000000c00 */
[----:B------:R-:W-:Y:S06]  /*3d170*/  BAR.SYNC.DEFER_BLOCKING 0x0 ;  /* 0x0000000000007b1d */ /* 0x000fec0000010000 */
        /* <DEDUP_REMOVED lines=20> */
[----:B0-----:R-:W4:Y:S04]  /*3d2c0*/  LDL.LU R23, [R1+0xdc] ;  /* 0x0000dc0001177983 */ /* 0x001f280000300800 */
[----:B------:R-:W4:Y:S04]  /*3d2d0*/  LDL.LU R22, [R1+0x190] ;  /* 0x0001900001167983 */ /* 0x000f280000300800 */
[----:B------:R-:W4:Y:S04]  /*3d2e0*/  LDL.LU R21, [R1+0xd8] ;  /* 0x0000d80001157983 */ /* 0x000f280000300800 */
[----:B------:R-:W4:Y:S04]  /*3d2f0*/  LDL.LU R20, [R1+0xd4] ;  /* 0x0000d40001147983 */ /* 0x000f280000300800 */
[----:B------:R0:W-:Y:S01]  /*3d300*/  STSM.16.M88.4 [R0], R4 ;  /* 0x0000000400007844 */ /* 0x0001e20000000200 */
[----:B------:R-:W-:Y:S01]  /*3d310*/  BAR.SYNC.DEFER_BLOCKING 0x0 ;  /* 0x0000000000007b1d */ /* 0x000fe20000010000 */
[----:B------:R-:W-:-:S02]  /*3d320*/  LOP3.LUT R13, R13, 0xffff, RZ, 0xc0, !PT ;  /* 0x0000ffff0d0d7812 */ /* 0x000fc400078ec0ff */
[----:B---3--:R-:W-:Y:S02]  /*3d330*/  LOP3.LUT R14, R14, 0xffff, RZ, 0xc0, !PT ;  /* 0x0000ffff0e0e7812 */ /* 0x008fe400078ec0ff */
[----:B------:R-:W-:Y:S01]  /*3d340*/  LOP3.LUT R15, R15, 0xffff, RZ, 0xc0, !PT ;  /* 0x0000ffff0f0f7812 */ /* 0x000fe200078ec0ff */
[----:B------:R-:W3:Y:S01]  /*3d350*/  LDL.LU R18, [R1+0xd0] ;  /* 0x0000d00001127983 */ /* 0x000ee20000300800 */
[----:B--2---:R-:W-:Y:S02]  /*3d360*/  LOP3.LUT R2, R2, 0xffff, RZ, 0xc0, !PT ;  /* 0x0000ffff02027812 */ /* 0x004fe400078ec0ff */
[----:B----4-:R-:W-:Y:S02]  /*3d370*/  LOP3.LUT R12, R12, 0xffff, RZ, 0xc0, !PT ;  /* 0x0000ffff0c0c7812 */ /* 0x010fe400078ec0ff */
[----:B------:R-:W-:Y:S02]  /*3d380*/  LOP3.LUT R3, R3, 0xffff, RZ, 0xc0, !PT ;  /* 0x0000ffff03037812 */ /* 0x000fe400078ec0ff */
[----:B------:R-:W-:-:S02]  /*3d390*/  LOP3.LUT R16, R16, 0xffff, RZ, 0xc0, !PT ;  /* 0x0000ffff10107812 */ /* 0x000fc400078ec0ff */
[----:B------:R-:W-:-:S04]  /*3d3a0*/  LOP3.LUT R17, R17, 0xffff, RZ, 0xc0, !PT ;  /* 0x0000ffff11117812 */ /* 0x000fc800078ec0ff */
[----:B0-----:R-:W-:Y:S02]  /*3d3b0*/  PRMT R7, R27, 0x4210, R17 ;  /* 0x000042101b077816 */ /* 0x001fe40000000011 */
[----:B------:R-:W-:Y:S02]  /*3d3c0*/  PRMT R4, R8, 0x4210, R2 ;  /* 0x0000421008047816 */ /* 0x000fe40000000002 */
[----:B------:R-:W-:Y:S02]  /*3d3d0*/  PRMT R5, R9, 0x4210, R12 ;  /* 0x0000421009057816 */ /* 0x000fe4000000000c */
[----:B------:R-:W-:Y:S02]  /*3d3e0*/  PRMT R6, R10, 0x4210, R3 ;  /* 0x000042100a067816 */ /* 0x000fe40000000003 */
[----:B------:R-:W-:Y:S02]  /*3d3f0*/  PRMT R8, R11, 0x4210, R13 ;  /* 0x000042100b087816 */ /* 0x000fe4000000000d */
[----:B------:R-:W-:-:S02]  /*3d400*/  PRMT R9, R24, 0x4210, R14 ;  /* 0x0000421018097816 */ /* 0x000fc4000000000e */
[----:B------:R-:W-:Y:S02]  /*3d410*/  PRMT R10, R25, 0x4210, R15 ;  /* 0x00004210190a7816 */ /* 0x000fe4000000000f */
[----:B------:R-:W-:Y:S02]  /*3d420*/  PRMT R11, R26, 0x4210, R16 ;  /* 0x000042101a0b7816 */ /* 0x000fe40000000010 */
[----:B------:R-:W0:Y:S01]  /*3d430*/  LDS.128 R24, [R19] ;  /* 0x0000000013187984 */ /* 0x000e220000000c00 */
[----:B------:R-:W-:Y:S06]  /*3d440*/  BAR.SYNC.DEFER_BLOCKING 0x0 ;  /* 0x0000000000007b1d */ /* 0x000fec0000010000 */
[----:B------:R1:W-:Y:S02]  /*3d450*/  STSM.16.M88.4 [R0], R8 ;  /* 0x0000000800007844 */ /* 0x0003e40000000200 */
[----:B------:R-:W-:Y:S06]  /*3d460*/  BAR.SYNC.DEFER_BLOCKING 0x0 ;  /* 0x0000000000007b1d */ /* 0x000fec0000010000 */
[----:B0-----:R-:W-:Y:S04]  /*3d470*/  STL.64 [R1+0xb0], R24 ;  /* 0x0000b01801007387 */ /* 0x001fe80000100a00 */
[----:B------:R-:W-:Y:S04]  /*3d480*/  STL.64 [R1+0xb8], R26 ;  /* 0x0000b81a01007387 */ /* 0x000fe80000100a00 */
[----:B-1----:R-:W2:Y:S04]  /*3d490*/  LDL.LU R11, [R1+0x194] ;  /* 0x00019400010b7983 */ /* 0x002ea80000300800 */
[----:B------:R-:W0:Y:S01]  /*3d4a0*/  LDS.128 R24, [R19] ;  /* 0x0000000013187984 */ /* 0x000e220000000c00 */
[----:B------:R-:W-:Y:S01]  /*3d4b0*/  BAR.SYNC.DEFER_BLOCKING 0x0 ;  /* 0x0000000000007b1d */ /* 0x000fe20000010000 */
[----:B------:R-:W-:-:S02]  /*3d4c0*/  PRMT R9, R20, 0x5210, R14 ;  /* 0x0000521014097816 */ /* 0x000fc4000000000e */
[----:B------:R-:W-:-:S03]  /*3d4d0*/  PRMT R8, R21, 0x5210, R13 ;  /* 0x0000521015087816 */ /* 0x000fc6000000000d */
[----:B------:R1:W-:Y:S02]  /*3d4e0*/  STSM.16.M88.4 [R0], R4 ;  /* 0x0000000400007844 */ /* 0x0003e40000000200 */
[----:B------:R-:W-:Y:S06]  /*3d4f0*/  BAR.SYNC.DEFER_BLOCKING 0x0 ;  /* 0x0000000000007b1d */ /* 0x000fec0000010000 */
[----:B0-----:R-:W-:Y:S04]  /*3d500*/  STL.64 [R1+0x170], R24 ;  /* 0x0001701801007387 */ /* 0x001fe80000100a00 */
[----:B------:R0:W-:Y:S01]  /*3d510*/  STL.64 [R1+0x178], R26 ;  /* 0x0001781a01007387 */ /* 0x0001e20000100a00 */
[----:B-1----:R-:W-:-:S03]  /*3d520*/  PRMT R5, R22, 0x5210, R12 ;  /* 0x0000521016057816 */ /* 0x002fc6000000000c */
[----:B0-----:R-:W4:Y:S04]  /*3d530*/  LDL.LU.64 R26, [R1+0x1910] ;  /* 0x00191000011a7983 */ /* 0x001f280000300a00 */
[----:B------:R-:W4:Y:S04]  /*3d540*/  LDL.LU.64 R24, [R1+0x1908] ;  /* 0x0019080001187983 */ /* 0x000f280000300a00 */
[----:B------:R-:W4:Y:S04]  /*3d550*/  LDL.LU R20, [R1+0x548] ;  /* 0x0005480001147983 */ /* 0x000f280000300800 */
[----:B------:R-:W4:Y:S04]  /*3d560*/  LDL.LU R14, [R1+0x53c] ;  /* 0x00053c00010e7983 */ /* 0x000f280000300800 */
[----:B------:R-:W4:Y:S04]  /*3d570*/  LDL.LU R22, [R1+0x52c] ;  /* 0x00052c0001167983 */ /* 0x000f280000300800 */
[----:B------:R-:W4:Y:S01]  /*3d580*/  LDL.LU R21, [R1+0x528] ;  /* 0x0005280001157983 */ /* 0x000f220000300800 */
[----:B------:R-:W-:-:S02]  /*3d590*/  PRMT R6, R23, 0x5210, R3 ;  /* 0x0000521017067816 */ /* 0x000fc40000000003 */
[----:B---3--:R-:W-:Y:S02]  /*3d5a0*/  PRMT R10, R18, 0x5210, R15 ;  /* 0x00005210120a7816 */ /* 0x008fe4000000000f */
[----:B--2---:R-:W-:Y:S01]  /*3d5b0*/  PRMT R4, R11, 0x5210, R2 ;  /* 0x000052100b047816 */ /* 0x004fe20000000002 */
[----:B----4-:R-:W-:Y:S04]  /*3d5c0*/  STL [R1+0x1900], R22 ;  /* 0x0019001601007387 */ /* 0x010fe80000100800 */
[----:B------:R-:W-:Y:S04]  /*3d5d0*/  STL.64 [R1+0x18f8], R20 ;  /* 0x0018f81401007387 */ /* 0x000fe80000100a00 */
[----:B------:R-:W0:Y:S01]  /*3d5e0*/  LDS.128 R20, [R19] ;  /* 0x0000000013147984 */ /* 0x000e220000000c00 */
[----:B------:R-:W-:Y:S01]  /*3d5f0*/  BAR.SYNC.DEFER_BLOCKING 0x0 ;  /* 0x0000000000007b1d */ /* 0x000fe20000010000 */
[----:B------:R-:W-:-:S05]  /*3d600*/  PRMT R11, R24, 0x5210, R16 ;  /* 0x00005210180b7816 */ /* 0x000fca0000000010 */
[----:B------:R-:W2:Y:S04]  /*3d610*/  LDL.LU R3, [R1+0x430] ;  /* 0x0004300001037983 */ /* 0x000ea80000300800 */
[----:B------:R-:W3:Y:S04]  /*3d620*/  LDL.LU R2, [R1+0x42c] ;  /* 0x00042c0001027983 */ /* 0x000ee80000300800 */
[----:B------:R1:W-:Y:S01]  /*3d630*/  STSM.16.M88.4 [R0], R8 ;  /* 0x0000000800007844 */ /* 0x0003e20000000200 */
[----:B------:R-:W-:Y:S06]  /*3d640*/  BAR.SYNC.DEFER_BLOCKING 0x0 ;  /* 0x0000000000007b1d */ /* 0x000fec0000010000 */
[----:B0-----:R-:W-:Y:S04]  /*3d650*/  STL.64 [R1+0x190], R20 ;  /* 0x0001901401007387 */ /* 0x001fe80000100a00 */
[----:B------:R-:W-:Y:S01]  /*3d660*/  STL.64 [R1+0x198], R22 ;  /* 0x0001981601007387 */ /* 0x000fe20000100a00 */
[----:B------:R-:W-:-:S03]  /*3d670*/  PRMT R7, R25, 0x5210, R17 ;  /* 0x0000521019077816 */ /* 0x000fc60000000011 */
[----:B------:R-:W4:Y:S04]  /*3d680*/  LDL.LU R13, [R1+0x41c] ;  /* 0x00041c00010d7983 */ /* 0x000f280000300800 */
        /* <DEDUP_REMOVED lines=10> */
[----:B------:R-:W2:Y:S04]  /*3d730*/  LDL.LU.64 R20, [R1+0x18f8] ;  /* 0x0018f80001147983 */ /* 0x000ea80000300a00 */
[----:B------:R-:W3:Y:S04]  /*3d740*/  LDL.LU R25, [R1+0x1b8] ;  /* 0x0001b80001197983 */ /* 0x000ee80000300800 */
[----:B------:R-:W3:Y:S04]  /*3d750*/  LDL.LU R24, [R1+0x1bc] ;  /* 0x0001bc0001187983 */ /* 0x000ee80000300800 */
[----:B------:R0:W-:Y:S04]  /*3d760*/  STL.64 [R1+0x18f0], R26 ;  /* 0x0018f01a01007387 */ /* 0x0001e80000100a00 */
[----:B0-----:R-:W4:Y:S04]  /*3d770*/  LDL.LU R26, [R1+0x4f0] ;  /* 0x0004f000011a7983 */ /* 0x001f280000300800 */
[----:B------:R-:W4:Y:S04]  /*3d780*/  LDL.LU R27, [R1+0x340] ;  /* 0x00034000011b7983 */ /* 0x000f280000300800 */
[----:B------:R-:W-:Y:S01]  /*3d790*/  STSM.16.M88.4 [R0], R4 ;  /* 0x0000000400007844 */ /* 0x000fe20000000200 */
[----:B------:R-:W-:Y:S06]  /*3d7a0*/  BAR.SYNC.DEFER_BLOCKING 0x0 ;  /* 0x0000000000007b1d */ /* 0x000fec0000010000 */
[----:B---3--:R0:W-:Y:S04]  /*3d7b0*/  STL.64 [R1+0x18e8], R24 ;  /* 0x0018e81801007387 */ /* 0x0081e80000100a00 */
[----:B0-----:R-:W3:Y:S04]  /*3d7c0*/  LDL.LU R24, [R1+0x4f8] ;  /* 0x0004f80001187983 */ /* 0x001ee80000300800 */
[----:B------:R-:W3:Y:S04]  /*3d7d0*/  LDL.LU R25, [R1+0x4f4] ;  /* 0x0004f40001197983 */ /* 0x000ee80000300800 */
[----:B------:R-:W3:Y:S04]  /*3d7e0*/  LDL.LU R23, [R1+0x1b0] ;  /* 0x0001b00001177983 */ /* 0x000ee80000300800 */
[----:B------:R-:W3:Y:S01]  /*3d7f0*/  LDL.LU R18, [R1+0x1b4] ;  /* 0x0001b40001127983 */ /* 0x000ee20000300800 */
[----:B--2---:R-:W-:-:S03]  /*3d800*/  LOP3.LUT R12, R20, 0xffff, RZ, 0xc0, !PT ;  /* 0x0000ffff140c7812 */ /* 0x004fc600078ec0ff */
[----:B------:R-:W2:Y:S01]  /*3d810*/  LDL.LU R20, [R1+0x1c0] ;  /* 0x0001c00001147983 */ /* 0x000ea20000300800 */
[----:B------:R-:W-:Y:S02]  /*3d820*/  LOP3.LUT R3, R3, 0xffff, RZ, 0xc0, !PT ;  /* 0x0000ffff03037812 */ /* 0x000fe400078ec0ff */
[----:B------:R-:W-:Y:S02]  /*3d830*/  LOP3.LUT R2, R2, 0xffff, RZ, 0xc0, !PT ;  /* 0x0000ffff02027812 */ /* 0x000fe400078ec0ff */
[----:B----4-:R-:W-:Y:S02]  /*3d840*/  LOP3.LUT R13, R13, 0xffff, RZ, 0xc0, !PT ;  /* 0x0000ffff0d0d7812 */ /* 0x010fe400078ec0ff */
[----:B------:R-:W-:Y:S02]  /*3d850*/  LOP3.LUT R17, R17, 0xffff, RZ, 0xc0, !PT ;  /* 0x0000ffff11117812 */ /* 0x000fe400078ec0ff */
[----:B------:R-:W-:Y:S02]  /*3d860*/  PRMT R6, R26, 0x4210, R13 ;  /* 0x000042101a067816 */ /* 0x000fe4000000000d */
[----:B------:R-:W-:-:S02]  /*3d870*/  PRMT R7, R27, 0x4210, R17 ;  /* 0x000042101b077816 */ /* 0x000fc40000000011 */
[----:B------:R-:W-:Y:S02]  /*3d880*/  LOP3.LUT R14, R14, 0xffff, RZ, 0xc0, !PT ;  /* 0x0000ffff0e0e7812 */ /* 0x000fe400078ec0ff */
[----:B------:R-:W-:Y:S02]  /*3d890*/  LOP3.LUT R15, R22, 0xffff, RZ, 0xc0, !PT ;  /* 0x0000ffff160f7812 */ /* 0x000fe400078ec0ff */
[----:B------:R-:W-:Y:S02]  /*3d8a0*/  LOP3.LUT R16, R21, 0xffff, RZ, 0xc0, !PT ;  /* 0x0000ffff15107812 */ /* 0x000fe400078ec0ff */
[----:B------:R-:W-:Y:S02]  /*3d8b0*/  PRMT R8, R8, 0x4210, R12 ;  /* 0x0000421008087816 */ /* 0x000fe4000000000c */
[----:B------:R-:W-:Y:S02]  /*3d8c0*/  PRMT R9, R9, 0x4210, R14 ;  /* 0x0000421009097816 */ /* 0x000fe4000000000e */
[----:B------:R-:W-:-:S02]  /*3d8d0*/  PRMT R10, R10, 0x4210, R15 ;  /* 0x000042100a0a7816 */ /* 0x000fc4000000000f */
[----:B------:R-:W-:Y:S01]  /*3d8e0*/  PRMT R11, R11, 0x4210, R16 ;  /* 0x000042100b0b7816 */ /* 0x000fe20000000010 */
[----:B------:R-:W4:Y:S04]  /*3d8f0*/  LDL.LU R22, [R1+0x1c4] ;  /* 0x0001c40001167983 */ /* 0x000f280000300800 */
[----:B------:R-:W4:Y:S01]  /*3d900*/  LDL.LU R21, [R1+0x10] ;  /* 0x0000100001157983 */ /* 0x000f220000300800 */
[----:B---3--:R-:W-:Y:S02]  /*3d910*/  PRMT R4, R24, 0x4210, R3 ;  /* 0x0000421018047816 */ /* 0x008fe40000000003 */
        /* <DEDUP_REMOVED lines=9> */
[----:B0-----:R-:W3:Y:S04]  /*3d9b0*/  LDL.LU.64 R26, [R1+0x18f0] ;  /* 0x0018f000011a7983 */ /* 0x001ee80000300a00 */
[----:B------:R-:W3:Y:S04]  /*3d9c0*/  LDL.LU.64 R24, [R1+0x18e8] ;  /* 0x0018e80001187983 */ /* 0x000ee80000300a00 */
[----:B------:R0:W-:Y:S01]  /*3d9d0*/  STSM.16.M88.4 [R0], R4 ;  /* 0x0000000400007844 */ /* 0x0001e20000000200 */
[----:B------:R-:W-:Y:S06]  /*3d9e0*/  BAR.SYNC.DEFER_BLOCKING 0x0 ;  /* 0x0000000000007b1d */ /* 0x000fec0000010000 */
[----:B-1----:R2:W-:Y:S04]  /*3d9f0*/  STL.64 [R1+0x1d0], R8 ;  /* 0x0001d00801007387 */ /* 0x0025e80000100a00 */
[----:B------:R4:W-:Y:S01]  /*3da00*/  STL.64 [R1+0x1d8], R10 ;  /* 0x0001d80a01007387 */ /* 0x0009e20000100a00 */
[----:B0-----:R-:W-:-:S03]  /*3da10*/  PRMT R6, R18, 0x5210, R13 ;  /* 0x0000521012067816 */ /* 0x001fc6000000000d */
[----:B------:R-:W3:Y:S01]  /*3da20*/  LDL.LU R18, [R1+0x57c] ;  /* 0x00057c0001127983 */ /* 0x000ee20000300800 */
[----:B--2---:R-:W-:-:S03]  /*3da30*/  PRMT R9, R20, 0x5210, R14 ;  /* 0x0000521014097816 */ /* 0x004fc6000000000e */
[----:B------:R-:W2:Y:S01]  /*3da40*/  LDL.LU R20, [R1+0x55c] ;  /* 0x00055c0001147983 */ /* 0x000ea20000300800 */
[----:B------:R-:W-:Y:S02]  /*3da50*/  PRMT R8, R23, 0x5210, R12 ;  /* 0x0000521017087816 */ /* 0x000fe4000000000c */
[----:B----4-:R-:W-:Y:S02]  /*3da60*/  PRMT R10, R22, 0x5210, R15 ;  /* 0x00005210160a7816 */ /* 0x010fe4000000000f */
[----:B------:R-:W-:Y:S02]  /*3da70*/  PRMT R7, R21, 0x5210, R17 ;  /* 0x0000521015077816 */ /* 0x000fe40000000011 */
[----:B---3--:R-:W-:Y:S01]  /*3da80*/  PRMT R11, R26, 0x5210, R16 ;  /* 0x000052101a0b7816 */ /* 0x008fe20000000010 */
[----:B--2---:R-:W-:Y:S04]  /*3da90*/  STL [R1+0x18e0], R20 ;  /* 0x0018e01401007387 */ /* 0x004fe80000100800 */
[----:B------:R-:W0:Y:S01]  /*3daa0*/  LDS.128 R20, [R19] ;  /* 0x0000000013147984 */ /* 0x000e220000000c00 */
[----:B------:R-:W-:Y:S06]  /*3dab0*/  BAR.SYNC.DEFER_BLOCKING 0x0 ;  /* 0x0000000000007b1d */ /* 0x000fec0000010000 */
[----:B------:R-:W2:Y:S01]  /*3dac0*/  LDL.LU R15, [R1+0x558] ;  /* 0x00055800010f7983 */ /* 0x000ea20000300800 */
[----:B------:R-:W-:-:S03]  /*3dad0*/  PRMT R4, R24, 0x5210, R3 ;  /* 0x0000521018047816 */ /* 0x000fc60000000003 */
[----:B------:R-:W3:Y:S01]  /*3dae0*/  LDL.LU R16, [R1+0x54c] ;  /* 0x00054c0001107983 */ /* 0x000ee20000300800 */
[----:B------:R-:W-:-:S03]  /*3daf0*/  PRMT R5, R25, 0x5210, R2 ;  /* 0x0000521019057816 */ /* 0x000fc60000000002 */
[----:B------:R-:W4:Y:S04]  /*3db00*/  LDL.LU R3, [R1+0x460] ;  /* 0x0004600001037983 */ /* 0x000f280000300800 */
[----:B------:R-:W2:Y:S04]  /*3db10*/  LDL.LU R2, [R1+0x45c] ;  /* 0x00045c0001027983 */ /* 0x000ea80000300800 */
[----:B------:R-:W3:Y:S04]  /*3db20*/  LDL.LU R12, [R1+0x444] ;  /* 0x00044400010c7983 */ /* 0x000ee80000300800 */
[----:B------:R-:W4:Y:S04]  /*3db30*/  LDL.LU R17, [R1+0x440] ;  /* 0x0004400001117983 */ /* 0x000f280000300800 */
[----:B------:R-:W2:Y:S04]  /*3db40*/  LDL.LU R24, [R1+0x554] ;  /* 0x0005540001187983 */ /* 0x000ea80000300800 */
        /* <DEDUP_REMOVED lines=12> */
[----:B0-----:R0:W-:Y:S04]  /*3dc10*/  STL.64 [R1+0x1c0], R20 ;  /* 0x0001c01401007387 */ /* 0x0011e80000100a00 */
[----:B------:R1:W-:Y:S04]  /*3dc20*/  STL.64 [R1+0x1c8], R22 ;  /* 0x0001c81601007387 */ /* 0x0003e80000100a00 */
[----:B0-----:R-:W3:Y:S04]  /*3dc30*/  LDL.LU R20, [R1+0x18e0] ;  /* 0x0018e00001147983 */ /* 0x001ee80000300800 */
[----:B-1----:R-:W2:Y:S04]  /*3dc40*/  LDL.LU R23, [R1+0x20c] ;  /* 0x00020c0001177983 */ /* 0x002ea80000300800 */
[----:B------:R-:W2:Y:S04]  /*3dc50*/  LDL.LU R22, [R1+0x214] ;  /* 0x0002140001167983 */ /* 0x000ea80000300800 */
[----:B------:R-:W4:Y:S04]  /*3dc60*/  LDL.LU R21, [R1+0x210] ;  /* 0x0002100001157983 */ /* 0x000f280000300800 */
[----:B------:R0:W-:Y:S01]  /*3dc70*/  STSM.16.M88.4 [R0], R4 ;  /* 0x0000000400007844 */ /* 0x0001e20000000200 */
[----:B------:R-:W-:Y:S01]  /*3dc80*/  LOP3.LUT R14, R18, 0xffff, RZ, 0xc0, !PT ;  /* 0x0000ffff120e7812 */ /* 0x000fe200078ec0ff */
[----:B------:R-:W-:Y:S06]  /*3dc90*/  BAR.SYNC.DEFER_BLOCKING 0x0 ;  /* 0x0000000000007b1d */ /* 0x000fec0000010000 */
[----:B0-----:R-:W4:Y:S04]  /*3dca0*/  LDL.LU R7, [R1+0x5b0] ;  /* 0x0005b00001077983 */ /* 0x001f280000300800 */
[----:B------:R-:W4:Y:S01]  /*3dcb0*/  LDL.LU R18, [R1+0x200] ;  /* 0x0002000001127983 */ /* 0x000f220000300800 */
[----:B---3--:R-:W-:-:S03]  /*3dcc0*/  LOP3.LUT R13, R20, 0xffff, RZ, 0xc0, !PT ;  /* 0x0000ffff140d7812 */ /* 0x008fc600078ec0ff */
[----:B------:R-:W3:Y:S04]  /*3dcd0*/  LDL.LU R20, [R1+0x208] ;  /* 0x0002080001147983 */ /* 0x000ee80000300800 */
[----:B--2---:R-:W-:Y:S01]  /*3dce0*/  STL.64 [R1+0x18d8], R22 ;  /* 0x0018d81601007387 */ /* 0x004fe20000100a00 */
[----:B------:R-:W-:-:S04]  /*3dcf0*/  LOP3.LUT R12, R12, 0xffff, RZ, 0xc0, !PT ;  /* 0x0000ffff0c0c7812 */ /* 0x000fc800078ec0ff */
[----:B------:R-:W-:Y:S02]  /*3dd00*/  PRMT R6, R24, 0x4210, R12 ;  /* 0x0000421018067816 */ /* 0x000fe4000000000c */
[----:B------:R-:W-:Y:S02]  /*3dd10*/  LOP3.LUT R2, R2, 0xffff, RZ, 0xc0, !PT ;  /* 0x0000ffff02027812 */ /* 0x000fe400078ec0ff */
[----:B------:R-:W-:Y:S02]  /*3dd20*/  LOP3.LUT R15, R15, 0xffff, RZ, 0xc0, !PT ;  /* 0x0000ffff0f0f7812 */ /* 0x000fe400078ec0ff */
[----:B------:R-:W-:Y:S02]  /*3dd30*/  LOP3.LUT R16, R16, 0xffff, RZ, 0xc0, !PT ;  /* 0x0000ffff10107812 */ /* 0x000fe400078ec0ff */
[----:B----4-:R-:W-:Y:S02]  /*3dd40*/  PRMT R5, R8, 0x4210, R2 ;  /* 0x0000421008057816 */ /* 0x010fe40000000002 */
[----:B------:R-:W-:-:S02]  /*3dd50*/  PRMT R8, R9, 0x4210, R14 ;  /* 0x0000421009087816 */ /* 0x000fc4000000000e */
[----:B------:R-:W-:Y:S02]  /*3dd60*/  PRMT R9, R10, 0x4210, R13 ;  /* 0x000042100a097816 */ /* 0x000fe4000000000d */
[----:B------:R-:W-:Y:S02]  /*3dd70*/  PRMT R10, R11, 0x4210, R15 ;  /* 0x000042100b0a7816 */ /* 0x000fe4000000000f */
[----:B------:R-:W-:Y:S01]  /*3dd80*/  PRMT R11, R26, 0x4210, R16 ;  /* 0x000042101a0b7816 */ /* 0x000fe20000000010 */
[----:B---3--:R-:W-:Y:S04]  /*3dd90*/  STL.64 [R1+0x18d0], R20 ;  /* 0x0018d01401007387 */ /* 0x008fe80000100a00 */
[----:B------:R-:W0:Y:S04]  /*3dda0*/  LDS.128 R20, [R19] ;  /* 0x0000000013147984 */ /* 0x000e280000000c00 */
[----:B------:R-:W2:Y:S01]  /*3ddb0*/  LDL.LU R24, [R1+0x204] ;  /* 0x0002040001187983 */ /* 0x000ea20000300800 */
[----:B------:R-:W-:Y:S06]  /*3ddc0*/  BAR.SYNC.DEFER_BLOCKING 0x0 ;  /* 0x0000000000007b1d */ /* 0x000fec0000010000 */
[----:B0-----:R-:W-:Y:S04]  /*3ddd0*/  STL.64 [R1+0x1b0], R20 ;  /* 0x0001b01401007387 */ /* 0x001fe80000100a00 */
[----:B------:R0:W-:Y:S04]  /*3dde0*/  STL.64 [R1+0x1b8], R22 ;  /* 0x0001b81601007387 */ /* 0x0001e80000100a00 */
[----:B0-----:R-:W3:Y:S04]  /*3ddf0*/  LDL.LU.64 R22, [R1+0x18d8] ;  /* 0x0018d80001167983 */ /* 0x001ee80000300a00 */
[----:B------:R-:W4:Y:S04]  /*3de00*/  LDL.LU.64 R20, [R1+0x18d0] ;  /* 0x0018d00001147983 */ /* 0x000f280000300a00 */
        /* <DEDUP_REMOVED lines=8> */
[----:B------:R-:W-:Y:S01]  /*3de90*/  STSM.16.M88.4 [R0], R4 ;  /* 0x0000000400007844 */ /* 0x000fe20000000200 */
[----:B------:R-:W-:Y:S06]  /*3dea0*/  BAR.SYNC.DEFER_BLOCKING 0x0 ;  /* 0x0000000000007b1d */ /* 0x000fec0000010000 */
[----:B0-----:R0:W-:Y:S04]  /*3deb0*/  STL.64 [R1+0x1f0], R8 ;  /* 0x0001f00801007387 */ /* 0x0011e80000100a00 */
[----:B------:R2:W-:Y:S01]  /*3dec0*/  STL.64 [R1+0x1f8], R10 ;  /* 0x0001f80a01007387 */ /* 0x0005e20000100a00 */
[----:B0-----:R-:W-:-:S02]  /*3ded0*/  PRMT R9, R18, 0x5210, R13 ;  /* 0x0000521012097816 */ /* 0x001fc4000000000d */
[----:B---3--:R-:W-:Y:S02]  /*3dee0*/  PRMT R5, R23, 0x5210, R2 ;  /* 0x0000521017057816 */ /* 0x008fe40000000002 */
[----:B------:R-:W-:Y:S01]  /*3def0*/  PRMT R4, R22, 0x5210, R3 ;  /* 0x0000521016047816 */ /* 0x000fe20000000003 */
[----:B------:R-:W3:Y:S04]  /*3df00*/  LDL.LU R2, [R1+0x5bc] ;  /* 0x0005bc0001027983 */ /* 0x000ee80000300800 */
[----:B------:R-:W3:Y:S04]  /*3df10*/  LDL.LU R3, [R1+0x5b8] ;  /* 0x0005b80001037983 */ /* 0x000ee80000300800 */
[----:B------:R-:W3:Y:S01]  /*3df20*/  LDL.LU R18, [R1+0x58c] ;  /* 0x00058c0001127983 */ /* 0x000ee20000300800 */
[----:B----4-:R-:W-:-:S03]  /*3df30*/  PRMT R8, R20, 0x5210, R14 ;  /* 0x0000521014087816 */ /* 0x010fc6000000000e */
[----:B------:R-:W4:Y:S01]  /*3df40*/  LDL.LU R13, [R1+0x588] ;  /* 0x00058800010d7983 */ /* 0x000f220000300800 */
[----:B------:R-:W-:-:S03]  /*3df50*/  PRMT R6, R21, 0x5210, R12 ;  /* 0x0000521015067816 */ /* 0x000fc6000000000c */
[----:B------:R-:W3:Y:S04]  /*3df60*/  LDL.LU R20, [R1+0x46c] ;  /* 0x00046c0001147983 */ /* 0x000ee80000300800 */
[----:B------:R-:W3:Y:S04]  /*3df70*/  LDL.LU R21, [R1+0x468] ;  /* 0x0004680001157983 */ /* 0x000ee80000300800 */
[----:B------:R-:W4:Y:S04]  /*3df80*/  LDL.LU R22, [R1+0x464] ;  /* 0x0004640001167983 */ /* 0x000f280000300800 */
[----:B------:R-:W4:Y:S01]  /*3df90*/  LDL.LU R23, [R1+0x458] ;  /* 0x0004580001177983 */ /* 0x000f220000300800 */
[----:B--2---:R-:W-:-:S02]  /*3dfa0*/  PRMT R10, R24, 0x5210, R15 ;  /* 0x00005210180a7816 */ /* 0x004fc4000000000f */
[----:B------:R-:W-:Y:S02]  /*3dfb0*/  PRMT R11, R27, 0x5210, R16 ;  /* 0x000052101b0b7816 */ /* 0x000fe40000000010 */
[----:B------:R-:W-:Y:S01]  /*3dfc0*/  PRMT R7, R28, 0x5210, R17 ;  /* 0x000052101c077816 */ /* 0x000fe20000000011 */
[----:B----4-:R-:W-:Y:S04]  /*3dfd0*/  STL.64 [R1+0x18c8], R22 ;  /* 0x0018c81601007387 */ /* 0x010fe80000100a00 */
[----:B---3--:R-:W-:Y:S04]  /*3dfe0*/  STL.64 [R1+0x18c0], R20 ;  /* 0x0018c01401007387 */ /* 0x008fe80000100a00 */
[----:B------:R-:W0:Y:S01]  /*3dff0*/  LDS.128 R20, [R19] ;  /* 0x0000000013147984 */ /* 0x000e220000000c00 */
[----:B------:R-:W-:Y:S06]  /*3e000*/  BAR.SYNC.DEFER_BLOCKING 0x0 ;  /* 0x0000000000007b1d */ /* 0x000fec0000010000 */
[----:B------:R-:W2:Y:S04]  /*3e010*/  LDL.LU R26, [R1+0x5dc] ;  /* 0x0005dc00011a7983 */ /* 0x000ea80000300800 */
[----:B------:R-:W3:Y:S04]  /*3e020*/  LDL.LU R25, [R1+0x618] ;  /* 0x0006180001197983 */ /* 0x000ee80000300800 */
[----:B------:R-:W4:Y:S04]  /*3e030*/  LDL.LU R15, [R1+0x5ec] ;  /* 0x0005ec00010f7983 */ /* 0x000f280000300800 */
[----:B------:R-:W2:Y:S04]  /*3e040*/  LDL.LU R27, [R1+0x608] ;  /* 0x00060800011b7983 */ /* 0x000ea80000300800 */
        /* <DEDUP_REMOVED lines=8> */
[----:B------:R-:W0:Y:S01]  /*3e0d0*/  LDS.128 R20, [R19] ;  /* 0x0000000013147984 */ /* 0x000e220000000c00 */
[----:B------:R-:W-:Y:S06]  /*3e0e0*/  BAR.SYNC.DEFER_BLOCKING 0x0 ;  /* 0x0000000000007b1d */ /* 0x000fec0000010000 */
[----:B0-----:R-:W-:Y:S04]  /*3e0f0*/  STL.64 [R1+0x60], R20 ;  /* 0x0000601401007387 */ /* 0x001fe80000100a00 */
[----:B------:R0:W-:Y:S04]  /*3e100*/  STL.64 [R1+0x68], R22 ;  /* 0x0000681601007387 */ /* 0x0001e80000100a00 */
[----:B0-----:R-:W3:Y:S04]  /*3e110*/  LDL.LU.64 R22, [R1+0x18c8] ;  /* 0x0018c80001167983 */ /* 0x001ee80000300a00 */
[----:B------:R-:W4:Y:S04]  /*3e120*/  LDL.LU.64 R20, [R1+0x18c0] ;  /* 0x0018c00001147983 */ /* 0x000f280000300a00 */
[----:B------:R-:W4:Y:S04]  /*3e130*/  LDL.LU R24, [R1+0x21c] ;  /* 0x00021c0001187983 */ /* 0x000f280000300800 */
[----:B------:R0:W-:Y:S01]  /*3e140*/  STSM.16.M88.4 [R0], R4 ;  /* 0x0000000400007844 */ /* 0x0001e20000000200 */
[----:B------:R-:W-:Y:S01]  /*3e150*/  BAR.SYNC.DEFER_BLOCKING 0x0 ;  /* 0x0000000000007b1d */ /* 0x000fe20000010000 */
[----:B------:R-:W-:-:S02]  /*3e160*/  LOP3.LUT R2, R2, 0xffff, RZ, 0xc0, !PT ;  /* 0x0000ffff02027812 */ /* 0x000fc400078ec0ff */
[----:B------:R-:W-:Y:S02]  /*3e170*/  LOP3.LUT R13, R13, 0xffff, RZ, 0xc0, !PT ;  /* 0x0000ffff0d0d7812 */ /* 0x000fe400078ec0ff */
[----:B------:R-:W-:Y:S02]  /*3e180*/  LOP3.LUT R12, R3, 0xffff, RZ, 0xc0, !PT ;  /* 0x0000ffff030c7812 */ /* 0x000fe400078ec0ff */
[----:B------:R-:W-:Y:S02]  /*3e190*/  LOP3.LUT R3, R18, 0xffff, RZ, 0xc0, !PT ;  /* 0x0000ffff12037812 */ /* 0x000fe400078ec0ff */
[----:B--2---:R-:W-:Y:S02]  /*3e1a0*/  PRMT R8, R27, 0x4210, R2 ;  /* 0x000042101b087816 */ /* 0x004fe40000000002 */
[----:B---3--:R-:W-:Y:S02]  /*3e1b0*/  LOP3.LUT R23, R23, 0xffff, RZ, 0xc0, !PT ;  /* 0x0000ffff17177812 */ /* 0x008fe400078ec0ff */
[----:B----4-:R-:W-:Y:S01]  /*3e1c0*/  LOP3.LUT R20, R20, 0xffff, RZ, 0xc0, !PT ;  /* 0x0000ffff14147812 */ /* 0x010fe200078ec0ff */
[----:B------:R-:W-:Y:S04]  /*3e1d0*/  STL [R1+0x18bc], R24 ;  /* 0x0018bc1801007387 */ /* 0x000fe80000100800 */
[----:B------:R-:W2:Y:S01]  /*3e1e0*/  LDL.LU R14, [R1+0x218] ;  /* 0x00021800010e7983 */ /* 0x000ea20000300800 */
[----:B0-----:R-:W-:-:S02]  /*3e1f0*/  PRMT R7, R25, 0x4210, R23 ;  /* 0x0000421019077816 */ /* 0x001fc40000000017 */
[----:B------:R-:W-:Y:S02]  /*3e200*/  PRMT R4, R11, 0x4210, R20 ;  /* 0x000042100b047816 */ /* 0x000fe40000000014 */
[----:B------:R-:W-:Y:S01]  /*3e210*/  PRMT R11, R26, 0x4210, R13 ;  /* 0x000042101a0b7816 */ /* 0x000fe2000000000d */
[----:B------:R-:W3:Y:S04]  /*3e220*/  LDL.LU R18, [R1+0x220] ;  /* 0x0002200001127983 */ /* 0x000ee80000300800 */
[----:B------:R-:W0:Y:S01]  /*3e230*/  LDS.128 R24, [R19] ;  /* 0x0000000013187984 */ /* 0x000e220000000c00 */
[----:B------:R-:W-:Y:S01]  /*3e240*/  LOP3.LUT R21, R21, 0xffff, RZ, 0xc0, !PT ;  /* 0x0000ffff15157812 */ /* 0x000fe200078ec0ff */
[----:B------:R-:W-:Y:S03]  /*3e250*/  BAR.SYNC.DEFER_BLOCKING 0x0 ;  /* 0x0000000000007b1d */ /* 0x000fe60000010000 */
[----:B------:R-:W-:-:S03]  /*3e260*/  PRMT R5, R28, 0x4210, R21 ;  /* 0x000042101c057816 */ /* 0x000fc60000000015 */
[----:B------:R-:W4:Y:S04]  /*3e270*/  LDL R28, [R1+0xc04] ;  /* 0x000c0400011c7983 */ /* 0x000f280000100800 */
[----:B0-----:R0:W-:Y:S04]  /*3e280*/  STL.64 [R1+0x90], R24 ;  /* 0x0000901801007387 */ /* 0x0011e80000100a00 */
[----:B------:R1:W-:Y:S04]  /*3e290*/  STL.64 [R1+0x98], R26 ;  /* 0x0000981a01007387 */ /* 0x0003e80000100a00 */
[----:B0-----:R-:W4:Y:S04]  /*3e2a0*/  LDL.LU R24, [R1+0x18bc] ;  /* 0x0018bc0001187983 */ /* 0x001f280000300800 */
[----:B-1----:R-:W4:Y:S04]  /*3e2b0*/  LDL.LU R27, [R1+0x224] ;  /* 0x00022400011b7983 */ /* 0x002f280000300800 */
[----:B------:R-:W4:Y:S01]  /*3e2c0*/  LDL.LU R26, [R1+0x228] ;  /* 0x00022800011a7983 */ /* 0x000f220000300800 */
[----:B------:R-:W-:-:S02]  /*3e2d0*/  PRMT R9, R16, 0x4210, R12 ;  /* 0x0000421010097816 */ /* 0x000fc4000000000c */
[----:B------:R-:W-:-:S05]  /*3e2e0*/  PRMT R10, R15, 0x4210, R3 ;  /* 0x000042100f0a7816 */ /* 0x000fca0000000003 */
[----:B------:R-:W-:Y:S01]  /*3e2f0*/  STSM.16.M88.4 [R0], R8 ;  /* 0x0000000800007844 */ /* 0x000fe20000000200 */
[----:B------:R-:W-:Y:S01]  /*3e300*/  BAR.SYNC.DEFER_BLOCKING 0x0 ;  /* 0x0000000000007b1d */ /* 0x000fe20000010000 */
[----:B------:R-:W-:-:S05]  /*3e310*/  LOP3.LUT R22, R22, 0xffff, RZ, 0xc0, !PT ;  /* 0x0000ffff16167812 */ /* 0x000fca00078ec0ff */
[----:B------:R-:W0:Y:S02]  /*3e320*/  LDS.128 R8, [R19] ;  /* 0x0000000013087984 */ /* 0x000e240000000c00 */
[----:B------:R-:W-:Y:S01]  /*3e330*/  BAR.SYNC.DEFER_BLOCKING 0x0 ;  /* 0x0000000000007b1d */ /* 0x000fe20000010000 */
[----:B------:R-:W-:-:S05]  /*3e340*/  PRMT R6, R17, 0x4210, R22 ;  /* 0x0000421011067816 */ /* 0x000fca0000000016 */
[----:B------:R1:W-:Y:S02]  /*3e350*/  STSM.16.M88.4 [R0], R4 ;  /* 0x0000000400007844 */ /* 0x0003e40000000200 */
[----:B------:R-:W-:Y:S01]  /*3e360*/  BAR.SYNC.DEFER_BLOCKING 0x0 ;  /* 0x0000000000007b1d */ /* 0x000fe20000010000 */
[----:B-1----:R-:W-:-:S05]  /*3e370*/  PRMT R7, R29, 0x5210, R13 ;  /* 0x000052101d077816 */ /* 0x002fca000000000d */
[----:B0-----:R-:W-:Y:S04]  /*3e380*/  STL.64 [R1+0x40], R8 ;  /* 0x0000400801007387 */ /* 0x001fe80000100a00 */
[----:B------:R-:W-:Y:S04]  /*3e390*/  STL.64 [R1+0x48], R10 ;  /* 0x0000480a01007387 */ /* 0x000fe80000100a00 */
[----:B------:R-:W4:Y:S01]  /*3e3a0*/  LDL.LU R25, [R1+0x22c] ;  /* 0x00022c0001197983 */ /* 0x000f220000300800 */
[----:B--2---:R-:W-:Y:S02]  /*3e3b0*/  PRMT R6, R14, 0x5210, R3 ;  /* 0x000052100e067816 */ /* 0x004fe40000000003 */
[----:B---3--:R-:W-:-:S02]  /*3e3c0*/  PRMT R5, R18, 0x5210, R12 ;  /* 0x0000521012057816 */ /* 0x008fc4000000000c */
[----:B------:R-:W0:Y:S01]  /*3e3d0*/  LDS.128 R12, [R19] ;  /* 0x00000000130c7984 */ /* 0x000e220000000c00 */
[----:B------:R-:W-:Y:S01]  /*3e3e0*/  BAR.SYNC.DEFER_BLOCKING 0x0 ;  /* 0x0000000000007b1d */ /* 0x000fe20000010000 */
[----:B----4-:R-:W-:Y:S02]  /*3e3f0*/  PRMT R21, R26, 0x5210, R21 ;  /* 0x000052101a157816 */ /* 0x010fe40000000015 */
[----:B------:R-:W-:-:S05]  /*3e400*/  PRMT R4, R24, 0x5210, R2 ;  /* 0x0000521018047816 */ /* 0x000fca0000000002 */
[----:B------:R-:W1:Y:S01]  /*3e410*/  LDC R18, c[0x0][0x244] ;  /* 0x00009100ff127b82 */ /* 0x000e620000000800 */
[----:B------:R-:W2:Y:S04]  /*3e420*/  LDL.LU R24, [R1+0xc] ;  /* 0x00000c0001187983 */ /* 0x000ea80000300800 */
[----:B------:R3:W-:Y:S03]  /*3e430*/  STSM.16.M88.4 [R0], R4 ;  /* 0x0000000400007844 */ /* 0x0007e60000000200 */
[----:B------:R-:W-:Y:S06]  /*3e440*/  BAR.SYNC.DEFER_BLOCKING 0x0 ;  /* 0x0000000000007b1d */ /* 0x000fec0000010000 */
[----:B0-----:R-:W-:Y:S01]  /*3e450*/  STL [R1+0x1764], R12 ;  /* 0x0017640c01007387 */ /* 0x001fe20000100800 */
[----:B------:R-:W-:Y:S01]  /*3e460*/  PRMT R20, R27, 0x5210, R20 ;  /* 0x000052101b147816 */ /* 0x000fe20000000014 */
[----:B------:R-:W-:Y:S01]  /*3e470*/  IMAD R17, R28, UR4, RZ ;  /* 0x000000041c117c24 */ /* 0x000fe2000f8e02ff */
[----:B---3--:R-:W0:Y:S08]  /*3e480*/  LDC R7, c[0x0][0x244] ;  /* 0x00009100ff077b82 */ /* 0x008e300000000800 */
[----:B------:R-:W3:Y:S01]  /*3e490*/  LDC R5, c[0x0][0x244] ;  /* 0x00009100ff057b82 */ /* 0x000ee20000000800 */
[----:B------:R-:W4:Y:S04]  /*3e4a0*/  LDS.128 R8, [R19] ;  /* 0x0000000013087984 */ /* 0x000f280000000c00 */
[----:B------:R1:W-:Y:S03]  /*3e4b0*/  STL [R1+0x15e4], R13 ;  /* 0x0015e40d01007387 */ /* 0x0003e60000100800 */
[----:B------:R-:W-:Y:S06]  /*3e4c0*/  BAR.SYNC.DEFER_BLOCKING 0x0 ;  /* 0x0000000000007b1d */ /* 0x000fec0000010000 */
[----:B------:R-:W-:Y:S01]  /*3e4d0*/  ULDC.64 UR4, c[0x0][0x220] ;  /* 0x0000880000047ab9 */ /* 0x000fe20000000a00 */
[----:B-1----:R-:W3:Y:S04]  /*3e4e0*/  LDL.LU R13, [R1+0xc08] ;  /* 0x000c0800010d7983 */ /* 0x002ee80000300800 */
[----:B------:R1:W-:Y:S04]  /*3e4f0*/  STL [R1+0x15cc], R14 ;  /* 0x0015cc0e01007387 */ /* 0x0003e80000100800 */
[----:B------:R1:W-:Y:S04]  /*3e500*/  STL [R1+0x15c8], R15 ;  /* 0x0015c80f01007387 */ /* 0x0003e80000100800 */
[----:B------:R-:W3:Y:S04]  /*3e510*/  LDL R26, [R1+0x14d4] ;  /* 0x0014d400011a7983 */ /* 0x000ee80000100800 */
[----:B-1----:R-:W3:Y:S04]  /*3e520*/  LDL R14, [R1+0x14f4] ;  /* 0x0014f400010e7983 */ /* 0x002ee80000100800 */
[----:B------:R-:W3:Y:S04]  /*3e530*/  LDL R15, [R1+0x14fc] ;  /* 0x0014fc00010f7983 */ /* 0x000ee80000100800 */
[----:B------:R-:W3:Y:S04]  /*3e540*/  LDL.LU R12, [R1+0x160] ;  /* 0x00016000010c7983 */ /* 0x000ee80000300800 */
[----:B----4-:R1:W-:Y:S04]  /*3e550*/  STL.64 [R1+0x15e8], R8 ;  /* 0x0015e80801007387 */ /* 0x0103e80000100a00 */
[----:B-1----:R-:W4:Y:S04]  /*3e560*/  LDL R8, [R1+0x13e4] ;  /* 0x0013e40001087983 */ /* 0x002f280000100800 */
[----:B------:R1:W-:Y:S04]  /*3e570*/  STL [R1+0x1780], R9 ;  /* 0x0017800901007387 */ /* 0x0003e80000100800 */
[----:B-1----:R-:W4:Y:S04]  /*3e580*/  LDL.LU R9, [R1+0x180] ;  /* 0x0001800001097983 */ /* 0x002f280000300800 */
[----:B------:R1:W-:Y:S04]  /*3e590*/  STL [R1+0x15e0], R10 ;  /* 0x0015e00a01007387 */ /* 0x0003e80000100800 */
[----:B-1----:R-:W4:Y:S04]  /*3e5a0*/  LDL R10, [R1+0x1454] ;  /* 0x00145400010a7983 */ /* 0x002f280000100800 */
[----:B------:R1:W-:Y:S04]  /*3e5b0*/  STL [R1+0x15b0], R11 ;  /* 0x0015b00b01007387 */ /* 0x0003e80000100800 */
[----:B-1----:R-:W4:Y:S01]  /*3e5c0*/  LDL.LU R11, [R1+0x14f8] ;  /* 0x0014f800010b7983 */ /* 0x002f220000300800 */
[----:B------:R-:W-:-:S02]  /*3e5d0*/  PRMT R22, R25, 0x5210, R22 ;  /* 0x0000521019167816 */ /* 0x000fc40000000016 */
[C---:B------:R-:W-:Y:S01]  /*3e5e0*/  IADD3 R16, P1, R17.reuse, UR4, RZ ;  /* 0x0000000411107c10 */ /* 0x040fe2000ff3e0ff */
[----:B------:R-:W-:Y:S01]  /*3e5f0*/  ULDC UR4, c[0x0][0x248] ;  /* 0x0000920000047ab9 */ /* 0x000fe20000000800 */
[----:B------:R-:W-:Y:S01]  /*3e600*/  IMAD R4, R18, 0x40, R17 ;  /* 0x0000004012047824 */ /* 0x000fe200078e0211 */
[----:B------:R-:W1:Y:S01]  /*3e610*/  LDC R25, c[0x0][0x244] ;  /* 0x00009100ff197b82 */ /* 0x000e620000000800 */
[----:B------:R-:W-:Y:S02]  /*3e620*/  LEA.HI.X.SX32 R6, R17, UR5, 0x1, P1 ;  /* 0x0000000511067c11 */ /* 0x000fe400088f0eff */
[----:B------:R-:W-:Y:S01]  /*3e630*/  ISETP.GE.AND P1, PT, R28, UR6, PT ;  /* 0x000000061c007c0c */ /* 0x000fe2000bf26270 */
[----:B0-----:R-:W-:Y:S01]  /*3e640*/  IMAD R7, R7, 0x40, R4 ;  /* 0x0000004007077824 */ /* 0x001fe200078e0204 */
[----:B--2---:R-:W-:-:S05]  /*3e650*/  PRMT R23, R24, 0x5210, R23 ;  /* 0x0000521018177816 */ /* 0x004fca0000000017 */
[----:B------:R0:W-:Y:S01]  /*3e660*/  STSM.16.M88.4 [R0], R20 ;  /* 0x0000001400007844 */ /* 0x0001e20000000200 */
[----:B------:R-:W-:Y:S08]  /*3e670*/  BAR.SYNC.DEFER_BLOCKING 0x0 ;  /* 0x0000000000007b1d */ /* 0x000ff00000010000 */
[----:B0-----:R-:W0:Y:S08]  /*3e680*/  LDC R21, c[0x0][0x244] ;  /* 0x00009100ff157b82 */ /* 0x001e300000000800 */
[----:B------:R-:W2:Y:S01]  /*3e690*/  LDC R23, c[0x0][0x244] ;  /* 0x00009100ff177b82 */ /* 0x000ea20000000800 */
[C---:B---3--:R-:W-:Y:S01]  /*3e6a0*/  IMAD R29, R13.reuse, UR4, RZ ;  /* 0x000000040d1d7c24 */ /* 0x048fe2000f8e02ff */
[----:B------:R-:W-:Y:S01]  /*3e6b0*/  ISETP.LT.AND P1, PT, R13, UR29, !P1 ;  /* 0x0000001d0d007c0c */ /* 0x000fe2000cf21270 */
[----:B------:R-:W-:Y:S01]  /*3e6c0*/  ULDC.64 UR4, c[0x0][0x220] ;  /* 0x0000880000047ab9 */ /* 0x000fe20000000a00 */
[----:B------:R-:W-:-:S02]  /*3e6d0*/  ULDC UR29, c[0x0][0x248] ;  /* 0x00009200001d7ab9 */ /* 0x000fc40000000800 */
[----:B------:R-:W-:Y:S02]  /*3e6e0*/  SHF.R.S32.HI R28, RZ, 0x1f, R29 ;  /* 0x0000001fff1c7819 */ /* 0x000fe4000001141d */
[----:B------:R-:W-:-:S05]  /*3e6f0*/  IADD3 R2, P2, R29, R16, RZ ;  /* 0x000000101d027210 */ /* 0x000fca0007f5e0ff */
[----:B------:R-:W-:Y:S01]  /*3e700*/  IMAD.X R3, R28, 0x1, R6, P2 ;  /* 0x000000011c037824 */ /* 0x000fe200010e0606 */
[----:B------:R-:W-:-:S04]  /*3e710*/  IADD3 R24, P2, R4, UR4, RZ ;  /* 0x0000000404187c10 */ /* 0x000fc8000ff5e0ff */
[----:B------:R-:W-:Y:S01]  /*3e720*/  LEA.HI.X.SX32 R4, R4, UR5, 0x1, P2 ;  /* 0x0000000504047c11 */ /* 0x000fe200090f0eff */
[----:B------:R-:W-:Y:S02]  /*3e730*/  ULDC.64 UR4, c[0x0][0x220] ;  /* 0x0000880000047ab9 */ /* 0x000fe40000000a00 */
[----:B------:R-:W-:Y:S02]  /*3e740*/  IADD3 R17, P3, R7, UR4, RZ ;  /* 0x0000000407117c10 */ /* 0x000fe4000ff7e0ff */
[----:B------:R-:W-:-:S05]  /*3e750*/  IADD3 R18, P4, R29, R24, RZ ;  /* 0x000000181d127210 */ /* 0x000fca0007f9e0ff */
[----:B------:R-:W-:Y:S01]  /*3e760*/  IMAD.X R19, R28, 0x1, R4, P4 ;  /* 0x000000011c137824 */ /* 0x000fe200020e0604 */
[----:B----4-:R-:W-:-:S05]  /*3e770*/  PRMT R0, R9, 0x7770, RZ ;  /* 0x0000777009007816 */ /* 0x010fca00000000ff */
[----:B------:R3:W-:Y:S01]  /*3e780*/  @P1 STG.E.U8 desc[UR20][R2.64], R0 ;  /* 0x0000000002001986 */ /* 0x0007e2000c101114 */
[----:B------:R-:W-:Y:S02]  /*3e790*/  ISETP.GE.AND P1, PT, R13, UR7, PT ;  /* 0x000000070d007c0c */ /* 0x000fe4000bf26270 */
[----:B------:R-:W-:Y:S01]  /*3e7a0*/  PRMT R20, R9, 0x7772, RZ ;  /* 0x0000777209147816 */ /* 0x000fe200000000ff */
[----:B------:R-:W-:Y:S01]  /*3e7b0*/  ULDC.64 UR6, c[0x0][0x220] ;  /* 0x0000880000067ab9 */ /* 0x000fe20000000a00 */
[----:B------:R-:W-:Y:S01]  /*3e7c0*/  ISETP.LT.AND P5, PT, R15, UR24, !P1 ;  /* 0x000000180f007c0c */ /* 0x000fe2000cfa1270 */
[----:B------:R-:W-:Y:S01]  /*3e7d0*/  ULDC UR24, c[0x0][0x248] ;  /* 0x0000920000187ab9 */ /* 0x000fe20000000800 */
[----:B---3--:R-:W-:Y:S01]  /*3e7e0*/  IMAD R0, R5, 0x40, R7 ;  /* 0x0000004005007824 */ /* 0x008fe200078e0207 */
[----:B------:R-:W-:Y:S02]  /*3e7f0*/  LEA.HI.X.SX32 R7, R7, UR5, 0x1, P3 ;  /* 0x0000000507077c11 */ /* 0x000fe400098f0eff */
[----:B------:R-:W-:-:S02]  /*3e800*/  IADD3 R2, P3, R29, R17, RZ ;  /* 0x000000111d027210 */ /* 0x000fc40007f7e0ff */
[----:B------:R-:W-:Y:S02]  /*3e810*/  ISETP.LT.AND P2, PT, R11, UR22, !P1 ;  /* 0x000000160b007c0c */ /* 0x000fe4000cf41270 */
[----:B------:R-:W-:Y:S01]  /*3e820*/  PRMT R5, R9, 0x7771, RZ ;  /* 0x0000777109057816 */ /* 0x000fe200000000ff */
[----:B------:R-:W-:Y:S01]  /*3e830*/  IMAD.X R3, R28, 0x1, R7, P3 ;  /* 0x000000011c037824 */ /* 0x000fe200018e0607 */
[----:B------:R-:W-:Y:S01]  /*3e840*/  ULDC.64 UR4, c[0x0][0x220] ;  /* 0x0000880000047ab9 */ /* 0x000fe20000000a00 */
[----:B------:R-:W-:Y:S02]  /*3e850*/  ULDC UR22, c[0x0][0x248] ;  /* 0x0000920000167ab9 */ /* 0x000fe40000000800 */
[----:B------:R3:W-:Y:S06]  /*3e860*/  @P5 STG.E.U8 desc[UR20][R18.64], R5 ;  /* 0x0000000512005986 */ /* 0x0007ec000c101114 */
[----:B------:R0:W-:Y:S01]  /*3e870*/  @P2 STG.E.U8 desc[UR20][R2.64], R20 ;  /* 0x0000001402002986 */ /* 0x0001e2000c101114 */
[----:B---3--:R-:W-:-:S04]  /*3e880*/  IADD3 R18, P3, R0, UR4, RZ ;  /* 0x0000000400127c10 */ /* 0x008fc8000ff7e0ff */
[----:B------:R-:W-:Y:S01]  /*3e890*/  LEA.HI.X.SX32 R5, R0, UR5, 0x1, P3 ;  /* 0x0000000500057c11 */ /* 0x000fe200098f0eff */
[----:B------:R-:W-:Y:S01]  /*3e8a0*/  ULDC.64 UR4, c[0x0][0x220] ;  /* 0x0000880000047ab9 */ /* 0x000fe20000000a00 */
[----:B0-----:R-:W-:Y:S01]  /*3e8b0*/  IMAD R3, R21, 0x40, R0 ;  /* 0x0000004015037824 */ /* 0x001fe200078e0200 */
[----:B------:R-:W-:Y:S02]  /*3e8c0*/  ISETP.LT.AND P2, PT, R26, UR14, !P1 ;  /* 0x0000000e1a007c0c */ /* 0x000fe4000cf41270 */
[----:B------:R-:W-:Y:S02]  /*3e8d0*/  PRMT R2, R9, 0x7773, RZ ;  /* 0x0000777309027816 */ /* 0x000fe400000000ff */
[----:B------:R-:W-:Y:S01]  /*3e8e0*/  IADD3 R22, P4, R29, R18, RZ ;  /* 0x000000121d167210 */ /* 0x000fe20007f9e0ff */
[----:B--2---:R-:W-:Y:S01]  /*3e8f0*/  IMAD R0, R23, 0x40, R3 ;  /* 0x0000004017007824 */ /* 0x004fe200078e0203 */
[----:B------:R-:W-:Y:S01]  /*3e900*/  IADD3 R20, P3, R3, UR4, RZ ;  /* 0x0000000403147c10 */ /* 0x000fe2000ff7e0ff */
[----:B------:R-:W2:Y:S01]  /*3e910*/  LDL R9, [R1+0xc04] ;  /* 0x000c040001097983 */ /* 0x000ea20000100800 */
[----:B------:R-:W-:Y:S01]  /*3e920*/  ISETP.LT.AND P5, PT, R14, UR16, !P1 ;  /* 0x000000100e007c0c */ /* 0x000fe2000cfa1270 */
[----:B-1----:R-:W-:Y:S01]  /*3e930*/  IMAD R25, R25, 0x40, R0 ;  /* 0x0000004019197824 */ /* 0x002fe200078e0200 */
[----:B------:R-:W-:-:S02]  /*3e940*/  LEA.HI.X.SX32 R3, R3, UR5, 0x1, P3 ;  /* 0x0000000503037c11 */ /* 0x000fc400098f0eff */
[----:B------:R-:W-:Y:S01]  /*3e950*/  IADD3 R26, P3, R29, R20, RZ ;  /* 0x000000141d1a7210 */ /* 0x000fe20007f7e0ff */
[----:B------:R-:W-:Y:S01]  /*3e960*/  ULDC.64 UR4, c[0x0][0x220] ;  /* 0x0000880000047ab9 */ /* 0x000fe20000000a00 */
[----:B------:R-:W-:Y:S01]  /*3e970*/  IMAD.X R23, R28, 0x1, R5, P4 ;  /* 0x000000011c177824 */ /* 0x000fe200020e0605 */
[----:B------:R-:W-:Y:S01]  /*3e980*/  PRMT R21, R12, 0x7770, RZ ;  /* 0x000077700c157816 */ /* 0x000fe200000000ff */
[----:B------:R0:W-:Y:S01]  /*3e990*/  STL [R1+0x18b4], R3 ;  /* 0x0018b40301007387 */ /* 0x0001e20000100800 */
[----:B------:R-:W-:Y:S01]  /*3e9a0*/  IMAD.X R27, R28, 0x1, R3, P3 ;  /* 0x000000011c1b7824 */ /* 0x000fe200018e0603 */
[----:B------:R-:W-:Y:S01]  /*3e9b0*/  ULDC UR14, c[0x0][0x228] ;  /* 0x00008a00000e7ab9 */ /* 0x000fe20000000800 */
[----:B------:R-:W-:Y:S01]  /*3e9c0*/  ULDC UR16, c[0x0][0x248] ;  /* 0x0000920000107ab9 */ /* 0x000fe20000000800 */
[----:B0-----:R-:W3:Y:S01]  /*3e9d0*/  LDL R3, [R1+0x13d0] ;  /* 0x0013d00001037983 */ /* 0x001ee20000100800 */
[----:B------:R-:W-:-:S03]  /*3e9e0*/  IADD3 R19, P3, R0, UR4, RZ ;  /* 0x0000000400137c10 */ /* 0x000fc6000ff7e0ff */
[----:B------:R0:W-:Y:S01]  /*3e9f0*/  STL [R1+0x18b8], R10 ;  /* 0x0018b80a01007387 */ /* 0x0001e20000100800 */
[----:B------:R-:W-:Y:S01]  /*3ea00*/  LEA.HI.X.SX32 R0, R0, UR5, 0x1, P3 ;  /* 0x0000000500007c11 */ /* 0x000fe200098f0eff */
[----:B------:R-:W-:Y:S02]  /*3ea10*/  ULDC.64 UR4, c[0x0][0x228] ;  /* 0x00008a0000047ab9 */ /* 0x000fe40000000a00 */
[----:B------:R1:W-:Y:S01]  /*3ea20*/  STL [R1+0x18b0], R8 ;  /* 0x0018b00801007387 */ /* 0x0003e20000100800 */
[----:B------:R-:W-:Y:S02]  /*3ea30*/  ISETP.LT.AND P3, PT, R8, UR4, !P1 ;  /* 0x0000000408007c0c */ /* 0x000fe4000cf61270 */
[----:B------:R-:W-:Y:S01]  /*3ea40*/  ISETP.LT.AND P4, PT, R10, UR12, !P1 ;  /* 0x0000000c0a007c0c */ /* 0x000fe2000cf81270 */
[----:B------:R4:W-:Y:S01]  /*3ea50*/  @P5 STG.E.U8 desc[UR20][R22.64], R2 ;  /* 0x0000000216005986 */ /* 0x0009e2000c101114 */
[----:B------:R-:W-:Y:S01]  /*3ea60*/  ULDC UR4, c[0x0][0x248] ;  /* 0x0000920000047ab9 */ /* 0x000fe20000000800 */
[----:B0-----:R-:W0:Y:S02]  /*3ea70*/  LDC R10, c[0x0][0x244] ;  /* 0x00009100ff0a7b82 */ /* 0x001e240000000800 */
[----:B-1----:R-:W3:Y:S04]  /*3ea80*/  LDL.LU R8, [R1+0x150] ;  /* 0x0001500001087983 */ /* 0x002ee80000300800 */
[----:B------:R1:W-:Y:S01]  /*3ea90*/  @P2 STG.E.U8 desc[UR20][R26.64], R21 ;  /* 0x000000151a002986 */ /* 0x0003e2000c101114 */
[----:B------:R-:W-:Y:S01]  /*3eaa0*/  ULDC UR12, c[0x0][0x228] ;  /* 0x00008a00000c7ab9 */ /* 0x000fe20000000800 */
[----:B----4-:R-:W-:Y:S01]  /*3eab0*/  IADD3 R22, P2, R29, R19, RZ ;  /* 0x000000131d167210 */ /* 0x010fe20007f5e0ff */
[----:B------:R-:W-:-:S04]  /*3eac0*/  VIADD R2, R13, 0x2 ;  /* 0x000000020d027836 */ /* 0x000fc80000000000 */
[----:B------:R-:W-:Y:S01]  /*3ead0*/  IMAD.X R23, R28, 0x1, R0, P2 ;  /* 0x000000011c177824 */ /* 0x000fe200010e0600 */
[C---:B-1----:R-:W-:Y:S02]  /*3eae0*/  IADD3 R21, P5, R25.reuse, UR6, RZ ;  /* 0x0000000619157c10 */ /* 0x042fe4000ffbe0ff */
[----:B------:R-:W-:Y:S02]  /*3eaf0*/  PRMT R27, R12, 0x7771, RZ ;  /* 0x000077710c1b7816 */ /* 0x000fe400000000ff */
[----:B------:R-:W-:Y:S01]  /*3eb00*/  ISETP.GE.AND P2, PT, R2, UR8, PT ;  /* 0x0000000802007c0c */ /* 0x000fe2000bf46270 */
[----:B------:R-:W-:Y:S01]  /*3eb10*/  ULDC.64 UR8, c[0x0][0x220] ;  /* 0x0000880000087ab9 */ /* 0x000fe20000000a00 */
[----:B------:R-:W-:Y:S02]  /*3eb20*/  LEA.HI.X.SX32 R2, R25, UR7, 0x1, P5 ;  /* 0x0000000719027c11 */ /* 0x000fe4000a8f0eff */
[----:B------:R-:W-:Y:S01]  /*3eb30*/  IADD3 R26, P5, R29, R21, RZ ;  /* 0x000000151d1a7210 */ /* 0x000fe20007fbe0ff */
[----:B------:R0:W-:Y:S01]  /*3eb40*/  @P4 STG.E.U8 desc[UR20][R22.64], R27 ;  /* 0x0000001b16004986 */ /* 0x0001e2000c101114 */
[----:B------:R-:W-:Y:S01]  /*3eb50*/  ULDC.64 UR6, c[0x0][0x228] ;  /* 0x00008a0000067ab9 */ /* 0x000fe20000000a00 */
[----:B0-----:R-:W-:-:S02]  /*3eb60*/  IMAD R22, R10, 0x40, R25 ;  /* 0x000000400a167824 */ /* 0x001fc400078e0219 */
[----:B------:R-:W-:Y:S01]  /*3eb70*/  IMAD.X R27, R28, 0x1, R2, P5 ;  /* 0x000000011c1b7824 */ /* 0x000fe200028e0602 */
[----:B------:R-:W-:Y:S02]  /*3eb80*/  PRMT R25, R12, 0x7772, RZ ;  /* 0x000077720c197816 */ /* 0x000fe400000000ff */
[----:B------:R-:W-:-:S03]  /*3eb90*/  IADD3 R23, P4, R22, UR8, RZ ;  /* 0x0000000816177c10 */ /* 0x000fc6000ff9e0ff */
[----:B------:R0:W-:Y:S01]  /*3eba0*/  @P3 STG.E.U8 desc[UR20][R26.64], R25 ;  /* 0x000000191a003986 */ /* 0x0001e2000c101114 */
[----:B------:R-:W-:Y:S01]  /*3ebb0*/  LEA.HI.X.SX32 R22, R22, UR9, 0x1, P4 ;  /* 0x0000000916167c11 */ /* 0x000fe2000a0f0eff */
[----:B------:R-:W-:Y:S01]  /*3ebc0*/  ULDC.64 UR8, c[0x0][0x228] ;  /* 0x00008a0000087ab9 */ /* 0x000fe20000000a00 */
[C---:B0-----:R-:W-:Y:S01]  /*3ebd0*/  IADD3 R26, P4, R29.reuse, R23, RZ ;  /* 0x000000171d1a7210 */ /* 0x041fe20007f9e0ff */
[----:B------:R-:W-:Y:S01]  /*3ebe0*/  VIADD R25, R29, UR4 ;  /* 0x000000041d197c36 */ /* 0x000fe20008000000 */
[----:B------:R-:W-:Y:S01]  /*3ebf0*/  PRMT R29, R12, 0x7773, RZ ;  /* 0x000077730c1d7816 */ /* 0x000fe200000000ff */
[----:B------:R-:W-:Y:S04]  /*3ec00*/  STL.64 [R1+0x18a8], R20 ;  /* 0x0018a81401007387 */ /* 0x000fe80000100a00 */
[----:B------:R-:W4:Y:S01]  /*3ec10*/  LDL.LU R12, [R1+0x30] ;  /* 0x00003000010c7983 */ /* 0x000f220000300800 */
[----:B------:R-:W-:Y:S01]  /*3ec20*/  IMAD.X R27, R28, 0x1, R22, P4 ;  /* 0x000000011c1b7824 */ /* 0x000fe200020e0616 */
[----:B------:R-:W-:-:S02]  /*3ec30*/  IADD3 R28, P4, R25, R16, RZ ;  /* 0x00000010191c7210 */ /* 0x000fc40007f9e0ff */
[----:B------:R0:W-:Y:S01]  /*3ec40*/  STL.64 [R1+0x18a0], R16 ;  /* 0x0018a01001007387 */ /* 0x0001e20000100a00 */
[----:B------:R-:W-:-:S03]  /*3ec50*/  ULDC UR4, c[0x0][0x228] ;  /* 0x00008a0000047ab9 */ /* 0x000fc60000000800 */
[----:B0-----:R-:W4:Y:S01]  /*3ec60*/  LDL R16, [R1+0x14d4] ;  /* 0x0014d40001107983 */ /* 0x001f220000100800 */
[----:B--2---:R-:W-:Y:S01]  /*3ec70*/  ISETP.LT.AND P3, PT, R9, UR8, !P0 ;  /* 0x0000000809007c0c */ /* 0x004fe2000c761270 */
[----:B------:R-:W-:Y:S01]  /*3ec80*/  ULDC UR8, c[0x0][0x228] ;  /* 0x00008a0000087ab9 */ /* 0x000fe20000000800 */
[----:B---3--:R-:W-:Y:S02]  /*3ec90*/  ISETP.LT.AND P1, PT, R3, UR6, !P1 ;  /* 0x0000000603007c0c */ /* 0x008fe4000cf21270 */
[----:B------:R-:W-:Y:S01]  /*3eca0*/  SHF.R.S32.HI R3, RZ, 0x1f, R25 ;  /* 0x0000001fff037819 */ /* 0x000fe20000011419 */
[----:B------:R-:W-:-:S10]  /*3ecb0*/  ULDC UR6, c[0x0][0x228] ;  /* 0x00008a0000067ab9 */ /* 0x000fd40000000800 */
[----:B------:R0:W-:Y:S01]  /*3ecc0*/  @P1 STG.E.U8 desc[UR20][R26.64], R29 ;  /* 0x0000001d1a001986 */ /* 0x0001e2000c101114 */
[----:B------:R-:W-:Y:S01]  /*3ecd0*/  ISETP.LT.AND P1, PT, R15, UR10, !P0 ;  /* 0x0000000a0f007c0c */ /* 0x000fe2000c721270 */
[----:B------:R-:W-:Y:S01]  /*3ece0*/  ULDC UR10, c[0x0][0x228] ;  /* 0x00008a00000a7ab9 */ /* 0x000fe20000000800 */
[----:B------:R-:W-:Y:S02]  /*3ecf0*/  PRMT R10, R8, 0x7770, RZ ;  /* 0x00007770080a7816 */ /* 0x000fe400000000ff */
[----:B0-----:R-:W-:Y:S01]  /*3ed00*/  IADD3 R26, P5, R25, R24, RZ ;  /* 0x00000018191a7210 */ /* 0x001fe20007fbe0ff */
[----:B------:R-:W-:Y:S01]  /*3ed10*/  IMAD.X R29, R3, 0x1, R6, P4 ;  /* 0x00000001031d7824 */ /* 0x000fe200020e0606 */
[----:B------:R-:W-:Y:S01]  /*3ed20*/  ISETP.LT.AND P4, PT, R11, UR18, !P0 ;  /* 0x000000120b007c0c */ /* 0x000fe2000c781270 */
[----:B------:R-:W-:Y:S02]  /*3ed30*/  ULDC UR18, c[0x0][0x248] ;  /* 0x0000920000127ab9 */ /* 0x000fe40000000800 */
[----:B------:R-:W-:Y:S01]  /*3ed40*/  IMAD.X R27, R3, 0x1, R4, P5 ;  /* 0x00000001031b7824 */ /* 0x000fe200028e0604 */
[----:B------:R-:W-:-:S02]  /*3ed50*/  IADD3 R20, P5, R25, R17, RZ ;  /* 0x0000001119147210 */ /* 0x000fc40007fbe0ff */
[----:B------:R-:W-:Y:S02]  /*3ed60*/  PRMT R3, R8, 0x7771, RZ ;  /* 0x0000777108037816 */ /* 0x000fe400000000ff */
[----:B------:R-:W-:Y:S01]  /*3ed70*/  SHF.R.S32.HI R17, RZ, 0x1f, R25 ;  /* 0x0000001fff117819 */ /* 0x000fe20000011419 */
[----:B------:R0:W-:Y:S04]  /*3ed80*/  @P3 STG.E.U8 desc[UR20][R28.64], R10 ;  /* 0x0000000a1c003986 */ /* 0x0001e8000c101114 */
[----:B------:R1:W-:Y:S01]  /*3ed90*/  @P1 STG.E.U8 desc[UR20][R26.64], R3 ;  /* 0x000000031a001986 */ /* 0x0003e2000c101114 */
[----:B------:R-:W-:-:S03]  /*3eda0*/  IMAD.X R21, R17, 0x1, R7, P5 ;  /* 0x0000000111157824 */ /* 0x000fc600028e0607 */
[----:B0-----:R-:W2:Y:S01]  /*3edb0*/  LDL.LU R10, [R1+0x18b8] ;  /* 0x0018b800010a7983 */ /* 0x001ea20000300800 */
[----:B-1----:R-:W-:-:S03]  /*3edc0*/  PRMT R26, R8, 0x7772, RZ ;  /* 0x00007772081a7816 */ /* 0x002fc600000000ff */
[----:B------:R-:W3:Y:S01]  /*3edd0*/  LDL.LU R3, [R1+0x18b4] ;  /* 0x0018b40001037983 */ /* 0x000ee20000300800 */
[----:B------:R-:W-:-:S03]  /*3ede0*/  PRMT R27, R8, 0x7773, RZ ;  /* 0x00007773081b7816 */ /* 0x000fc600000000ff */
[----:B------:R-:W3:Y:S04]  /*3edf0*/  LDL.LU R8, [R1+0x18b0] ;  /* 0x0018b00001087983 */ /* 0x000ee80000300800 */
[----:B------:R0:W-:Y:S04]  /*3ee00*/  @P4 STG.E.U8 desc[UR20][R20.64], R26 ;  /* 0x0000001a14004986 */ /* 0x0001e8000c101114 */
[----:B0-----:R-:W3:Y:S01]  /*3ee10*/  LDL.LU.64 R20, [R1+0x18a8] ;  /* 0x0018a80001147983 */ /* 0x001ee20000300a00 */
[----:B------:R-:W-:Y:S02]  /*3ee20*/  ISETP.LT.AND P3, PT, R14, UR26, !P0 ;  /* 0x0000001a0e007c0c */ /* 0x000fe4000c761270 */
[----:B------:R-:W-:Y:S01]  /*3ee30*/  IADD3 R28, P5, R25, R18, RZ ;  /* 0x00000012191c7210 */ /* 0x000fe20007fbe0ff */
[----:B------:R-:W-:-:S04]  /*3ee40*/  ULDC UR26, c[0x0][0x248] ;  /* 0x00009200001a7ab9 */ /* 0x000fc80000000800 */
[----:B------:R-:W-:-:S06]  /*3ee50*/  IMAD.X R29, R17, 0x1, R5, P5 ;  /* 0x00000001111d7824 */ /* 0x000fcc00028e0605 */
[----:B------:R0:W-:Y:S01]  /*3ee60*/  @P3 STG.E.U8 desc[UR20][R28.64], R27 ;  /* 0x0000001b1c003986 */ /* 0x0001e2000c101114 */
[----:B----4-:R-:W-:Y:S02]  /*3ee70*/  ISETP.LT.AND P1, PT, R16, UR28, !P0 ;  /* 0x0000001c10007c0c */ /* 0x010fe4000c721270 */
[----:B------:R-:W-:Y:S01]  /*3ee80*/  IADD3 R16, P5, R25, R19, RZ ;  /* 0x0000001319107210 */ /* 0x000fe20007fbe0ff */
[----:B------:R-:W-:Y:S01]  /*3ee90*/  ULDC UR28, c[0x0][0x248] ;  /* 0x00009200001c7ab9 */ /* 0x000fe20000000800 */
[----:B0-----:R-:W4:Y:S04]  /*3eea0*/  LDL R29, [R1+0x13d0] ;  /* 0x0013d000011d7983 */ /* 0x001f280000100800 */
[----:B------:R0:W-:Y:S01]  /*3eeb0*/  STL.64 [R1+0x1898], R18 ;  /* 0x0018981201007387 */ /* 0x0001e20000100a00 */
[----:B------:R-:W-:-:S02]  /*3eec0*/  PRMT R28, R12, 0x7770, RZ ;  /* 0x000077700c1c7816 */ /* 0x000fc400000000ff */
[----:B0-----:R-:W-:Y:S02]  /*3eed0*/  SHF.R.S32.HI R19, RZ, 0x1f, R25 ;  /* 0x0000001fff137819 */ /* 0x001fe40000011419 */
[----:B--2---:R-:W-:Y:S01]  /*3eee0*/  ISETP.LT.AND P3, PT, R10, UR4, !P0 ;  /* 0x000000040a007c0c */ /* 0x004fe2000c761270 */
[----:B------:R-:W-:Y:S01]  /*3eef0*/  ULDC UR4, c[0x0][0x228] ;  /* 0x00008a0000047ab9 */ /* 0x000fe20000000800 */
[----:B---3--:R-:W-:-:S05]  /*3ef00*/  IADD3 R26, P4, R25, R20, RZ ;  /* 0x00000014191a7210 */ /* 0x008fca0007f9e0ff */
[----:B------:R-:W-:Y:S02]  /*3ef10*/  IMAD.X R27, R17, 0x1, R3, P4 ;  /* 0x00000001111b7824 */ /* 0x000fe400020e0603 */
[----:B------:R-:W-:-:S03]  /*3ef20*/  IMAD.X R17, R19, 0x1, R0, P5 ;  /* 0x0000000113117824 */ /* 0x000fc600028e0600 */
[----:B------:R0:W-:Y:S01]  /*3ef30*/  @P1 STG.E.U8 desc[UR20][R26.64], R28 ;  /* 0x0000001c1a001986 */ /* 0x0001e2000c101114 */
[----:B------:R-:W-:-:S03]  /*3ef40*/  ISETP.LT.AND P4, PT, R8, UR4, !P0 ;  /* 0x0000000408007c0c */ /* 0x000fc6000c781270 */
[----:B------:R1:W-:Y:S01]  /*3ef50*/  STL [R1+0x1890], R8 ;  /* 0x0018900801007387 */ /* 0x0003e20000100800 */
[C---:B------:R-:W-:Y:S01]  /*3ef60*/  PRMT R18, R12.reuse, 0x7772, RZ ;  /* 0x000077720c127816 */ /* 0x040fe200000000ff */
[----:B------:R-:W-:Y:S01]  /*3ef70*/  ULDC UR4, c[0x0][0x248] ;  /* 0x0000920000047ab9 */ /* 0x000fe20000000800 */
[----:B0-----:R-:W-:Y:S01]  /*3ef80*/  PRMT R27, R12, 0x7771, RZ ;  /* 0x000077710c1b7816 */ /* 0x001fe200000000ff */
[----:B-1----:R-:W2:Y:S04]  /*3ef90*/  LDL.LU R8, [R1+0x184] ;  /* 0x0001840001087983 */ /* 0x002ea80000300800 */
[----:B------:R0:W-:Y:S04]  /*3efa0*/  @P3 STG.E.U8 desc[UR20][R16.64], R27 ;  /* 0x0000001b10003986 */ /* 0x0001e8000c101114 */
[----:B0-----:R-:W3:Y:S01]  /*3efb0*/  LDL.LU.64 R16, [R1+0x18a0] ;  /* 0x0018a00001107983 */ /* 0x001ee20000300a00 */
[----:B------:R-:W-:-:S02]  /*3efc0*/  IADD3 R28, P1, R25, R21, RZ ;  /* 0x00000015191c7210 */ /* 0x000fc40007f3e0ff */
[----:B----4-:R-:W-:Y:S02]  /*3efd0*/  ISETP.LT.AND P0, PT, R29, UR6, !P0 ;  /* 0x000000061d007c0c */ /* 0x010fe4000c701270 */
[----:B------:R-:W-:Y:S01]  /*3efe0*/  IADD3 R26, P5, R25, R23, RZ ;  /* 0x00000017191a7210 */ /* 0x000fe20007fbe0ff */
[----:B------:R-:W-:Y:S01]  /*3eff0*/  ULDC UR6, c[0x0][0x228] ;  /* 0x00008a0000067ab9 */ /* 0x000fe20000000800 */
[----:B------:R-:W-:Y:S02]  /*3f000*/  IMAD.X R29, R19, 0x1, R2, P1 ;  /* 0x00000001131d7824 */ /* 0x000fe400008e0602 */
[----:B------:R-:W-:Y:S02]  /*3f010*/  VIADD R25, R25, UR4 ;  /* 0x0000000419197c36 */ /* 0x000fe40008000000 */
[----:B------:R-:W-:Y:S01]  /*3f020*/  IMAD.X R27, R19, 0x1, R22, P5 ;  /* 0x00000001131b7824 */ /* 0x000fe200028e0616 */
[----:B------:R-:W-:Y:S01]  /*3f030*/  PRMT R12, R12, 0x7773, RZ ;  /* 0x000077730c0c7816 */ /* 0x000fe200000000ff */
[----:B------:R-:W-:Y:S04]  /*3f040*/  STL.64 [R1+0x1888], R22 ;  /* 0x0018881601007387 */ /* 0x000fe80000100a00 */
[----:B------:R-:W-:Y:S01]  /*3f050*/  @P4 STG.E.U8 desc[UR20][R28.64], R18 ;  /* 0x000000121c004986 */ /* 0x000fe2000c101114 */
[----:B------:R-:W-:-:S02]  /*3f060*/  ISETP.LT.AND P4, PT, R9, UR6, !P2 ;  /* 0x0000000609007c0c */ /* 0x000fc4000d781270 */
[----:B------:R-:W-:Y:S02]  /*3f070*/  SHF.R.S32.HI R9, RZ, 0x1f, R25 ;  /* 0x0000001fff097819 */ /* 0x000fe40000011419 */
[----:B------:R-:W-:Y:S01]  /*3f080*/  ISETP.LT.AND P3, PT, R15, UR8, !P2 ;  /* 0x000000080f007c0c */ /* 0x000fe2000d761270 */
[----:B------:R0:W-:Y:S01]  /*3f090*/  @P0 STG.E.U8 desc[UR20][R26.64], R12 ;  /* 0x0000000c1a000986 */ /* 0x0001e2000c101114 */
[----:B------:R-:W-:Y:S01]  /*3f0a0*/  ULDC UR4, c[0x0][0x228] ;  /* 0x00008a0000047ab9 */ /* 0x000fe20000000800 */
[----:B------:R-:W-:Y:S01]  /*3f0b0*/  ULDC UR6, c[0x0][0x228] ;  /* 0x00008a0000067ab9 */ /* 0x000fe20000000800 */
[----:B------:R-:W-:Y:S01]  /*3f0c0*/  ULDC UR8, c[0x0][0x228] ;  /* 0x00008a0000087ab9 */ /* 0x000fe20000000800 */
[----:B0-----:R-:W4:Y:S01]  /*3f0d0*/  LDL.LU R12, [R1+0x164] ;  /* 0x00016400010c7983 */ /* 0x001f220000300800 */
[----:B--2---:R-:W-:Y:S02]  /*3f0e0*/  PRMT R27, R8, 0x7770, RZ ;  /* 0x00007770081b7816 */ /* 0x004fe400000000ff */
[----:B---3--:R-:W-:-:S05]  /*3f0f0*/  IADD3 R18, P1, R25, R16, RZ ;  /* 0x0000001019127210 */ /* 0x008fca0007f3e0ff */
[----:B------:R-:W-:-:S05]  /*3f100*/  IMAD.X R19, R9, 0x1, R6, P1 ;  /* 0x0000000109137824 */ /* 0x000fca00008e0606 */
[----:B------:R0:W-:Y:S04]  /*3f110*/  @P4 STG.E.U8 desc[UR20][R18.64], R27 ;  /* 0x0000001b12004986 */ /* 0x0001e8000c101114 */
[----:B0-----:R-:W2:Y:S01]  /*3f120*/  LDL.LU.64 R18, [R1+0x1898] ;  /* 0x0018980001127983 */ /* 0x001ea20000300a00 */
[----:B------:R-:W-:Y:S01]  /*3f130*/  VIADD R26, R13, 0x3f ;  /* 0x0000003f0d1a7836 */ /* 0x000fe20000000000 */
[----:B------:R-:W-:Y:S02]  /*3f140*/  IADD3 R28, P5, R25, R24, RZ ;  /* 0x00000018191c7210 */ /* 0x000fe40007fbe0ff */
[----:B------:R-:W-:Y:S01]  /*3f150*/  ISETP.LT.AND P0, PT, R11, UR4, !P2 ;  /* 0x000000040b007c0c */ /* 0x000fe2000d701270 */
[----:B------:R0:W-:Y:S01]  /*3f160*/  STL.64 [R1+0x1880], R6 ;  /* 0x0018800601007387 */ /* 0x0001e20000100a00 */
[----:B------:R-:W-:-:S02]  /*3f170*/  PRMT R23, R8, 0x7771, RZ ;  /* 0x0000777108177816 */ /* 0x000fc400000000ff */
[----:B------:R-:W-:Y:S01]  /*3f180*/  ISETP.GE.AND P1, PT, R26, UR27, PT ;  /* 0x0000001b1a007c0c */ /* 0x000fe2000bf26270 */
[----:B------:R-:W-:Y:S01]  /*3f190*/  IMAD.X R29, R9, 0x1, R4, P5 ;  /* 0x00000001091d7824 */ /* 0x000fe200028e0604 */
[----:B------:R-:W-:Y:S02]  /*3f1a0*/  IADD3 R26, P5, R25, R17, RZ ;  /* 0x00000011191a7210 */ /* 0x000fe40007fbe0ff */
[----:B------:R-:W-:Y:S01]  /*3f1b0*/  PRMT R22, R8, 0x7772, RZ ;  /* 0x0000777208167816 */ /* 0x000fe200000000ff */
[----:B------:R-:W-:Y:S01]  /*3f1c0*/  ULDC UR4, c[0x0][0x22c] ;  /* 0x00008b0000047ab9 */ /* 0x000fe20000000800 */
[----:B------:R-:W-:Y:S01]  /*3f1d0*/  ISETP.LT.AND P6, PT, R10, UR8, !P2 ;  /* 0x000000080a007c0c */ /* 0x000fe2000d7c1270 */
[----:B------:R-:W-:Y:S01]  /*3f1e0*/  @P3 STG.E.U8 desc[UR20][R28.64], R23 ;  /* 0x000000171c003986 */ /* 0x000fe2000c101114 */
[----:B------:R-:W-:Y:S01]  /*3f1f0*/  IMAD.X R27, R9, 0x1, R7, P5 ;  /* 0x00000001091b7824 */ /* 0x000fe200028e0607 */
[----:B------:R-:W-:Y:S01]  /*3f200*/  ULDC UR8, c[0x0][0x228] ;  /* 0x00008a0000087ab9 */ /* 0x000fe20000000800 */
[----:B------:R-:W-:Y:S01]  /*3f210*/  ULDC UR27, c[0x0][0x248] ;  /* 0x00009200001b7ab9 */ /* 0x000fe20000000800 */
[----:B0-----:R-:W3:Y:S01]  /*3f220*/  LDL R7, [R1+0x14d4] ;  /* 0x0014d40001077983 */ /* 0x001ee20000100800 */
[----:B------:R-:W-:-:S03]  /*3f230*/  ISETP.LT.AND P3, PT, R14, UR6, !P2 ;  /* 0x000000060e007c0c */ /* 0x000fc6000d761270 */
[----:B------:R-:W-:Y:S04]  /*3f240*/  @P0 STG.E.U8 desc[UR20][R26.64], R22 ;  /* 0x000000161a000986 */ /* 0x000fe8000c101114 */
[----:B------:R0:W-:Y:S01]  /*3f250*/  STL.64 [R1+0x1878], R14 ;  /* 0x0018780e01007387 */ /* 0x0001e20000100a00 */
[----:B------:R-:W-:-:S03]  /*3f260*/  ULDC UR6, c[0x0][0x228] ;  /* 0x00008a0000067ab9 */ /* 0x000fc60000000800 */
[----:B0-----:R-:W4:Y:S01]  /*3f270*/  LDL R15, [R1+0x13d0] ;  /* 0x0013d000010f7983 */ /* 0x001f220000100800 */
[----:B------:R-:W-:-:S03]  /*3f280*/  PRMT R14, R8, 0x7773, RZ ;  /* 0x00007773080e7816 */ /* 0x000fc600000000ff */
[----:B------:R-:W4:Y:S01]  /*3f290*/  LDL.LU R8, [R1+0x1890] ;  /* 0x0018900001087983 */ /* 0x000f220000300800 */
[----:B--2---:R-:W-:-:S05]  /*3f2a0*/  IADD3 R22, P0, R25, R18, RZ ;  /* 0x0000001219167210 */ /* 0x004fca0007f1e0ff */
[----:B------:R-:W-:-:S05]  /*3f2b0*/  IMAD.X R23, R9, 0x1, R5, P0 ;  /* 0x0000000109177824 */ /* 0x000fca00000e0605 */
[----:B------:R0:W-:Y:S04]  /*3f2c0*/  @P3 STG.E.U8 desc[UR20][R22.64], R14 ;  /* 0x0000000e16003986 */ /* 0x0001e8000c101114 */
[----:B0-----:R-:W2:Y:S01]  /*3f2d0*/  LDL.LU.64 R22, [R1+0x1888] ;  /* 0x0018880001167983 */ /* 0x001ea20000300a00 */
[----:B------:R-:W-:Y:S01]  /*3f2e0*/  VIADD R26, R13, 0x3 ;  /* 0x000000030d1a7836 */ /* 0x000fe20000000000 */
[----:B------:R-:W-:Y:S02]  /*3f2f0*/  IADD3 R28, P5, R25, R20, RZ ;  /* 0x00000014191c7210 */ /* 0x000fe40007fbe0ff */
[----:B---3--:R-:W-:Y:S02]  /*3f300*/  ISETP.LT.AND P4, PT, R7, UR6, !P2 ;  /* 0x0000000607007c0c */ /* 0x008fe4000d781270 */
[----:B------:R-:W-:Y:S01]  /*3f310*/  ISETP.GE.AND P0, PT, R26, UR4, PT ;  /* 0x000000041a007c0c */ /* 0x000fe2000bf06270 */
[----:B------:R-:W-:Y:S01]  /*3f320*/  IMAD.X R29, R9, 0x1, R3, P5 ;  /* 0x00000001091d7824 */ /* 0x000fe200028e0603 */
[----:B------:R-:W-:-:S02]  /*3f330*/  IADD3 R26, P5, R25, R19, RZ ;  /* 0x00000013191a7210 */ /* 0x000fc40007fbe0ff */
[C---:B----4-:R-:W-:Y:S02]  /*3f340*/  PRMT R7, R12.reuse, 0x7770, RZ ;  /* 0x000077700c077816 */ /* 0x050fe400000000ff */
[----:B------:R-:W-:Y:S01]  /*3f350*/  PRMT R6, R12, 0x7771, RZ ;  /* 0x000077710c067816 */ /* 0x000fe200000000ff */
[----:B------:R-:W-:Y:S01]  /*3f360*/  ULDC UR6, c[0x0][0x228] ;  /* 0x00008a0000067ab9 */ /* 0x000fe20000000800 */
[----:B------:R-:W-:Y:S01]  /*3f370*/  ULDC UR4, c[0x0][0x248] ;  /* 0x0000920000047ab9 */ /* 0x000fe20000000800 */
[----:B------:R-:W-:Y:S01]  /*3f380*/  IMAD.X R27, R9, 0x1, R0, P5 ;  /* 0x00000001091b7824 */ /* 0x000fe200028e0600 */
[----:B------:R-:W-:Y:S01]  /*3f390*/  ISETP.LT.AND P3, PT, R8, UR6, !P2 ;  /* 0x0000000608007c0c */ /* 0x000fe2000d761270 */
[----:B------:R-:W-:Y:S01]  /*3f3a0*/  ULDC UR6, c[0x0][0x228] ;  /* 0x00008a0000067ab9 */ /* 0x000fe20000000800 */
[----:B------:R0:W-:Y:S04]  /*3f3b0*/  @P4 STG.E.U8 desc[UR20][R28.64], R7 ;  /* 0x000000071c004986 */ /* 0x0001e8000c101114 */
[----:B------:R1:W-:Y:S01]  /*3f3c0*/  @P6 STG.E.U8 desc[UR20][R26.64], R6 ;  /* 0x000000061a006986 */ /* 0x0003e2000c101114 */
[----:B------:R-:W-:Y:S01]  /*3f3d0*/  ISETP.LT.AND P2, PT, R15, UR6, !P2 ;  /* 0x000000060f007c0c */ /* 0x000fe2000d741270 */
[----:B------:R-:W-:-:S02]  /*3f3e0*/  ULDC UR6, c[0x0][0x228] ;  /* 0x00008a0000067ab9 */ /* 0x000fc40000000800 */
[----:B0-----:R-:W3:Y:S01]  /*3f3f0*/  LDL.LU R29, [R1+0x154] ;  /* 0x00015400011d7983 */ /* 0x001ee20000300800 */
[----:B-1----:R-:W-:-:S03]  /*3f400*/  IADD3 R6, P4, R25, R21, RZ ;  /* 0x0000001519067210 */ /* 0x002fc60007f9e0ff */
[----:B------:R-:W4:Y:S01]  /*3f410*/  LDL R27, [R1+0xc04] ;  /* 0x000c0400011b7983 */ /* 0x000f220000100800 */
[----:B------:R-:W-:Y:S01]  /*3f420*/  VIADD R28, R25, UR4 ;  /* 0x00000004191c7c36 */ /* 0x000fe20008000000 */
[C---:B------:R-:W-:Y:S01]  /*3f430*/  PRMT R26, R12.reuse, 0x7773, RZ ;  /* 0x000077730c1a7816 */ /* 0x040fe200000000ff */
[----:B------:R-:W-:Y:S01]  /*3f440*/  ULDC UR4, c[0x0][0x22c] ;  /* 0x00008b0000047ab9 */ /* 0x000fe20000000800 */
[----:B------:R-:W-:Y:S01]  /*3f450*/  IMAD.X R7, R9, 0x1, R2, P4 ;  /* 0x0000000109077824 */ /* 0x000fe200020e0602 */
[----:B--2---:R-:W-:Y:S02]  /*3f460*/  IADD3 R14, P4, R25, R23, RZ ;  /* 0x00000017190e7210 */ /* 0x004fe40007f9e0ff */
[----:B------:R-:W-:Y:S01]  /*3f470*/  PRMT R25, R12, 0x7772, RZ ;  /* 0x000077720c197816 */ /* 0x000fe200000000ff */
[----:B------:R-:W-:Y:S02]  /*3f480*/  STL.64 [R1+0x1858], R22 ;  /* 0x0018581601007387 */ /* 0x000fe40000100a00 */
[----:B------:R-:W-:-:S02]  /*3f490*/  IMAD.X R15, R9, 0x1, R22, P4 ;  /* 0x00000001090f7824 */ /* 0x000fc400020e0616 */
[----:B------:R0:W-:Y:S04]  /*3f4a0*/  @P3 STG.E.U8 desc[UR20][R6.64], R25 ;  /* 0x0000001906003986 */ /* 0x0001e8000c101114 */
[----:B------:R1:W-:Y:S04]  /*3f4b0*/  @P2 STG.E.U8 desc[UR20][R14.64], R26 ;  /* 0x0000001a0e002986 */ /* 0x0003e8000c101114 */
[----:B0-----:R-:W2:Y:S04]  /*3f4c0*/  LDL.LU.64 R6, [R1+0x1880] ;  /* 0x0018800001067983 */ /* 0x001ea80000300a00 */
[----:B-1----:R-:W2:Y:S04]  /*3f4d0*/  LDL.LU.64 R14, [R1+0x1878] ;  /* 0x00187800010e7983 */ /* 0x002ea80000300a00 */
[----:B------:R-:W2:Y:S01]  /*3f4e0*/  LDL.LU R9, [R1+0x34] ;  /* 0x0000340001097983 */ /* 0x000ea20000300800 */
[----:B------:R-:W-:-:S02]  /*3f4f0*/  IADD3 R22, P4, R28, R16, RZ ;  /* 0x000000101c167210 */ /* 0x000fc40007f9e0ff */
[----:B----4-:R-:W-:Y:S02]  /*3f500*/  ISETP.LT.AND P5, PT, R27, UR8, !P0 ;  /* 0x000000081b007c0c */ /* 0x010fe4000c7a1270 */
[----:B------:R-:W-:Y:S02]  /*3f510*/  SHF.R.S32.HI R27, RZ, 0x1f, R28 ;  /* 0x0000001fff1b7819 */ /* 0x000fe4000001141c */
[----:B---3--:R-:W-:Y:S01]  /*3f520*/  PRMT R25, R29, 0x7770, RZ ;  /* 0x000077701d197816 */ /* 0x008fe200000000ff */
[----:B------:R-:W-:Y:S02]  /*3f530*/  ULDC UR8, c[0x0][0x228] ;  /* 0x00008a0000087ab9 */ /* 0x000fe40000000800 */
[----:B--2---:R-:W-:-:S06]  /*3f540*/  IMAD.X R23, R27, 0x1, R6, P4 ;  /* 0x000000011b177824 */ /* 0x004fcc00020e0606 */
[----:B------:R0:W-:Y:S04]  /*3f550*/  @P5 STG.E.U8 desc[UR20][R22.64], R25 ;  /* 0x0000001916005986 */ /* 0x0001e8000c101114 */
[----:B------:R1:W-:Y:S04]  /*3f560*/  STL.64 [R1+0x1868], R8 ;  /* 0x0018680801007387 */ /* 0x0003e80000100a00 */
[----:B------:R-:W2:Y:S04]  /*3f570*/  LDL.LU R12, [R1+0x188] ;  /* 0x00018800010c7983 */ /* 0x000ea80000300800 */
[----:B------:R-:W-:Y:S01]  /*3f580*/  STL.64 [R1+0x1860], R16 ;  /* 0x0018601001007387 */ /* 0x000fe20000100a00 */
[----:B0-----:R-:W-:-:S02]  /*3f590*/  IADD3 R22, P3, R28, R24, RZ ;  /* 0x000000181c167210 */ /* 0x001fc40007f7e0ff */
[----:B-1----:R-:W-:-:S03]  /*3f5a0*/  IADD3 R8, P4, R28, R17, RZ ;  /* 0x000000111c087210 */ /* 0x002fc60007f9e0ff */
[C---:B------:R-:W-:Y:S02]  /*3f5b0*/  IMAD.X R23, R27.reuse, 0x1, R4, P3 ;  /* 0x000000011b177824 */ /* 0x040fe400018e0604 */
[----:B------:R-:W-:-:S03]  /*3f5c0*/  IMAD.X R9, R27, 0x1, R7, P4 ;  /* 0x000000011b097824 */ /* 0x000fc600020e0607 */
[----:B------:R-:W-:Y:S04]  /*3f5d0*/  STL.64 [R1+0x20], R22 ;  /* 0x0000201601007387 */ /* 0x000fe80000100a00 */
[----:B------:R0:W-:Y:S04]  /*3f5e0*/  STL.64 [R1+0x1870], R8 ;  /* 0x0018700801007387 */ /* 0x0001e80000100a00 */
[----:B0-----:R-:W3:Y:S01]  /*3f5f0*/  LDL.LU.64 R8, [R1+0x20] ;  /* 0x0000200001087983 */ /* 0x001ee20000300a00 */
[----:B------:R-:W-:-:S03]  /*3f600*/  ISETP.LT.AND P2, PT, R15, UR6, !P0 ;  /* 0x000000060f007c0c */ /* 0x000fc6000c741270 */
[----:B------:R-:W-:Y:S01]  /*3f610*/  STL.64 [R1+0x1850], R6 ;  /* 0x0018500601007387 */ /* 0x000fe20000100a00 */
[----:B------:R-:W-:-:S03]  /*3f620*/  IADD3 R16, P5, R28, R18, RZ ;  /* 0x000000121c107210 */ /* 0x000fc60007fbe0ff */
[----:B------:R0:W-:Y:S01]  /*3f630*/  STL.64 [R1+0x1848], R4 ;  /* 0x0018480401007387 */ /* 0x0001e20000100a00 */
[----:B------:R-:W-:Y:S02]  /*3f640*/  PRMT R25, R29, 0x7771, RZ ;  /* 0x000077711d197816 */ /* 0x000fe400000000ff */
[----:B------:R-:W-:Y:S02]  /*3f650*/  ISETP.LT.AND P3, PT, R11, UR8, !P0 ;  /* 0x000000080b007c0c */ /* 0x000fe4000c761270 */
[----:B------:R-:W-:Y:S01]  /*3f660*/  IADD3 R22, P4, R28, R20, RZ ;  /* 0x000000141c167210 */ /* 0x000fe20007f9e0ff */
[----:B------:R-:W-:Y:S02]  /*3f670*/  IMAD.X R17, R27, 0x1, R5, P5 ;  /* 0x000000011b117824 */ /* 0x000fe400028e0605 */
[----:B------:R-:W-:Y:S01]  /*3f680*/  VIADD R26, R13, 0x4 ;  /* 0x000000040d1a7836 */ /* 0x000fe20000000000 */
[----:B------:R-:W-:Y:S01]  /*3f690*/  ISETP.LT.AND P6, PT, R10, UR14, !P0 ;  /* 0x0000000e0a007c0c */ /* 0x000fe2000c7c1270 */
[----:B------:R-:W-:Y:S01]  /*3f6a0*/  ULDC UR6, c[0x0][0x228] ;  /* 0x00008a0000067ab9 */ /* 0x000fe20000000800 */
[----:B0-----:R-:W4:Y:S04]  /*3f6b0*/  LDL R4, [R1+0x14d4] ;  /* 0x0014d40001047983 */ /* 0x001f280000100800 */
[----:B------:R-:W2:Y:S04]  /*3f6c0*/  LDL R5, [R1+0x13d0] ;  /* 0x0013d00001057983 */ /* 0x000ea80000100800 */
[----:B---3--:R0:W-:Y:S01]  /*3f6d0*/  @P2 STG.E.U8 desc[UR20][R8.64], R25 ;  /* 0x0000001908002986 */ /* 0x0081e2000c101114 */
[----:B------:R-:W-:Y:S01]  /*3f6e0*/  IADD3 R6, P5, R28, R19, RZ ;  /* 0x000000131c067210 */ /* 0x000fe20007fbe0ff */
[C---:B------:R-:W-:Y:S01]  /*3f6f0*/  IMAD.X R23, R27.reuse, 0x1, R3, P4 ;  /* 0x000000011b177824 */ /* 0x040fe200020e0603 */
[----:B------:R-:W-:Y:S01]  /*3f700*/  ULDC UR8, c[0x0][0x228] ;  /* 0x00008a0000087ab9 */ /* 0x000fe20000000800 */
[----:B------:R-:W-:Y:S01]  /*3f710*/  ULDC UR14, c[0x0][0x228] ;  /* 0x00008a00000e7ab9 */ /* 0x000fe20000000800 */
[----:B0-----:R-:W3:Y:S01]  /*3f720*/  LDL.LU.64 R8, [R1+0x1870] ;  /* 0x0018700001087983 */ /* 0x001ee20000300a00 */
[----:B------:R-:W-:Y:S01]  /*3f730*/  IMAD.X R7, R27, 0x1, R0, P5 ;  /* 0x000000011b077824 */ /* 0x000fe200028e0600 */
[----:B----4-:R-:W-:-:S02]  /*3f740*/  ISETP.LT.AND P5, PT, R4, UR12, !P0 ;  /* 0x0000000c04007c0c */ /* 0x010fc4000c7a1270 */
[C---:B------:R-:W-:Y:S02]  /*3f750*/  PRMT R4, R29.reuse, 0x7772, RZ ;  /* 0x000077721d047816 */ /* 0x040fe400000000ff */
[----:B------:R-:W-:Y:S02]  /*3f760*/  ISETP.LT.AND P4, PT, R14, UR10, !P0 ;  /* 0x0000000a0e007c0c */ /* 0x000fe4000c781270 */
[----:B------:R-:W-:Y:S02]  /*3f770*/  PRMT R29, R29, 0x7773, RZ ;  /* 0x000077731d1d7816 */ /* 0x000fe400000000ff */
[----:B------:R-:W-:Y:S01]  /*3f780*/  ISETP.GE.AND P2, PT, R26, UR4, PT ;  /* 0x000000041a007c0c */ /* 0x000fe2000bf46270 */
[----:B------:R-:W-:Y:S01]  /*3f790*/  ULDC UR4, c[0x0][0x248] ;  /* 0x0000920000047ab9 */ /* 0x000fe20000000800 */
[----:B------:R-:W-:Y:S01]  /*3f7a0*/  ULDC UR10, c[0x0][0x228] ;  /* 0x00008a00000a7ab9 */ /* 0x000fe20000000800 */
[----:B------:R-:W-:Y:S01]  /*3f7b0*/  ULDC UR12, c[0x0][0x228] ;  /* 0x00008a00000c7ab9 */ /* 0x000fe20000000800 */
[----:B---3--:R0:W-:Y:S04]  /*3f7c0*/  @P3 STG.E.U8 desc[UR20][R8.64], R4 ;  /* 0x0000000408003986 */ /* 0x0081e8000c101114 */
[----:B0-----:R-:W3:Y:S04]  /*3f7d0*/  LDL.LU.64 R8, [R1+0x1868] ;  /* 0x0018680001087983 */ /* 0x001ee80000300a00 */
[----:B------:R0:W-:Y:S04]  /*3f7e0*/  @P4 STG.E.U8 desc[UR20][R16.64], R29 ;  /* 0x0000001d10004986 */ /* 0x0001e8000c101114 */
[----:B0-----:R-:W4:Y:S04]  /*3f7f0*/  LDL.LU.64 R16, [R1+0x1860] ;  /* 0x0018600001107983 */ /* 0x001f280000300a00 */
[----:B------:R-:W2:Y:S01]  /*3f800*/  LDL R29, [R1+0xc04] ;  /* 0x000c0400011d7983 */ /* 0x000ea20000100800 */
[----:B---3--:R-:W-:-:S05]  /*3f810*/  PRMT R26, R9, 0x7770, RZ ;  /* 0x00007770091a7816 */ /* 0x008fca00000000ff */
[----:B------:R0:W-:Y:S04]  /*3f820*/  @P5 STG.E.U8 desc[UR20][R22.64], R26 ;  /* 0x0000001a16005986 */ /* 0x0001e8000c101114 */
[----:B0-----:R-:W3:Y:S01]  /*3f830*/  LDL.LU.64 R22, [R1+0x1858] ;  /* 0x0018580001167983 */ /* 0x001ee20000300a00 */
[----:B------:R-:W-:Y:S02]  /*3f840*/  PRMT R25, R9, 0x7771, RZ ;  /* 0x0000777109197816 */ /* 0x000fe400000000ff */
[----:B------:R-:W-:Y:S02]  /*3f850*/  ISETP.LT.AND P3, PT, R8, UR6, !P0 ;  /* 0x0000000608007c0c */ /* 0x000fe4000c761270 */
[----:B--2---:R-:W-:Y:S01]  /*3f860*/  ISETP.LT.AND P5, PT, R29, UR8, !P2 ;  /* 0x000000081d007c0c */ /* 0x004fe2000d7a1270 */
[----:B------:R0:W-:Y:S01]  /*3f870*/  @P6 STG.E.U8 desc[UR20][R6.64], R25 ;  /* 0x0000001906006986 */ /* 0x0001e2000c101114 */
[----:B------:R-:W-:-:S03]  /*3f880*/  PRMT R29, R9, 0x7772, RZ ;  /* 0x00007772091d7816 */ /* 0x000fc600000000ff */
[----:B------:R1:W-:Y:S04]  /*3f890*/  STL [R1+0x1828], R8 ;  /* 0x0018280801007387 */ /* 0x0003e80000100800 */
[----:B------:R-:W-:Y:S01]  /*3f8a0*/  STL [R1+0x1840], R21 ;  /* 0x0018401501007387 */ /* 0x000fe20000100800 */
[----:B------:R-:W-:Y:S01]  /*3f8b0*/  ULDC UR6, c[0x0][0x228] ;  /* 0x00008a0000067ab9 */ /* 0x000fe20000000800 */
[C---:B------:R-:W-:Y:S01]  /*3f8c0*/  VIADD R26, R28.reuse, UR4 ;  /* 0x000000041c1a7c36 */ /* 0x040fe20008000000 */
[----:B------:R-:W-:Y:S01]  /*3f8d0*/  ULDC UR8, c[0x0][0x228] ;  /* 0x00008a0000087ab9 */ /* 0x000fe20000000800 */
[----:B0-----:R-:W-:Y:S01]  /*3f8e0*/  IADD3 R6, P4, R28, R21, RZ ;  /* 0x000000151c067210 */ /* 0x001fe20007f9e0ff */
[----:B---3--:R-:W-:Y:S04]  /*3f8f0*/  STL.64 [R1+0x1830], R22 ;  /* 0x0018301601007387 */ /* 0x008fe80000100a00 */
[----:B------:R-:W-:Y:S01]  /*3f900*/  IMAD.X R7, R27, 0x1, R2, P4 ;  /* 0x000000011b077824 */ /* 0x000fe200020e0602 */
[----:B------:R-:W-:-:S02]  /*3f910*/  ISETP.LT.AND P0, PT, R5, UR6, !P0 ;  /* 0x0000000605007c0c */ /* 0x000fc4000c701270 */
[----:B------:R-:W-:Y:S02]  /*3f920*/  IADD3 R4, P4, R28, R23, RZ ;  /* 0x000000171c047210 */ /* 0x000fe40007f9e0ff */
[----:B------:R-:W-:Y:S02]  /*3f930*/  SHF.R.S32.HI R25, RZ, 0x1f, R26 ;  /* 0x0000001fff197819 */ /* 0x000fe4000001141a */
[----:B-1----:R-:W-:Y:S01]  /*3f940*/  PRMT R8, R9, 0x7773, RZ ;  /* 0x0000777309087816 */ /* 0x002fe200000000ff */
[----:B------:R0:W-:Y:S01]  /*3f950*/  @P3 STG.E.U8 desc[UR20][R6.64], R29 ;  /* 0x0000001d06003986 */ /* 0x0001e2000c101114 */
[----:B------:R-:W-:Y:S01]  /*3f960*/  ULDC UR6, c[0x0][0x228] ;  /* 0x00008a0000067ab9 */ /* 0x000fe20000000800 */
[----:B------:R-:W-:Y:S02]  /*3f970*/  ULDC UR4, c[0x0][0x22c] ;  /* 0x00008b0000047ab9 */ /* 0x000fe40000000800 */
[----:B0-----:R-:W2:Y:S01]  /*3f980*/  LDL.LU.64 R6, [R1+0x1850] ;  /* 0x0018500001067983 */ /* 0x001ea20000300a00 */
[----:B------:R-:W-:Y:S01]  /*3f990*/  IMAD.X R5, R27, 0x1, R22, P4 ;  /* 0x000000011b057824 */ /* 0x000fe200020e0616 */
[----:B----4-:R-:W-:-:S02]  /*3f9a0*/  IADD3 R28, P4, R26, R16, RZ ;  /* 0x000000101a1c7210 */ /* 0x010fc40007f9e0ff */
[----:B------:R-:W-:Y:S02]  /*3f9b0*/  PRMT R27, R12, 0x7770, RZ ;  /* 0x000077700c1b7816 */ /* 0x000fe400000000ff */
[----:B------:R0:W-:Y:S04]  /*3f9c0*/  @P0 STG.E.U8 desc[UR20][R4.64], R8 ;  /* 0x0000000804000986 */ /* 0x0001e8000c101114 */
[----:B0-----:R-:W3:Y:S04]  /*3f9d0*/  LDL.LU.64 R4, [R1+0x1848] ;  /* 0x0018480001047983 */ /* 0x001ee80000300a00 */
[----:B------:R0:W-:Y:S01]  /*3f9e0*/  STL.64 [R1+0x1838], R16 ;  /* 0x0018381001007387 */ /* 0x0001e20000100a00 */
[----:B--2---:R-:W-:-:S05]  /*3f9f0*/  IMAD.X R29, R25, 0x1, R6, P4 ;  /* 0x00000001191d7824 */ /* 0x004fca00020e0606 */
[----:B------:R-:W-:Y:S01]  /*3fa00*/  @P5 STG.E.U8 desc[UR20][R28.64], R27 ;  /* 0x0000001b1c005986 */ /* 0x000fe2000c101114 */
[----:B------:R-:W-:-:S05]  /*3fa10*/  IADD3 R22, P5, R26, R17, RZ ;  /* 0x000000111a167210 */ /* 0x000fca0007fbe0ff */
[----:B------:R1:W-:Y:S04]  /*3fa20*/  STL [R1+0x10], R22 ;  /* 0x0000101601007387 */ /* 0x0003e80000100800 */
[----:B0-----:R-:W2:Y:S01]  /*3fa30*/  LDL.LU.64 R16, [R1+0x10] ;  /* 0x0000100001107983 */ /* 0x001ea20000300a00 */
[----:B------:R-:W-:-:S05]  /*3fa40*/  IADD3 R8, P0, R26, R24, RZ ;  /* 0x000000181a087210 */ /* 0x000fca0007f1e0ff */
[----:B---3--:R-:W-:Y:S01]  /*3fa50*/  IMAD.X R9, R25, 0x1, R4, P0 ;  /* 0x0000000119097824 */ /* 0x008fe200000e0604 */
[----:B-1----:R-:W-:-:S04]  /*3fa60*/  IADD3 R22, P4, R26, R18, RZ ;  /* 0x000000121a167210 */ /* 0x002fc80007f9e0ff */
[----:B------:R0:W-:Y:S04]  /*3fa70*/  STL.64 [R1+0x18], R8 ;  /* 0x0000180801007387 */ /* 0x0001e80000100a00 */
[----:B------:R1:W-:Y:S01]  /*3fa80*/  STL [R1+0x1820], R20 ;  /* 0x0018201401007387 */ /* 0x0003e20000100800 */
[C---:B------:R-:W-:Y:S01]  /*3fa90*/  IMAD.X R23, R25.reuse, 0x1, R5, P4 ;  /* 0x0000000119177824 */ /* 0x040fe200020e0605 */
[C---:B------:R-:W-:Y:S01]  /*3faa0*/  IADD3 R28, P6, R26.reuse, R19, RZ ;  /* 0x000000131a1c7210 */ /* 0x040fe20007fde0ff */
[----:B--2---:R-:W-:Y:S01]  /*3fab0*/  IMAD.X R17, R25, 0x1, R7, P5 ;  /* 0x0000000119117824 */ /* 0x004fe200028e0607 */
[----:B0-----:R-:W-:Y:S02]  /*3fac0*/  IADD3 R8, P5, R26, R20, RZ ;  /* 0x000000141a087210 */ /* 0x001fe40007fbe0ff */
[----:B-1----:R-:W2:Y:S04]  /*3fad0*/  LDL.LU R20, [R1+0x168] ;  /* 0x0001680001147983 */ /* 0x002ea80000300800 */
[----:B------:R0:W-:Y:S04]  /*3fae0*/  STL [R1+0x1824], R5 ;  /* 0x0018240501007387 */ /* 0x0001e80000100800 */
[----:B0-----:R-:W3:Y:S04]  /*3faf0*/  LDL R5, [R1+0x14d4] ;  /* 0x0014d40001057983 */ /* 0x001ee80000100800 */
[----:B------:R0:W-:Y:S04]  /*3fb00*/  STL.64 [R1+0x1810], R18 ;  /* 0x0018101201007387 */ /* 0x0001e80000100a00 */
[----:B0-----:R-:W4:Y:S01]  /*3fb10*/  LDL.LU.64 R18, [R1+0x18] ;  /* 0x0000180001127983 */ /* 0x001f220000300a00 */
[----:B------:R-:W-:-:S02]  /*3fb20*/  ISETP.LT.AND P3, PT, R15, UR6, !P2 ;  /* 0x000000060f007c0c */ /* 0x000fc4000d761270 */
[----:B------:R-:W-:Y:S01]  /*3fb30*/  ISETP.LT.AND P0, PT, R11, UR8, !P2 ;  /* 0x000000080b007c0c */ /* 0x000fe2000d701270 */
[----:B------:R-:W-:Y:S01]  /*3fb40*/  IMAD.X R9, R25, 0x1, R3, P5 ;  /* 0x0000000119097824 */ /* 0x000fe200028e0603 */
[----:B------:R-:W-:Y:S01]  /*3fb50*/  PRMT R27, R12, 0x7771, RZ ;  /* 0x000077710c1b7816 */ /* 0x000fe200000000ff */
[----:B------:R-:W-:Y:S01]  /*3fb60*/  VIADD R21, R13, 0x5 ;  /* 0x000000050d157836 */ /* 0x000fe20000000000 */
[----:B------:R-:W-:Y:S01]  /*3fb70*/  ISETP.LT.AND P4, PT, R14, UR10, !P2 ;  /* 0x0000000a0e007c0c */ /* 0x000fe2000d781270 */
[----:B------:R-:W-:Y:S01]  /*3fb80*/  IMAD.X R29, R25, 0x1, R0, P6 ;  /* 0x00000001191d7824 */ /* 0x000fe200030e0600 */
[----:B------:R-:W-:Y:S01]  /*3fb90*/  ISETP.LT.AND P6, PT, R10, UR14, !P2 ;  /* 0x0000000e0a007c0c */ /* 0x000fe2000d7c1270 */
[----:B------:R0:W-:Y:S01]  /*3fba0*/  STL [R1+0x17c8], R10 ;  /* 0x0017c80a01007387 */ /* 0x0001e20000100800 */
[----:B------:R-:W-:Y:S01]  /*3fbb0*/  ULDC UR8, c[0x0][0x228] ;  /* 0x00008a0000087ab9 */ /* 0x000fe20000000800 */
[----:B------:R-:W-:Y:S01]  /*3fbc0*/  ULDC UR10, c[0x0][0x228] ;  /* 0x00008a00000a7ab9 */ /* 0x000fe20000000800 */
[----:B------:R-:W-:Y:S01]  /*3fbd0*/  ULDC UR6, c[0x0][0x22c] ;  /* 0x00008b0000067ab9 */ /* 0x000fe20000000800 */
[----:B------:R-:W-:Y:S01]  /*3fbe0*/  ULDC UR14, c[0x0][0x228] ;  /* 0x00008a00000e7ab9 */ /* 0x000fe20000000800 */
[----:B0-----:R-:W-:-:S02]  /*3fbf0*/  PRMT R10, R12, 0x7773, RZ ;  /* 0x000077730c0a7816 */ /* 0x001fc400000000ff */
[----:B---3--:R-:W-:Y:S02]  /*3fc00*/  ISETP.LT.AND P5, PT, R5, UR12, !P2 ;  /* 0x0000000c05007c0c */ /* 0x008fe4000d7a1270 */
[----:B------:R-:W-:Y:S01]  /*3fc10*/  PRMT R5, R12, 0x7772, RZ ;  /* 0x000077720c057816 */ /* 0x000fe200000000ff */
[----:B------:R-:W-:Y:S01]  /*3fc20*/  ULDC UR12, c[0x0][0x228] ;  /* 0x00008a00000c7ab9 */ /* 0x000fe20000000800 */
[----:B----4-:R-:W-:Y:S01]  /*3fc30*/  @P3 STG.E.U8 desc[UR20][R18.64], R27 ;  /* 0x0000001b12003986 */ /* 0x010fe2000c101114 */
[----:B------:R-:W-:-:S03]  /*3fc40*/  ISETP.GE.AND P3, PT, R21, UR4, PT ;  /* 0x0000000415007c0c */ /* 0x000fc6000bf66270 */
[----:B------:R-:W3:Y:S04]  /*3fc50*/  LDL.LU R21, [R1+0x1840] ;  /* 0x0018400001157983 */ /* 0x000ee80000300800 */
[----:B------:R0:W-:Y:S04]  /*3fc60*/  @P0 STG.E.U8 desc[UR20][R16.64], R5 ;  /* 0x0000000510000986 */ /* 0x0001e8000c101114 */
[----:B------:R1:W-:Y:S01]  /*3fc70*/  @P4 STG.E.U8 desc[UR20][R22.64], R10 ;  /* 0x0000000a16004986 */ /* 0x0003e2000c101114 */
[----:B------:R-:W-:-:S03]  /*3fc80*/  ULDC UR4, c[0x0][0x248] ;  /* 0x0000920000047ab9 */ /* 0x000fc60000000800 */
[----:B0-----:R-:W4:Y:S01]  /*3fc90*/  LDL.LU.64 R16, [R1+0x1838] ;  /* 0x0018380001107983 */ /* 0x001f220000300a00 */
[C---:B--2---:R-:W-:Y:S02]  /*3fca0*/  PRMT R5, R20.reuse, 0x7770, RZ ;  /* 0x0000777014057816 */ /* 0x044fe400000000ff */
[----:B------:R-:W-:Y:S01]  /*3fcb0*/  PRMT R27, R20, 0x7771, RZ ;  /* 0x00007771141b7816 */ /* 0x000fe200000000ff */
[----:B-1----:R-:W2:Y:S04]  /*3fcc0*/  LDL.LU.64 R22, [R1+0x1830] ;  /* 0x0018300001167983 */ /* 0x002ea80000300a00 */
[----:B------:R0:W-:Y:S04]  /*3fcd0*/  @P5 STG.E.U8 desc[UR20][R8.64], R5 ;  /* 0x0000000508005986 */ /* 0x0001e8000c101114 */
[----:B------:R1:W-:Y:S04]  /*3fce0*/  @P6 STG.E.U8 desc[UR20][R28.64], R27 ;  /* 0x0000001b1c006986 */ /* 0x0003e8000c101114 */
[----:B0-----:R-:W3:Y:S04]  /*3fcf0*/  LDL.LU R8, [R1+0x1828] ;  /* 0x0018280001087983 */ /* 0x001ee80000300800 */
[----:B------:R-:W2:Y:S04]  /*3fd00*/  LDL.LU R12, [R1+0x158] ;  /* 0x00015800010c7983 */ /* 0x000ea80000300800 */
[----:B-1----:R-:W2:Y:S01]  /*3fd10*/  LDL R27, [R1+0x13d0] ;  /* 0x0013d000011b7983 */ /* 0x002ea20000100800 */
[----:B------:R-:W-:Y:S01]  /*3fd20*/  VIADD R5, R26, UR4 ;  /* 0x000000041a057c36 */ /* 0x000fe20008000000 */
[----:B------:R-:W-:-:S04]  /*3fd30*/  ULDC UR4, c[0x0][0x228] ;  /* 0x00008a0000047ab9 */ /* 0x000fc80000000800 */
[----:B------:R-:W-:-:S05]  /*3fd40*/  SHF.R.S32.HI R10, RZ, 0x1f, R5 ;  /* 0x0000001fff0a7819 */ /* 0x000fca0000011405 */
[----:B------:R-:W-:Y:S01]  /*3fd50*/  STL [R1+0x30], R10 ;  /* 0x0000300a01007387 */ /* 0x000fe20000100800 */
[----:B----4-:R-:W-:-:S05]  /*3fd60*/  IADD3 R18, P4, R5, R16, RZ ;  /* 0x0000001005127210 */ /* 0x010fca0007f9e0ff */
[----:B------:R-:W-:-:S05]  /*3fd70*/  IMAD.X R19, R10, 0x1, R6, P4 ;  /* 0x000000010a137824 */ /* 0x000fca00020e0606 */
[----:B------:R0:W-:Y:S01]  /*3fd80*/  STL.64 [R1+0x1818], R18 ;  /* 0x0018181201007387 */ /* 0x0001e20000100a00 */
[----:B---3--:R-:W-:Y:S02]  /*3fd90*/  ISETP.LT.AND P0, PT, R8, UR8, !P2 ;  /* 0x0000000808007c0c */ /* 0x008fe4000d701270 */
[----:B------:R-:W-:Y:S02]  /*3fda0*/  IADD3 R8, P5, R5, R24, RZ ;  /* 0x0000001805087210 */ /* 0x000fe40007fbe0ff */
[----:B--2---:R-:W-:Y:S02]  /*3fdb0*/  ISETP.LT.AND P2, PT, R27, UR4, !P2 ;  /* 0x000000041b007c0c */ /* 0x004fe4000d741270 */
[----:B------:R-:W-:Y:S01]  /*3fdc0*/  IADD3 R28, P4, R5, R17, RZ ;  /* 0x00000011051c7210 */ /* 0x000fe20007f9e0ff */
[----:B------:R-:W2:Y:S01]  /*3fdd0*/  LDL R27, [R1+0xc04] ;  /* 0x000c0400011b7983 */ /* 0x000ea20000100800 */
[----:B------:R-:W-:Y:S01]  /*3fde0*/  ULDC UR4, c[0x0][0x248] ;  /* 0x0000920000047ab9 */ /* 0x000fe20000000800 */
[----:B------:R-:W-:Y:S01]  /*3fdf0*/  IMAD.X R9, R10, 0x1, R4, P5 ;  /* 0x000000010a097824 */ /* 0x000fe200028e0604 */
[----:B0-----:R-:W-:-:S02]  /*3fe00*/  IADD3 R18, P5, R26, R21, RZ ;  /* 0x000000151a127210 */ /* 0x001fc40007fbe0ff */
[----:B------:R-:W-:Y:S01]  /*3fe10*/  IADD3 R26, P6, R26, R23, RZ ;  /* 0x000000171a1a7210 */ /* 0x000fe20007fde0ff */
[----:B------:R-:W-:Y:S01]  /*3fe20*/  IMAD.X R29, R10, 0x1, R7, P4 ;  /* 0x000000010a1d7824 */ /* 0x000fe200020e0607 */
[----:B------:R-:W-:Y:S01]  /*3fe30*/  ULDC UR8, c[0x0][0x248] ;  /* 0x0000920000087ab9 */ /* 0x000fe20000000800 */
[----:B------:R-:W-:Y:S01]  /*3fe40*/  IMAD.X R19, R25, 0x1, R2, P5 ;  /* 0x0000000119137824 */ /* 0x000fe200028e0602 */
[----:B------:R-:W-:Y:S01]  /*3fe50*/  ISETP.LT.AND P5, PT, R15, UR12, !P3 ;  /* 0x0000000c0f007c0c */ /* 0x000fe2000dfa1270 */
[----:B------:R-:W-:Y:S01]  /*3fe60*/  VIADD R10, R13, 0x6 ;  /* 0x000000060d0a7836 */ /* 0x000fe20000000000 */
[----:B------:R-:W-:Y:S01]  /*3fe70*/  ULDC UR12, c[0x0][0x248] ;  /* 0x00009200000c7ab9 */ /* 0x000fe20000000800 */
[----:B--2---:R-:W-:Y:S01]  /*3fe80*/  ISETP.LT.AND P4, PT, R27, UR10, !P3 ;  /* 0x0000000a1b007c0c */ /* 0x004fe2000df81270 */
[----:B------:R-:W-:Y:S02]  /*3fe90*/  IMAD.X R27, R25, 0x1, R22, P6 ;  /* 0x00000001191b7824 */ /* 0x000fe400030e0616 */
[----:B------:R-:W-:Y:S01]  /*3fea0*/  IMAD.MOV.U32 R25, RZ, RZ, R5 ;  /* 0x000000ffff197224 */ /* 0x000fe200078e0005 */
[----:B------:R-:W-:Y:S01]  /*3feb0*/  ULDC UR10, c[0x0][0x248] ;  /* 0x00009200000a7ab9 */ /* 0x000fe20000000800 */
[----:B------:R-:W2:Y:S04]  /*3fec0*/  LDL.LU R5, [R1+0x1824] ;  /* 0x0018240001057983 */ /* 0x000ea80000300800 */
[----:B------:R0:W-:Y:S04]  /*3fed0*/  STL.64 [R1+0x17f0], R22 ;  /* 0x0017f01601007387 */ /* 0x0001e80000100a00 */
[----:B------:R1:W-:Y:S01]  /*3fee0*/  STL.64 [R1+0x17b8], R14 ;  /* 0x0017b80e01007387 */ /* 0x0003e20000100a00 */
[C---:B0-----:R-:W-:Y:S01]  /*3fef0*/  PRMT R22, R20.reuse, 0x7772, RZ ;  /* 0x0000777214167816 */ /* 0x041fe200000000ff */
[----:B-1----:R-:W-:Y:S01]  /*3ff00*/  IMAD.MOV.U32 R15, RZ, RZ, R25 ;  /* 0x000000ffff0f7224 */ /* 0x002fe200078e0019 */
[----:B------:R-:W-:-:S02]  /*3ff10*/  PRMT R25, R20, 0x7773, RZ ;  /* 0x0000777314197816 */ /* 0x000fc400000000ff */
[----:B------:R-:W3:Y:S04]  /*3ff20*/  LDL.LU R20, [R1+0x1820] ;  /* 0x0018200001147983 */ /* 0x000ee80000300800 */
[----:B------:R0:W-:Y:S04]  /*3ff30*/  @P0 STG.E.U8 desc[UR20][R18.64], R22 ;  /* 0x0000001612000986 */ /* 0x0001e8000c101114 */
[----:B0-----:R-:W4:Y:S01]  /*3ff40*/  LDL.LU.64 R18, [R1+0x1818] ;  /* 0x0018180001127983 */ /* 0x001f220000300a00 */
[----:B------:R-:W-:Y:S02]  /*3ff50*/  ISETP.GE.AND P0, PT, R10, UR6, PT ;  /* 0x000000060a007c0c */ /* 0x000fe4000bf06270 */
[C---:B------:R-:W-:Y:S01]  /*3ff60*/  PRMT R10, R12.reuse, 0x7770, RZ ;  /* 0x000077700c0a7816 */ /* 0x040fe200000000ff */
[----:B------:R0:W-:Y:S01]  /*3ff70*/  @P2 STG.E.U8 desc[UR20][R26.64], R25 ;  /* 0x000000191a002986 */ /* 0x0001e2000c101114 */
[----:B------:R-:W-:Y:S01]  /*3ff80*/  ISETP.LT.AND P6, PT, R11, UR14, !P3 ;  /* 0x0000000e0b007c0c */ /* 0x000fe2000dfc1270 */
[----:B------:R-:W-:Y:S01]  /*3ff90*/  ULDC UR6, c[0x0][0x248] ;  /* 0x0000920000067ab9 */ /* 0x000fe20000000800 */
[----:B------:R-:W-:Y:S01]  /*3ffa0*/  ULDC UR14, c[0x0][0x248] ;  /* 0x00009200000e7ab9 */ /* 0x000fe20000000800 */
[----:B0-----:R-:W-:-:S02]  /*3ffb0*/  PRMT R26, R12, 0x7771, RZ ;  /* 0x000077710c1a7816 */ /* 0x001fc400000000ff */
[----:B------:R-:W-:Y:S01]  /*3ffc0*/  PRMT R25, R12, 0x7772, RZ ;  /* 0x000077720c197816 */ /* 0x000fe200000000ff */
[----:B----4-:R0:W-:Y:S04]  /*3ffd0*/  @P4 STG.E.U8 desc[UR20][R18.64], R10 ;  /* 0x0000000a12004986 */ /* 0x0101e8000c101114 */
[----:B------:R-:W-:Y:S01]  /*3ffe0*/  @P5 STG.E.U8 desc[UR20][R8.64], R26 ;  /* 0x0000001a08005986 */ /* 0x000fe2000c101114 */
[----:B0-----:R-:W-:-:S03]  /*3fff0*/  VIADD R10, R15, UR26 ;  /* 0x0000001a0f0a7c36 */ /* 0x001fc60008000000 */
[----:B------:R-:W4:Y:S04]  /*40000*/  LDL.LU.64 R18, [R1+0x1810] ;  /* 0x0018100001127983 */ /* 0x000f280000300a00 */
[----:B------:R0:W-:Y:S04]  /*40010*/  STL.64 [R1+0x17f8], R12 ;  /* 0x0017f80c01007387 */ /* 0x0001e80000100a00 */
[----:B------:R-:W-:Y:S04]  /*40020*/  STL [R1+0x1800], R13 ;  /* 0x0018000d01007387 */ /* 0x000fe80000100800 */
[----:B------:R-:W-:Y:S01]  /*40030*/  @P6 STG.E.U8 desc[UR20][R28.64], R25 ;  /* 0x000000191c006986 */ /* 0x000fe2000c101114 */
[----:B------:R-:W-:Y:S01]  /*40040*/  ULDC UR26, c[0x0][0x248] ;  /* 0x00009200001a7ab9 */ /* 0x000fe20000000800 */
[----:B0-----:R-:W-:Y:S01]  /*40050*/  VIADD R12, R10, UR29 ;  /* 0x0000001d0a0c7c36 */ /* 0x001fe20008000000 */
[----:B---3--:R-:W-:Y:S01]  /*40060*/  IADD3 R22, P6, R15, R20, RZ ;  /* 0x000000140f167210 */ /* 0x008fe20007fde0ff */
[----:B------:R-:W-:-:S02]  /*40070*/  ULDC UR29, c[0x0][0x248] ;  /* 0x00009200001d7ab9 */ /* 0x000fc40000000800 */
[----:B------:R-:W-:Y:S01]  /*40080*/  VIADD R8, R12, UR33 ;  /* 0x000000210c087c36 */ /* 0x000fe20008000000 */
[----:B------:R-:W-:-:S04]  /*40090*/  ULDC UR33, c[0x0][0x248] ;  /* 0x0000920000217ab9 */ /* 0x000fc80000000800 */
[----:B------:R0:W-:Y:S02]  /*400a0*/  STL [R1+0xc], R8 ;  /* 0x00000c0801007387 */ /* 0x0001e40000100800 */
[----:B0-----:R-:W-:Y:S01]  /*400b0*/  VIADD R8, R8, UR36 ;  /* 0x0000002408087c36 */ /* 0x001fe20008000000 */
[----:B------:R-:W-:-:S03]  /*400c0*/  ULDC UR36, c[0x0][0x248] ;  /* 0x0000920000247ab9 */ /* 0x000fc60000000800 */
[----:B------:R-:W-:Y:S01]  /*400d0*/  VIADD R14, R8, UR39 ;  /* 0x00000027080e7c36 */ /* 0x000fe20008000000 */
[----:B------:R0:W-:Y:S01]  /*400e0*/  STL [R1+0x8], R8 ;  /* 0x0000080801007387 */ /* 0x0001e20000100800 */
[----:B------:R-:W-:Y:S02]  /*400f0*/  ULDC UR39, c[0x0][0x248] ;  /* 0x0000920000277ab9 */ /* 0x000fe40000000800 */
[----:B------:R-:W-:Y:S01]  /*40100*/  VIADD R9, R14, UR43 ;  /* 0x0000002b0e097c36 */ /* 0x000fe20008000000 */
[----:B------:R-:W-:-:S03]  /*40110*/  ULDC UR43, c[0x0][0x248] ;  /* 0x00009200002b7ab9 */ /* 0x000fc60000000800 */
[----:B------:R-:W-:Y:S01]  /*40120*/  VIADD R25, R9, UR46 ;  /* 0x0000002e09197c36 */ /* 0x000fe20008000000 */
[----:B------:R-:W-:-:S03]  /*40130*/  ULDC UR46, c[0x0][0x248] ;  /* 0x00009200002e7ab9 */ /* 0x000fc60000000800 */
[----:B------:R-:W-:Y:S01]  /*40140*/  VIADD R26, R25, UR49 ;  /* 0x00000031191a7c36 */ /* 0x000fe20008000000 */
[----:B------:R-:W-:Y:S01]  /*40150*/  STL [R1+0x17a0], R25 ;  /* 0x0017a01901007387 */ /* 0x000fe20000100800 */
[----:B------:R-:W-:Y:S02]  /*40160*/  ULDC UR49, c[0x0][0x248] ;  /* 0x0000920000317ab9 */ /* 0x000fe40000000800 */
[----:B0-----:R-:W-:Y:S01]  /*40170*/  VIADD R8, R26, UR52 ;  /* 0x000000341a087c36 */ /* 0x001fe20008000000 */
[----:B------:R-:W-:Y:S01]  /*40180*/  STL [R1+0x17a4], R26 ;  /* 0x0017a41a01007387 */ /* 0x000fe20000100800 */
[----:B------:R-:W-:Y:S02]  /*40190*/  ULDC UR52, c[0x0][0x248] ;  /* 0x0000920000347ab9 */ /* 0x000fe40000000800 */
[----:B------:R-:W-:Y:S01]  /*401a0*/  VIADD R13, R8, UR42 ;  /* 0x0000002a080d7c36 */ /* 0x000fe20008000000 */
[----:B------:R0:W-:Y:S01]  /*401b0*/  STL.64 [R1+0x1798], R8 ;  /* 0x0017980801007387 */ /* 0x0001e20000100a00 */
[----:B------:R-:W-:-:S03]  /*401c0*/  ULDC UR42, c[0x0][0x248] ;  /* 0x00009200002a7ab9 */ /* 0x000fc60000000800 */
[----:B0-----:R-:W2:Y:S01]  /*401d0*/  LDL R8, [R1+0x30] ;  /* 0x0000300001087983 */ /* 0x001ea20000100800 */
[----:B------:R-:W-:Y:S02]  /*401e0*/  VIADD R27, R13, UR32 ;  /* 0x000000200d1b7c36 */ /* 0x000fe40008000000 */
[----:B------:R-:W-:Y:S01]  /*401f0*/  IMAD.MOV.U32 R9, RZ, RZ, R12 ;  /* 0x000000ffff097224 */ /* 0x000fe200078e000c */
[----:B------:R-:W-:Y:S01]  /*40200*/  ULDC UR32, c[0x0][0x248] ;  /* 0x0000920000207ab9 */ /* 0x000fe20000000800 */
[----:B------:R-:W-:Y:S01]  /*40210*/  VIADD R28, R27, UR4 ;  /* 0x000000041b1c7c36 */ /* 0x000fe20008000000 */
[----:B------:R-:W-:Y:S01]  /*40220*/  STL [R1+0x17b0], R27 ;  /* 0x0017b01b01007387 */ /* 0x000fe20000100800 */
[----:B------:R-:W-:Y:S02]  /*40230*/  IADD3 R12, P2, R10, R16, RZ ;  /* 0x000000100a0c7210 */ /* 0x000fe40007f5e0ff */
[----:B------:R-:W-:Y:S01]  /*40240*/  SHF.R.S32.HI R26, RZ, 0x1f, R9 ;  /* 0x0000001fff1a7819 */ /* 0x000fe20000011409 */
[----:B------:R-:W-:Y:S01]  /*40250*/  VIADD R29, R28, UR6 ;  /* 0x000000061c1d7c36 */ /* 0x000fe20008000000 */
[----:B------:R-:W-:Y:S01]  /*40260*/  ULDC UR4, c[0x0][0x248] ;  /* 0x0000920000047ab9 */ /* 0x000fe20000000800 */
[----:B------:R-:W-:-:S03]  /*40270*/  ULDC UR6, c[0x0][0x248] ;  /* 0x0000920000067ab9 */ /* 0x000fc60000000800 */
[----:B------:R4:W-:Y:S04]  /*40280*/  STL.64 [R1+0x1788], R28 ;  /* 0x0017881c01007387 */ /* 0x0009e80000100a00 */
[----:B------:R-:W-:Y:S01]  /*40290*/  STL [R1+0xae8], R22 ;  /* 0x000ae81601007387 */ /* 0x000fe20000100800 */
[----:B----4-:R-:W-:-:S05]  /*402a0*/  IADD3 R28, P4, R15, R18, RZ ;  /* 0x000000120f1c7210 */ /* 0x010fca0007f9e0ff */
[----:B--2---:R-:W-:-:S05]  /*402b0*/  IMAD.X R29, R8, 0x1, R5, P4 ;  /* 0x00000001081d7824 */ /* 0x004fca00020e0605 */
[----:B------:R0:W-:Y:S04]  /*402c0*/  STL.64 [R1+0xaf0], R28 ;  /* 0x000af01c01007387 */ /* 0x0001e80000100a00 */
[----:B0-----:R-:W2:Y:S01]  /*402d0*/  LDL.LU R29, [R1+0xc] ;  /* 0x00000c00011d7983 */ /* 0x001ea20000300800 */
[----:B------:R-:W-:Y:S01]  /*402e0*/  SHF.R.S32.HI R27, RZ, 0x1f, R10 ;  /* 0x0000001fff1b7819 */ /* 0x000fe2000001140a */
[----:B------:R-:W-:Y:S01]  /*402f0*/  IMAD.MOV.U32 R28, RZ, RZ, R22 ;  /* 0x000000ffff1c7224 */ /* 0x000fe200078e0016 */
[C---:B------:R-:W-:Y:S02]  /*40300*/  IADD3 R22, P5, R10.reuse, R24, RZ ;  /* 0x000000180a167210 */ /* 0x040fe40007fbe0ff */
[----:B------:R-:W-:Y:S01]  /*40310*/  IADD3 R28, P4, R10, R17, RZ ;  /* 0x000000110a1c7210 */ /* 0x000fe20007f9e0ff */
[----:B------:R-:W-:Y:S01]  /*40320*/  IMAD.X R13, R27, 0x1, R6, P2 ;  /* 0x000000011b0d7824 */ /* 0x000fe200010e0606 */
[----:B--2---:R-:W-:Y:S04]  /*40330*/  STL [R1+0x1804], R29 ;  /* 0x0018041d01007387 */ /* 0x004fe80000100800 */
[----:B------:R0:W-:Y:S02]  /*40340*/  STL [R1+0x1808], R29 ;  /* 0x0018081d01007387 */ /* 0x0001e40000100800 */
[----:B0-----:R-:W-:-:S02]  /*40350*/  IMAD.MOV.U32 R29, RZ, RZ, R23 ;  /* 0x000000ffff1d7224 */ /* 0x001fc400078e0017 */
[----:B------:R-:W-:Y:S02]  /*40360*/  IMAD.X R29, R8, 0x1, R3, P6 ;  /* 0x00000001081d7824 */ /* 0x000fe400030e0603 */
[----:B------:R-:W-:-:S03]  /*40370*/  IMAD.X R23, R27, 0x1, R4, P5 ;  /* 0x000000011b177824 */ /* 0x000fc600028e0604 */
[----:B------:R0:W-:Y:S04]  /*40380*/  STL [R1+0xaec], R29 ;  /* 0x000aec1d01007387 */ /* 0x0001e80000100800 */
[----:B------:R1:W-:Y:S04]  /*40390*/  STL.64 [R1+0xad0], R12 ;  /* 0x000ad00c01007387 */ /* 0x0003e80000100a00 */
[----:B------:R2:W-:Y:S01]  /*403a0*/  STL.64 [R1+0xac8], R22 ;  /* 0x000ac81601007387 */ /* 0x0005e20000100a00 */
[----:B0-----:R-:W-:Y:S01]  /*403b0*/  IMAD.X R29, R27, 0x1, R7, P4 ;  /* 0x000000011b1d7824 */ /* 0x001fe200020e0607 */
[----:B-1----:R-:W-:-:S02]  /*403c0*/  IADD3 R12, P6, R10, R18, RZ ;  /* 0x000000120a0c7210 */ /* 0x002fc40007fde0ff */
[----:B--2---:R-:W-:Y:S02]  /*403d0*/  IADD3 R22, P2, R10, R20, RZ ;  /* 0x000000140a167210 */ /* 0x004fe40007f5e0ff */
[----:B------:R0:W-:Y:S01]  /*403e0*/  STL.64 [R1+0xac0], R28 ;  /* 0x000ac01c01007387 */ /* 0x0001e20000100a00 */
[C---:B------:R-:W-:Y:S02]  /*403f0*/  IMAD.X R13, R27.reuse, 0x1, R5, P6 ;  /* 0x000000011b0d7824 */ /* 0x040fe400030e0605 */
[----:B------:R-:W-:Y:S01]  /*40400*/  IMAD.X R23, R27, 0x1, R3, P2 ;  /* 0x000000011b177824 */ /* 0x000fe200010e0603 */
[-C--:B0-----:R-:W-:Y:S02]  /*40410*/  IADD3 R28, P5, R15, R19.reuse, RZ ;  /* 0x000000130f1c7210 */ /* 0x081fe40007fbe0ff */
[----:B------:R0:W-:Y:S03]  /*40420*/  STL.64 [R1+0xab8], R12 ;  /* 0x000ab80c01007387 */ /* 0x0001e60000100a00 */
[----:B------:R-:W-:Y:S01]  /*40430*/  IMAD.X R29, R8, 0x1, R0, P5 ;  /* 0x00000001081d7824 */ /* 0x000fe200028e0600 */
[----:B------:R1:W-:Y:S04]  /*40440*/  STL.64 [R1+0xab0], R22 ;  /* 0x000ab01601007387 */ /* 0x0003e80000100a00 */
[----:B------:R2:W-:Y:S01]  /*40450*/  STL.64 [R1+0xae0], R28 ;  /* 0x000ae01c01007387 */ /* 0x0005e20000100a00 */
[----:B0-----:R-:W-:-:S02]  /*40460*/  IADD3 R12, P4, R10, R19, RZ ;  /* 0x000000130a0c7210 */ /* 0x001fc40007f9e0ff */
[----:B-1----:R-:W-:-:S03]  /*40470*/  IADD3 R22, P6, R9, R16, RZ ;  /* 0x0000001009167210 */ /* 0x002fc60007fde0ff */
[----:B------:R-:W-:Y:S01]  /*40480*/  IMAD.X R13, R27, 0x1, R0, P4 ;  /* 0x000000011b0d7824 */ /* 0x000fe200020e0600 */
[----:B--2---:R-:W-:Y:S01]  /*40490*/  IADD3 R28, P2, R9, R24, RZ ;  /* 0x00000018091c7210 */ /* 0x004fe20007f5e0ff */
[----:B------:R-:W-:-:S03]  /*404a0*/  IMAD.X R23, R26, 0x1, R6, P6 ;  /* 0x000000011a177824 */ /* 0x000fc600030e0606 */
[----:B------:R0:W-:Y:S01]  /*404b0*/  STL.64 [R1+0xaa8], R12 ;  /* 0x000aa80c01007387 */ /* 0x0001e20000100a00 */
[----:B------:R-:W-:-:S03]  /*404c0*/  IMAD.X R29, R26, 0x1, R4, P2 ;  /* 0x000000011a1d7824 */ /* 0x000fc600010e0604 */
[----:B------:R1:W-:Y:S04]  /*404d0*/  STL.64 [R1+0xa98], R22 ;  /* 0x000a981601007387 */ /* 0x0003e80000100a00 */
[----:B------:R2:W-:Y:S01]  /*404e0*/  STL.64 [R1+0xa90], R28 ;  /* 0x000a901c01007387 */ /* 0x0005e20000100a00 */
[C---:B0-----:R-:W-:Y:S02]  /*404f0*/  IADD3 R12, P5, R9.reuse, R17, RZ ;  /* 0x00000011090c7210 */ /* 0x041fe40007fbe0ff */
[----:B-1----:R-:W-:-:S03]  /*40500*/  IADD3 R22, P4, R9, R18, RZ ;  /* 0x0000001209167210 */ /* 0x002fc60007f9e0ff */
[C---:B------:R-:W-:Y:S01]  /*40510*/  IMAD.X R13, R26.reuse, 0x1, R7, P5 ;  /* 0x000000011a0d7824 */ /* 0x040fe200028e0607 */
[----:B--2---:R-:W-:Y:S01]  /*40520*/  IADD3 R28, P6, R9, R20, RZ ;  /* 0x00000014091c7210 */ /* 0x004fe20007fde0ff */
[----:B------:R-:W-:-:S03]  /*40530*/  IMAD.X R23, R26, 0x1, R5, P4 ;  /* 0x000000011a177824 */ /* 0x000fc600020e0605 */
[----:B------:R-:W-:Y:S01]  /*40540*/  STL.64 [R1+0xa88], R12 ;  /* 0x000a880c01007387 */ /* 0x000fe20000100a00 */
[----:B------:R-:W-:-:S03]  /*40550*/  IMAD.X R29, R26, 0x1, R3, P6 ;  /* 0x000000011a1d7824 */ /* 0x000fc600030e0603 */
[----:B------:R-:W-:Y:S04]  /*40560*/  STL.64 [R1+0xa80], R22 ;  /* 0x000a801601007387 */ /* 0x000fe80000100a00 */
[----:B------:R0:W-:Y:S04]  /*40570*/  STL.64 [R1+0xa78], R28 ;  /* 0x000a781c01007387 */ /* 0x0001e80000100a00 */
[----:B0-----:R0:W2:Y:S01]  /*40580*/  LDL.LU R29, [R1+0x1808] ;  /* 0x00180800011d7983 */ /* 0x0010a20000300800 */
[----:B------:R-:W-:Y:S02]  /*40590*/  IADD3 R12, P2, R9, R19, RZ ;  /* 0x00000013090c7210 */ /* 0x000fe40007f5e0ff */
[----:B------:R-:W-:-:S03]  /*405a0*/  IADD3 R28, P4, R10, R21, RZ ;  /* 0x000000150a1c7210 */ /* 0x000fc60007f9e0ff */
[----:B------:R-:W-:Y:S02]  /*405b0*/  IMAD.X R13, R26, 0x1, R0, P2 ;  /* 0x000000011a0d7824 */ /* 0x000fe400010e0600 */
[----:B------:R-:W-:Y:S04]  /*405c0*/  STL [R1+0xaa0], R28 ;  /* 0x000aa01c01007387 */ /* 0x000fe80000100800 */
[----:B--2---:R-:W2:Y:S04]  /*405d0*/  LDL.LU R29, [R1+0x1804] ;  /* 0x00180400011d7983 */ /* 0x004ea80000300800 */
[----:B------:R1:W-:Y:S04]  /*405e0*/  STL.64 [R1+0xa70], R12 ;  /* 0x000a700c01007387 */ /* 0x0003e80000100a00 */
[----:B-1----:R0:W3:Y:S01]  /*405f0*/  LDL.LU R13, [R1+0x1800] ;  /* 0x00180000010d7983 */ /* 0x0020e20000300800 */
[----:B------:R-:W-:-:S02]  /*40600*/  IADD3 R22, P5, R15, R21, RZ ;  /* 0x000000150f167210 */ /* 0x000fc40007fbe0ff */
[----:B------:R-:W-:-:S03]  /*40610*/  IADD3 R12, P6, R9, R21, RZ ;  /* 0x00000015090c7210 */ /* 0x000fc60007fde0ff */
[----:B------:R-:W-:Y:S02]  /*40620*/  IMAD.X R23, R8, 0x1, R2, P5 ;  /* 0x0000000108177824 */ /* 0x000fe400028e0602 */
[----:B------:R3:W-:Y:S04]  /*40630*/  STL [R1+0xa68], R12 ;  /* 0x000a680c01007387 */ /* 0x0007e80000100800 */
[----:B---3--:R-:W3:Y:S04]  /*40640*/  LDL.LU.64 R12, [R1+0x17f8] ;  /* 0x0017f800010c7983 */ /* 0x008ee80000300a00 */
[----:B------:R1:W-:Y:S04]  /*40650*/  STL.64 [R1+0xad8], R22 ;  /* 0x000ad81601007387 */ /* 0x0003e80000100a00 */
[----:B-1----:R-:W4:Y:S04]  /*40660*/  LDL.LU.64 R22, [R1+0x17f0] ;  /* 0x0017f00001167983 */ /* 0x002f280000300a00 */
[----:B----4-:R1:W-:Y:S04]  /*40670*/  STL.64 [R1+0x17e8], R22 ;  /* 0x0017e81601007387 */ /* 0x0103e80000100a00 */
[----:B-1----:R0:W4:Y:S04]  /*40680*/  LDL.64 R22, [R1+0xa68] ;  /* 0x000a680001167983 */ /* 0x0021280000100a00 */
[----:B------:R-:W-:Y:S04]  /*40690*/  STL.64 [R1+0x17e0], R10 ;  /* 0x0017e00a01007387 */ /* 0x000fe80000100a00 */
[----:B------:R1:W-:Y:S04]  /*406a0*/  STL [R1+0x17d8], R9 ;  /* 0x0017d80901007387 */ /* 0x0003e80000100800 */
[----:B-1----:R0:W3:Y:S01]  /*406b0*/  LDL.64 R8, [R1+0xaa0] ;  /* 0x000aa00001087983 */ /* 0x0020e20000100a00 */
[----:B--2---:R-:W-:-:S02]  /*406c0*/  SHF.R.S32.HI R25, RZ, 0x1f, R29 ;  /* 0x0000001fff197819 */ /* 0x004fc4000001141d */
[----:B------:R-:W-:-:S05]  /*406d0*/  IADD3 R10, P2, R29, R16, RZ ;  /* 0x000000101d0a7210 */ /* 0x000fca0007f5e0ff */
[----:B------:R-:W-:Y:S02]  /*406e0*/  IMAD.X R11, R25, 0x1, R6, P2 ;  /* 0x00000001190b7824 */ /* 0x000fe400010e0606 */
[--C-:B----4-:R-:W-:Y:S02]  /*406f0*/  IMAD.X R23, R26, 0x1, R2.reuse, P6 ;  /* 0x000000011a177824 */ /* 0x110fe400030e0602 */
[----:B---3--:R-:W-:Y:S01]  /*40700*/  IMAD.X R9, R27, 0x1, R2, P4 ;  /* 0x000000011b097824 */ /* 0x008fe200020e0602 */
[----:B------:R-:W-:-:S04]  /*40710*/  IADD3 R8, P5, R29, R24, RZ ;  /* 0x000000181d087210 */ /* 0x000fc80007fbe0ff */
[----:B------:R-:W-:Y:S04]  /*40720*/  STL [R1+0xaa4], R9 ;  /* 0x000aa40901007387 */ /* 0x000fe80000100800 */
[----:B------:R1:W-:Y:S04]  /*40730*/  STL [R1+0xa6c], R23 ;  /* 0x000a6c1701007387 */ /* 0x0003e80000100800 */
[----:B-1----:R-:W2:Y:S04]  /*40740*/  LDL.LU.64 R22, [R1+0x17e8] ;  /* 0x0017e80001167983 */ /* 0x002ea80000300a00 */
[----:B------:R1:W-:Y:S04]  /*40750*/  STL.64 [R1+0x17d0], R26 ;  /* 0x0017d01a01007387 */ /* 0x0003e80000100a00 */
[----:B------:R3:W-:Y:S01]  /*40760*/  STL.64 [R1+0xa60], R10 ;  /* 0x000a600a01007387 */ /* 0x0007e20000100a00 */
[----:B------:R-:W-:Y:S01]  /*40770*/  IMAD.X R9, R25, 0x1, R4, P5 ;  /* 0x0000000119097824 */ /* 0x000fe200028e0604 */
[----:B-1----:R-:W-:-:S02]  /*40780*/  IADD3 R26, P4, R29, R17, RZ ;  /* 0x000000111d1a7210 */ /* 0x002fc40007f9e0ff */
[----:B---3--:R-:W-:-:S03]  /*40790*/  IADD3 R10, P6, R29, R18, RZ ;  /* 0x000000121d0a7210 */ /* 0x008fc60007fde0ff */
[C---:B------:R-:W-:Y:S02]  /*407a0*/  IMAD.X R27, R25.reuse, 0x1, R7, P4 ;  /* 0x00000001191b7824 */ /* 0x040fe400020e0607 */
[----:B------:R-:W-:Y:S01]  /*407b0*/  IMAD.X R11, R25, 0x1, R5, P6 ;  /* 0x00000001190b7824 */ /* 0x000fe200030e0605 */
[----:B------:R-:W-:Y:S04]  /*407c0*/  STL.64 [R1+0xa58], R8 ;  /* 0x000a580801007387 */ /* 0x000fe80000100a00 */
[----:B------:R-:W-:Y:S04]  /*407d0*/  STL.64 [R1+0xa50], R26 ;  /* 0x000a501a01007387 */ /* 0x000fe80000100a00 */
[----:B------:R-:W-:Y:S04]  /*407e0*/  STL.64 [R1+0x17a8], R18 ;  /* 0x0017a81201007387 */ /* 0x000fe80000100a00 */
[----:B------:R1:W-:Y:S04]  /*407f0*/  STL.64 [R1+0xa48], R10 ;  /* 0x000a480a01007387 */ /* 0x0003e80000100a00 */
[----:B-1----:R-:W3:Y:S01]  /*40800*/  LDL.LU.64 R10, [R1+0x17e0] ;  /* 0x0017e000010a7983 */ /* 0x002ee20000300a00 */
[----:B------:R-:W-:-:S02]  /*40810*/  IADD3 R8, P2, R29, R20, RZ ;  /* 0x000000141d087210 */ /* 0x000fc40007f5e0ff */
[C---:B------:R-:W-:Y:S02]  /*40820*/  IADD3 R26, P5, R29.reuse, R19, RZ ;  /* 0x000000131d1a7210 */ /* 0x040fe40007fbe0ff */
[----:B------:R-:W-:Y:S01]  /*40830*/  IADD3 R18, P4, R29, R21, RZ ;  /* 0x000000151d127210 */ /* 0x000fe20007f9e0ff */
[C---:B------:R-:W-:Y:S02]  /*40840*/  IMAD.X R9, R25.reuse, 0x1, R3, P2 ;  /* 0x0000000119097824 */ /* 0x040fe400010e0603 */
[----:B------:R-:W-:Y:S02]  /*40850*/  IMAD.X R27, R25, 0x1, R0, P5 ;  /* 0x00000001191b7824 */ /* 0x000fe400028e0600 */
[----:B------:R-:W-:Y:S01]  /*40860*/  IMAD.MOV.U32 R28, RZ, RZ, R14 ;  /* 0x000000ffff1c7224 */ /* 0x000fe200078e000e */
[----:B------:R1:W-:Y:S04]  /*40870*/  STL.64 [R1+0xa40], R8 ;  /* 0x000a400801007387 */ /* 0x0003e80000100a00 */
[----:B------:R-:W-:Y:S04]  /*40880*/  STL [R1+0xa30], R18 ;  /* 0x000a301201007387 */ /* 0x000fe80000100800 */
[----:B-1----:R-:W4:Y:S01]  /*40890*/  LDL.LU R9, [R1+0x17d8] ;  /* 0x0017d80001097983 */ /* 0x002f220000300800 */
[----:B--2---:R-:W-:-:S03]  /*408a0*/  IADD3 R14, P6, R15, R23, RZ ;  /* 0x000000170f0e7210 */ /* 0x004fc60007fde0ff */
[----:B------:R-:W2:Y:S04]  /*408b0*/  LDL.LU R15, [R1+0x30] ;  /* 0x00003000010f7983 */ /* 0x000ea80000300800 */
[----:B------:R1:W-:Y:S04]  /*408c0*/  STL.64 [R1+0xa38], R26 ;  /* 0x000a381a01007387 */ /* 0x0003e80000100a00 */
[----:B-1----:R-:W4:Y:S01]  /*408d0*/  LDL.LU.64 R26, [R1+0x17d0] ;  /* 0x0017d000011a7983 */ /* 0x002f220000300a00 */
[----:B---3--:R-:W-:-:S03]  /*408e0*/  IADD3 R18, P2, R10, R23, RZ ;  /* 0x000000170a127210 */ /* 0x008fc60007f5e0ff */
[----:B------:R-:W3:Y:S04]  /*408f0*/  LDL.LU R10, [R1+0x17c8] ;  /* 0x0017c800010a7983 */ /* 0x000ee80000300800 */
[----:B------:R1:W-:Y:S04]  /*40900*/  STL.64 [R1+0x17c0], R20 ;  /* 0x0017c01401007387 */ /* 0x0003e80000100a00 */
[----:B-1----:R0:W4:Y:S01]  /*40910*/  LDL.64 R20, [R1+0xa30] ;  /* 0x000a300001147983 */ /* 0x0021220000100a00 */
[----:B--2---:R-:W-:Y:S02]  /*40920*/  IMAD.X R15, R15, 0x1, R22, P6 ;  /* 0x000000010f0f7824 */ /* 0x004fe400030e0616 */
[----:B----4-:R-:W-:-:S05]  /*40930*/  IMAD.X R21, R25, 0x1, R2, P4 ;  /* 0x0000000119157824 */ /* 0x010fca00020e0602 */
[----:B------:R1:W-:Y:S04]  /*40940*/  STL [R1+0xa34], R21 ;  /* 0x000a341501007387 */ /* 0x0003e80000100800 */
[----:B-1----:R-:W2:Y:S04]  /*40950*/  LDL.LU.64 R20, [R1+0x17c0] ;  /* 0x0017c00001147983 */ /* 0x002ea80000300a00 */
[----:B------:R1:W-:Y:S04]  /*40960*/  STL.64 [R1+0xa28], R14 ;  /* 0x000a280e01007387 */ /* 0x0003e80000100a00 */
[----:B-1----:R-:W4:Y:S04]  /*40970*/  LDL.LU.64 R14, [R1+0x17b8] ;  /* 0x0017b800010e7983 */ /* 0x002f280000300a00 */
[----:B------:R-:W-:Y:S01]  /*40980*/  STL.64 [R1+0x1778], R12 ;  /* 0x0017780c01007387 */ /* 0x000fe20000100a00 */
[----:B------:R-:W-:Y:S01]  /*40990*/  IMAD.X R19, R27, 0x1, R22, P2 ;  /* 0x000000011b137824 */ /* 0x000fe200010e0616 */
[----:B------:R-:W-:-:S02]  /*409a0*/  IADD3 R8, P5, R9, R23, RZ ;  /* 0x0000001709087210 */ /* 0x000fc40007fbe0ff */
[----:B----4-:R-:W-:Y:S04]  /*409b0*/  STL.64 [R1+0x1770], R14 ;  /* 0x0017700e01007387 */ /* 0x010fe80000100a00 */
[----:B------:R-:W-:Y:S04]  /*409c0*/  STL [R1+0x1790], R15 ;  /* 0x0017900f01007387 */ /* 0x000fe80000100800 */
[----:B---3--:R1:W-:Y:S04]  /*409d0*/  STL.64 [R1+0x1768], R10 ;  /* 0x0017680a01007387 */ /* 0x0083e80000100a00 */
[----:B-1----:R-:W3:Y:S04]  /*409e0*/  LDL.LU R11, [R1+0x8] ;  /* 0x00000800010b7983 */ /* 0x002ee80000300800 */
[----:B------:R-:W4:Y:S04]  /*409f0*/  LDL.LU R27, [R1+0x17b0] ;  /* 0x0017b000011b7983 */ /* 0x000f280000300800 */
[----:B------:R1:W-:Y:S04]  /*40a00*/  STL.64 [R1+0xa10], R18 ;  /* 0x000a101201007387 */ /* 0x0003e80000100a00 */
[----:B-1----:R-:W2:Y:S01]  /*40a10*/  LDL.LU.64 R18, [R1+0x17a8] ;  /* 0x0017a80001127983 */ /* 0x002ea20000300a00 */
[----:B------:R-:W-:Y:S01]  /*40a20*/  IMAD.X R9, R26, 0x1, R22, P5 ;  /* 0x000000011a097824 */ /* 0x000fe200028e0616 */
[----:B------:R-:W-:-:S02]  /*40a30*/  IADD3 R14, P4, R29, R23, RZ ;  /* 0x000000171d0e7210 */ /* 0x000fc40007f9e0ff */
[----:B------:R-:W4:Y:S04]  /*40a40*/  LDL.LU R26, [R1+0x17a4] ;  /* 0x0017a400011a7983 */ /* 0x000f280000300800 */
[----:B------:R1:W-:Y:S01]  /*40a50*/  STL.64 [R1+0x9f8], R8 ;  /* 0x0009f80801007387 */ /* 0x0003e20000100a00 */
[----:B------:R-:W-:-:S03]  /*40a60*/  IMAD.X R15, R25, 0x1, R22, P4 ;  /* 0x00000001190f7824 */ /* 0x000fc600020e0616 */
[----:B------:R-:W4:Y:S04]  /*40a70*/  LDL.LU R25, [R1+0x17a0] ;  /* 0x0017a00001197983 */ /* 0x000f280000300800 */
[----:B------:R0:W-:Y:S01]  /*40a80*/  STL.64 [R1+0x9f0], R14 ;  /* 0x0009f00e01007387 */ /* 0x0001e20000100a00 */
[----:B---3--:R-:W-:Y:S02]  /*40a90*/  SHF.R.S32.HI R29, RZ, 0x1f, R11 ;  /* 0x0000001fff1d7819 */ /* 0x008fe4000001140b */
[C---:B------:R-:W-:Y:S02]  /*40aa0*/  IADD3 R12, P6, R11.reuse, R16, RZ ;  /* 0x000000100b0c7210 */ /* 0x040fe40007fde0ff */
[----:B-1----:R-:W-:-:S03]  /*40ab0*/  IADD3 R8, P2, R11, R24, RZ ;  /* 0x000000180b087210 */ /* 0x002fc60007f5e0ff */
[C---:B------:R-:W-:Y:S02]  /*40ac0*/  IMAD.X R13, R29.reuse, 0x1, R6, P6 ;  /* 0x000000011d0d7824 */ /* 0x040fe400030e0606 */
[----:B------:R-:W-:Y:S01]  /*40ad0*/  IMAD.X R9, R29, 0x1, R4, P2 ;  /* 0x000000011d097824 */ /* 0x000fe200010e0604 */
[----:B0-----:R-:W-:Y:S02]  /*40ae0*/  IADD3 R14, P5, R11, R17, RZ ;  /* 0x000000110b0e7210 */ /* 0x001fe40007fbe0ff */
[----:B------:R2:W-:Y:S04]  /*40af0*/  STL.64 [R1+0x9c8], R12 ;  /* 0x0009c80c01007387 */ /* 0x0005e80000100a00 */
[----:B------:R0:W-:Y:S01]  /*40b00*/  STL.64 [R1+0x9c0], R8 ;  /* 0x0009c00801007387 */ /* 0x0001e20000100a00 */
[----:B------:R-:W-:Y:S01]  /*40b10*/  IMAD.X R15, R29, 0x1, R7, P5 ;  /* 0x000000011d0f7824 */ /* 0x000fe200028e0607 */
[----:B--2---:R-:W-:-:S02]  /*40b20*/  IADD3 R12, P4, R11, R18, RZ ;  /* 0x000000120b0c7210 */ /* 0x004fc40007f9e0ff */
[----:B0-----:R-:W-:-:S03]  /*40b30*/  IADD3 R8, P6, R11, R20, RZ ;  /* 0x000000140b087210 */ /* 0x001fc60007fde0ff */
[C---:B------:R-:W-:Y:S02]  /*40b40*/  IMAD.X R13, R29.reuse, 0x1, R5, P4 ;  /* 0x000000011d0d7824 */ /* 0x040fe400020e0605 */
[----:B------:R-:W-:Y:S01]  /*40b50*/  IMAD.X R9, R29, 0x1, R3, P6 ;  /* 0x000000011d097824 */ /* 0x000fe200030e0603 */
[----:B------:R-:W-:Y:S04]  /*40b60*/  STL.64 [R1+0x9b8], R14 ;  /* 0x0009b80e01007387 */ /* 0x000fe80000100a00 */
[----:B------:R-:W-:Y:S04]  /*40b70*/  STL.64 [R1+0x9b0], R12 ;  /* 0x0009b00c01007387 */ /* 0x000fe80000100a00 */
[----:B------:R0:W-:Y:S04]  /*40b80*/  STL.64 [R1+0x9a8], R8 ;  /* 0x0009a80801007387 */ /* 0x0001e80000100a00 */
[----:B0-----:R-:W2:Y:S01]  /*40b90*/  LDL.LU.64 R8, [R1+0x1798] ;  /* 0x0017980001087983 */ /* 0x001ea20000300a00 */
[----:B------:R-:W-:-:S02]  /*40ba0*/  IADD3 R14, P2, R11, R19, RZ ;  /* 0x000000130b0e7210 */ /* 0x000fc40007f5e0ff */
[C---:B------:R-:W-:Y:S02]  /*40bb0*/  IADD3 R12, P5, R11.reuse, R21, RZ ;  /* 0x000000150b0c7210 */ /* 0x040fe40007fbe0ff */
[----:B------:R-:W-:Y:S01]  /*40bc0*/  IADD3 R10, P4, R11, R23, RZ ;  /* 0x000000170b0a7210 */ /* 0x000fe20007f9e0ff */
[----:B------:R-:W-:-:S04]  /*40bd0*/  IMAD.MOV.U32 R11, RZ, RZ, R29 ;  /* 0x000000ffff0b7224 */ /* 0x000fc800078e001d */
[C---:B------:R-:W-:Y:S02]  /*40be0*/  IMAD.X R15, R11.reuse, 0x1, R0, P2 ;  /* 0x000000010b0f7824 */ /* 0x040fe400010e0600 */
[C---:B------:R-:W-:Y:S02]  /*40bf0*/  IMAD.X R13, R11.reuse, 0x1, R2, P5 ;  /* 0x000000010b0d7824 */ /* 0x040fe400028e0602 */
[----:B------:R-:W-:Y:S01]  /*40c00*/  IMAD.X R11, R11, 0x1, R22, P4 ;  /* 0x000000010b0b7824 */ /* 0x000fe200020e0616 */
[----:B------:R-:W-:Y:S01]  /*40c10*/  SHF.R.S32.HI R29, RZ, 0x1f, R28 ;  /* 0x0000001fff1d7819 */ /* 0x000fe2000001141c */
[----:B------:R0:W-:Y:S04]  /*40c20*/  STL.64 [R1+0x9a0], R14 ;  /* 0x0009a00e01007387 */ /* 0x0001e80000100a00 */
[----:B------:R1:W-:Y:S04]  /*40c30*/  STL.64 [R1+0x998], R12 ;  /* 0x0009980c01007387 */ /* 0x0003e80000100a00 */
[----:B------:R3:W-:Y:S01]  /*40c40*/  STL.64 [R1+0x988], R10 ;  /* 0x0009880a01007387 */ /* 0x0007e20000100a00 */
[----:B0-----:R-:W-:-:S02]  /*40c50*/  IADD3 R14, P6, R28, R16, RZ ;  /* 0x000000101c0e7210 */ /* 0x001fc40007fde0ff */
[C---:B-1----:R-:W-:Y:S02]  /*40c60*/  IADD3 R12, P2, R28.reuse, R24, RZ ;  /* 0x000000181c0c7210 */ /* 0x042fe40007f5e0ff */
[C---:B---3--:R-:W-:Y:S01]  /*40c70*/  IADD3 R10, P5, R28.reuse, R17, RZ ;  /* 0x000000111c0a7210 */ /* 0x048fe20007fbe0ff */
[C---:B------:R-:W-:Y:S02]  /*40c80*/  IMAD.X R15, R29.reuse, 0x1, R6, P6 ;  /* 0x000000011d0f7824 */ /* 0x040fe400030e0606 */
[C---:B------:R-:W-:Y:S02]  /*40c90*/  IMAD.X R13, R29.reuse, 0x1, R4, P2 ;  /* 0x000000011d0d7824 */ /* 0x040fe400010e0604 */
[----:B------:R-:W-:Y:S01]  /*40ca0*/  IMAD.X R11, R29, 0x1, R7, P5 ;  /* 0x000000011d0b7824 */ /* 0x000fe200028e0607 */
        /* <DEDUP_REMOVED lines=13> */
[----:B-1----:R-:W-:-:S03]  /*40d80*/  IADD3 R12, P4, R28, R23, RZ ;  /* 0x000000171c0c7210 */ /* 0x002fc60007f9e0ff */
[C---:B------:R-:W-:Y:S02]  /*40d90*/  IMAD.X R15, R29.reuse, 0x1, R2, P5 ;  /* 0x000000011d0f7824 */ /* 0x040fe400028e0602 */
[----:B------:R-:W-:-:S03]  /*40da0*/  IMAD.X R13, R29, 0x1, R22, P4 ;  /* 0x000000011d0d7824 */ /* 0x000fc600020e0616 */
[----:B------:R0:W-:Y:S04]  /*40db0*/  STL.64 [R1+0x948], R14 ;  /* 0x0009480e01007387 */ /* 0x0001e80000100a00 */
[----:B------:R1:W-:Y:S01]  /*40dc0*/  STL.64 [R1+0x930], R12 ;  /* 0x0009300c01007387 */ /* 0x0003e20000100a00 */
[----:B--2---:R-:W-:Y:S02]  /*40dd0*/  SHF.R.S32.HI R28, RZ, 0x1f, R9 ;  /* 0x0000001fff1c7819 */ /* 0x004fe40000011409 */
[C---:B---3--:R-:W-:Y:S02]  /*40de0*/  IADD3 R10, P6, R9.reuse, R16, RZ ;  /* 0x00000010090a7210 */ /* 0x048fe40007fde0ff */
[----:B0-----:R-:W-:-:S03]  /*40df0*/  IADD3 R14, P2, R9, R24, RZ ;  /* 0x00000018090e7210 */ /* 0x001fc60007f5e0ff */
[----:B------:R-:W-:Y:S01]  /*40e00*/  IMAD.X R11, R28, 0x1, R6, P6 ;  /* 0x000000011c0b7824 */ /* 0x000fe200030e0606 */
[----:B-1----:R-:W-:-:S04]  /*40e10*/  IADD3 R12, P5, R9, R17, RZ ;  /* 0x00000011090c7210 */ /* 0x002fc80007fbe0ff */
[----:B------:R0:W-:Y:S01]  /*40e20*/  STL.64 [R1+0x928], R10 ;  /* 0x0009280a01007387 */ /* 0x0001e20000100a00 */
[C---:B------:R-:W-:Y:S02]  /*40e30*/  IMAD.X R15, R28.reuse, 0x1, R4, P2 ;  /* 0x000000011c0f7824 */ /* 0x040fe400010e0604 */
[C---:B------:R-:W-:Y:S01]  /*40e40*/  IMAD.X R13, R28.reuse, 0x1, R7, P5 ;  /* 0x000000011c0d7824 */ /* 0x040fe200028e0607 */
[C---:B0-----:R-:W-:Y:S02]  /*40e50*/  IADD3 R10, P4, R9.reuse, R18, RZ ;  /* 0x00000012090a7210 */ /* 0x041fe40007f9e0ff */
[----:B------:R0:W-:Y:S03]  /*40e60*/  STL.64 [R1+0x920], R14 ;  /* 0x0009200e01007387 */ /* 0x0001e60000100a00 */
[----:B------:R-:W-:Y:S01]  /*40e70*/  IMAD.X R11, R28, 0x1, R5, P4 ;  /* 0x000000011c0b7824 */ /* 0x000fe200020e0605 */
[----:B------:R1:W-:Y:S04]  /*40e80*/  STL.64 [R1+0x908], R12 ;  /* 0x0009080c01007387 */ /* 0x0003e80000100a00 */
[----:B------:R2:W-:Y:S01]  /*40e90*/  STL.64 [R1+0x900], R10 ;  /* 0x0009000a01007387 */ /* 0x0005e20000100a00 */
[----:B0-----:R-:W-:-:S02]  /*40ea0*/  IADD3 R14, P6, R9, R20, RZ ;  /* 0x00000014090e7210 */ /* 0x001fc40007fde0ff */
[----:B-1----:R-:W-:-:S03]  /*40eb0*/  IADD3 R12, P2, R9, R19, RZ ;  /* 0x00000013090c7210 */ /* 0x002fc60007f5e0ff */
[C---:B------:R-:W-:Y:S01]  /*40ec0*/  IMAD.X R15, R28.reuse, 0x1, R3, P6 ;  /* 0x000000011c0f7824 */ /* 0x040fe200030e0603 */
[----:B--2---:R-:W-:Y:S01]  /*40ed0*/  IADD3 R10, P5, R9, R21, RZ ;  /* 0x00000015090a7210 */ /* 0x004fe20007fbe0ff */
[----:B------:R-:W-:-:S03]  /*40ee0*/  IMAD.X R13, R28, 0x1, R0, P2 ;  /* 0x000000011c0d7824 */ /* 0x000fc600010e0600 */
[----:B------:R0:W-:Y:S01]  /*40ef0*/  STL.64 [R1+0x8f8], R14 ;  /* 0x0008f80e01007387 */ /* 0x0001e20000100a00 */
[----:B------:R-:W-:-:S03]  /*40f00*/  IMAD.X R11, R28, 0x1, R2, P5 ;  /* 0x000000011c0b7824 */ /* 0x000fc600028e0602 */
[----:B------:R1:W-:Y:S04]  /*40f10*/  STL.64 [R1+0x8f0], R12 ;  /* 0x0008f00c01007387 */ /* 0x0003e80000100a00 */
[----:B------:R2:W-:Y:S01]  /*40f20*/  STL.64 [R1+0x8e8], R10 ;  /* 0x0008e80a01007387 */ /* 0x0005e20000100a00 */
[----:B0-----:R-:W-:Y:S02]  /*40f30*/  IADD3 R14, P4, R9, R23, RZ ;  /* 0x00000017090e7210 */ /* 0x001fe40007f9e0ff */
[----:B----4-:R-:W-:Y:S02]  /*40f40*/  SHF.R.S32.HI R9, RZ, 0x1f, R25 ;  /* 0x0000001fff097819 */ /* 0x010fe40000011419 */
[C---:B-1----:R-:W-:Y:S01]  /*40f50*/  IADD3 R12, P6, R25.reuse, R16, RZ ;  /* 0x00000010190c7210 */ /* 0x042fe20007fde0ff */
[----:B------:R-:W-:Y:S01]  /*40f60*/  IMAD.X R15, R28, 0x1, R22, P4 ;  /* 0x000000011c0f7824 */ /* 0x000fe200020e0616 */
[----:B--2---:R-:W-:-:S03]  /*40f70*/  IADD3 R10, P2, R25, R24, RZ ;  /* 0x00000018190a7210 */ /* 0x004fc60007f5e0ff */
[C---:B------:R-:W-:Y:S01]  /*40f80*/  IMAD.X R13, R9.reuse, 0x1, R6, P6 ;  /* 0x00000001090d7824 */ /* 0x040fe200030e0606 */
[----:B------:R0:W-:Y:S01]  /*40f90*/  STL.64 [R1+0x8e0], R14 ;  /* 0x0008e00e01007387 */ /* 0x0001e20000100a00 */
[----:B------:R-:W-:-:S03]  /*40fa0*/  IMAD.X R11, R9, 0x1, R4, P2 ;  /* 0x00000001090b7824 */ /* 0x000fc600010e0604 */
[----:B------:R1:W-:Y:S01]  /*40fb0*/  STL.64 [R1+0x8d8], R12 ;  /* 0x0008d80c01007387 */ /* 0x0003e20000100a00 */
[----:B------:R-:W-:-:S03]  /*40fc0*/  IADD3 R28, P2, R25, R19, RZ ;  /* 0x00000013191c7210 */ /* 0x000fc60007f5e0ff */
[----:B------:R2:W-:Y:S01]  /*40fd0*/  STL.64 [R1+0x8d0], R10 ;  /* 0x0008d00a01007387 */ /* 0x0005e20000100a00 */
[C---:B0-----:R-:W-:Y:S02]  /*40fe0*/  IADD3 R14, P5, R25.reuse, R17, RZ ;  /* 0x00000011190e7210 */ /* 0x041fe40007fbe0ff */
[C---:B-1----:R-:W-:Y:S02]  /*40ff0*/  IADD3 R12, P4, R25.reuse, R18, RZ ;  /* 0x00000012190c7210 */ /* 0x042fe40007f9e0ff */
[----:B--2---:R-:W-:Y:S01]  /*41000*/  IADD3 R10, P6, R25, R20, RZ ;  /* 0x00000014190a7210 */ /* 0x004fe20007fde0ff */
[C---:B------:R-:W-:Y:S02]  /*41010*/  IMAD.X R15, R9.reuse, 0x1, R7, P5 ;  /* 0x00000001090f7824 */ /* 0x040fe400028e0607 */
[C---:B------:R-:W-:Y:S02]  /*41020*/  IMAD.X R13, R9.reuse, 0x1, R5, P4 ;  /* 0x00000001090d7824 */ /* 0x040fe400020e0605 */
[----:B------:R-:W-:-:S02]  /*41030*/  IMAD.X R29, R9, 0x1, R0, P2 ;  /* 0x00000001091d7824 */ /* 0x000fc400010e0600 */
[----:B------:R-:W-:Y:S01]  /*41040*/  IMAD.X R11, R9, 0x1, R3, P6 ;  /* 0x00000001090b7824 */ /* 0x000fe200030e0603 */
[----:B------:R0:W-:Y:S04]  /*41050*/  STL.64 [R1+0x8c0], R14 ;  /* 0x0008c00e01007387 */ /* 0x0001e80000100a00 */
[----:B------:R1:W-:Y:S04]  /*41060*/  STL.64 [R1+0x8b0], R10 ;  /* 0x0008b00a01007387 */ /* 0x0003e80000100a00 */
[----:B------:R-:W-:Y:S04]  /*41070*/  STL.64 [R1+0x8b8], R12 ;  /* 0x0008b80c01007387 */ /* 0x000fe80000100a00 */
[----:B------:R2:W-:Y:S01]  /*41080*/  STL.64 [R1+0x8a8], R28 ;  /* 0x0008a81c01007387 */ /* 0x0005e20000100a00 */
[----:B0-----:R-:W-:-:S02]  /*41090*/  IADD3 R14, P5, R25, R21, RZ ;  /* 0x00000015190e7210 */ /* 0x001fc40007fbe0ff */
[----:B-1----:R-:W-:Y:S02]  /*410a0*/  IADD3 R10, P4, R25, R23, RZ ;  /* 0x00000017190a7210 */ /* 0x002fe40007f9e0ff */
[----:B------:R-:W-:Y:S02]  /*410b0*/  SHF.R.S32.HI R25, RZ, 0x1f, R26 ;  /* 0x0000001fff197819 */ /* 0x000fe4000001141a */
[----:B--2---:R-:W-:Y:S01]  /*410c0*/  IADD3 R28, P6, R26, R16, RZ ;  /* 0x000000101a1c7210 */ /* 0x004fe20007fde0ff */
[C---:B------:R-:W-:Y:S02]  /*410d0*/  IMAD.X R15, R9.reuse, 0x1, R2, P5 ;  /* 0x00000001090f7824 */ /* 0x040fe400028e0602 */
[----:B------:R-:W-:Y:S02]  /*410e0*/  IMAD.X R11, R9, 0x1, R22, P4 ;  /* 0x00000001090b7824 */ /* 0x000fe400020e0616 */
[----:B------:R-:W-:Y:S01]  /*410f0*/  IMAD.X R29, R25, 0x1, R6, P6 ;  /* 0x00000001191d7824 */ /* 0x000fe200030e0606 */
[----:B------:R0:W-:Y:S01]  /*41100*/  STL.64 [R1+0x8a0], R14 ;  /* 0x0008a00e01007387 */ /* 0x0001e20000100a00 */
[----:B------:R-:W-:Y:S01]  /*41110*/  VIADD R13, R8, UR61 ;  /* 0x0000003d080d7c36 */ /* 0x000fe20008000000 */
[----:B------:R-:W-:-:S02]  /*41120*/  IADD3 R12, P2, R26, R24, RZ ;  /* 0x000000181a0c7210 */ /* 0x000fc40007f5e0ff */
[----:B0-----:R-:W2:Y:S04]  /*41130*/  LDL.LU R15, [R1+0x1790] ;  /* 0x00179000010f7983 */ /* 0x001ea80000300800 */
[----:B------:R0:W-:Y:S04]  /*41140*/  STL.64 [R1+0x880], R10 ;  /* 0x0008800a01007387 */ /* 0x0001e80000100a00 */
[----:B------:R1:W-:Y:S01]  /*41150*/  STL.64 [R1+0x878], R28 ;  /* 0x0008781c01007387 */ /* 0x0003e20000100a00 */
[----:B------:R-:W-:Y:S02]  /*41160*/  IMAD.MOV.U32 R14, RZ, RZ, R13 ;  /* 0x000000ffff0e7224 */ /* 0x000fe400078e000d */
[----:B------:R-:W-:Y:S01]  /*41170*/  IMAD.X R13, R25, 0x1, R4, P2 ;  /* 0x00000001190d7824 */ /* 0x000fe200010e0604 */
[----:B0-----:R-:W-:-:S02]  /*41180*/  IADD3 R10, P5, R26, R17, RZ ;  /* 0x000000111a0a7210 */ /* 0x001fc40007fbe0ff */
[----:B-1----:R-:W-:-:S03]  /*41190*/  IADD3 R28, P4, R26, R18, RZ ;  /* 0x000000121a1c7210 */ /* 0x002fc60007f9e0ff */
        /* <DEDUP_REMOVED lines=15> */
[----:B------:R-:W-:Y:S02]  /*41290*/  SHF.R.S32.HI R26, RZ, 0x1f, R8 ;  /* 0x0000001fff1a7819 */ /* 0x000fe40000011408 */
[C---:B-1----:R-:W-:Y:S02]  /*412a0*/  IADD3 R10, P6, R8.reuse, R16, RZ ;  /* 0x00000010080a7210 */ /* 0x042fe40007fde0ff */
[----:B---3--:R-:W-:Y:S01]  /*412b0*/  IADD3 R28, P2, R8, R24, RZ ;  /* 0x00000018081c7210 */ /* 0x008fe20007f5e0ff */
[----:B------:R-:W-:Y:S02]  /*412c0*/  IMAD.X R13, R25, 0x1, R22, P4 ;  /* 0x00000001190d7824 */ /* 0x000fe400020e0616 */
[C---:B------:R-:W-:Y:S02]  /*412d0*/  IMAD.X R11, R26.reuse, 0x1, R6, P6 ;  /* 0x000000011a0b7824 */ /* 0x040fe400030e0606 */
[----:B------:R-:W-:Y:S01]  /*412e0*/  IMAD.X R29, R26, 0x1, R4, P2 ;  /* 0x000000011a1d7824 */ /* 0x000fe200010e0604 */
[----:B------:R0:W-:Y:S04]  /*412f0*/  STL.64 [R1+0x838], R12 ;  /* 0x0008380c01007387 */ /* 0x0001e80000100a00 */
[----:B------:R1:W-:Y:S04]  /*41300*/  STL.64 [R1+0x830], R10 ;  /* 0x0008300a01007387 */ /* 0x0003e80000100a00 */
[----:B------:R3:W-:Y:S01]  /*41310*/  STL.64 [R1+0x828], R28 ;  /* 0x0008281c01007387 */ /* 0x0007e20000100a00 */
[----:B0-----:R-:W-:-:S02]  /*41320*/  IADD3 R12, P5, R8, R17, RZ ;  /* 0x00000011080c7210 */ /* 0x001fc40007fbe0ff */
[C---:B-1----:R-:W-:Y:S02]  /*41330*/  IADD3 R10, P4, R8.reuse, R18, RZ ;  /* 0x00000012080a7210 */ /* 0x042fe40007f9e0ff */
[----:B---3--:R-:W-:Y:S01]  /*41340*/  IADD3 R28, P6, R8, R20, RZ ;  /* 0x00000014081c7210 */ /* 0x008fe20007fde0ff */
[C---:B------:R-:W-:Y:S02]  /*41350*/  IMAD.X R13, R26.reuse, 0x1, R7, P5 ;  /* 0x000000011a0d7824 */ /* 0x040fe400028e0607 */
[C---:B------:R-:W-:Y:S02]  /*41360*/  IMAD.X R11, R26.reuse, 0x1, R5, P4 ;  /* 0x000000011a0b7824 */ /* 0x040fe400020e0605 */
[----:B------:R-:W-:Y:S01]  /*41370*/  IMAD.X R29, R26, 0x1, R3, P6 ;  /* 0x000000011a1d7824 */ /* 0x000fe200030e0603 */
[----:B------:R-:W-:Y:S04]  /*41380*/  STL.64 [R1+0x820], R12 ;  /* 0x0008200c01007387 */ /* 0x000fe80000100a00 */
[----:B------:R-:W-:Y:S04]  /*41390*/  STL.64 [R1+0x818], R10 ;  /* 0x0008180a01007387 */ /* 0x000fe80000100a00 */
[----:B------:R0:W-:Y:S04]  /*413a0*/  STL.64 [R1+0x810], R28 ;  /* 0x0008101c01007387 */ /* 0x0001e80000100a00 */
[----:B0-----:R-:W3:Y:S01]  /*413b0*/  LDL.LU.64 R28, [R1+0x1788] ;  /* 0x00178800011c7983 */ /* 0x001ee20000300a00 */
[----:B------:R-:W-:-:S02]  /*413c0*/  IADD3 R12, P2, R8, R19, RZ ;  /* 0x00000013080c7210 */ /* 0x000fc40007f5e0ff */
[C---:B------:R-:W-:Y:S02]  /*413d0*/  IADD3 R10, P5, R8.reuse, R21, RZ ;  /* 0x00000015080a7210 */ /* 0x040fe40007fbe0ff */
[----:B------:R-:W-:Y:S01]  /*413e0*/  IADD3 R8, P4, R8, R23, RZ ;  /* 0x0000001708087210 */ /* 0x000fe20007f9e0ff */
        /* <DEDUP_REMOVED lines=9> */
[C---:B----4-:R-:W-:Y:S01]  /*41480*/  IADD3 R8, P5, R14.reuse, R17, RZ ;  /* 0x000000110e087210 */ /* 0x050fe20007fbe0ff */
        /* <DEDUP_REMOVED lines=8> */
[----:B----4-:R-:W-:Y:S01]  /*41510*/  IADD3 R8, P2, R14, R19, RZ ;  /* 0x000000130e087210 */ /* 0x010fe20007f5e0ff */
[C---:B------:R-:W-:Y:S02]  /*41520*/  IMAD.X R13, R25.reuse, 0x1, R5, P4 ;  /* 0x00000001190d7824 */ /* 0x040fe400020e0605 */
[C---:B------:R-:W-:Y:S02]  /*41530*/  IMAD.X R11, R25.reuse, 0x1, R3, P6 ;  /* 0x00000001190b7824 */ /* 0x040fe400030e0603 */
[----:B------:R-:W-:Y:S01]  /*41540*/  IMAD.X R9, R25, 0x1, R0, P2 ;  /* 0x0000000119097824 */ /* 0x000fe200010e0600 */
[----:B------:R0:W-:Y:S04]  /*41550*/  STL.64 [R1+0x7b0], R12 ;  /* 0x0007b00c01007387 */ /* 0x0001e80000100a00 */
[----:B------:R1:W-:Y:S04]  /*41560*/  STL.64 [R1+0x7a8], R10 ;  /* 0x0007a80a01007387 */ /* 0x0003e80000100a00 */
[----:B------:R4:W-:Y:S01]  /*41570*/  STL.64 [R1+0x7a0], R8 ;  /* 0x0007a00801007387 */ /* 0x0009e20000100a00 */
[----:B------:R-:W-:-:S02]  /*41580*/  SHF.R.S32.HI R26, RZ, 0x1f, R27 ;  /* 0x0000001fff1a7819 */ /* 0x000fc4000001141b */
[C---:B0-----:R-:W-:Y:S02]  /*41590*/  IADD3 R12, P5, R14.reuse, R21, RZ ;  /* 0x000000150e0c7210 */ /* 0x041fe40007fbe0ff */
[----:B-1----:R-:W-:Y:S02]  /*415a0*/  IADD3 R10, P4, R14, R23, RZ ;  /* 0x000000170e0a7210 */ /* 0x002fe40007f9e0ff */
[----:B----4-:R-:W-:Y:S01]  /*415b0*/  IADD3 R8, P6, R27, R16, RZ ;  /* 0x000000101b087210 */ /* 0x010fe20007fde0ff */
[C---:B------:R-:W-:Y:S02]  /*415c0*/  IMAD.X R13, R25.reuse, 0x1, R2, P5 ;  /* 0x00000001190d7824 */ /* 0x040fe400028e0602 */
[----:B------:R-:W-:Y:S02]  /*415d0*/  IMAD.X R11, R25, 0x1, R22, P4 ;  /* 0x00000001190b7824 */ /* 0x000fe400020e0616 */
[----:B------:R-:W-:Y:S01]  /*415e0*/  IMAD.X R9, R26, 0x1, R6, P6 ;  /* 0x000000011a097824 */ /* 0x000fe200030e0606 */
        /* <DEDUP_REMOVED lines=21> */
[----:B0-----:R-:W-:-:S05]  /*41740*/  IADD3 R12, P4, R27, R23, RZ ;  /* 0x000000171b0c7210 */ /* 0x001fca0007f9e0ff */
[----:B------:R-:W-:-:S05]  /*41750*/  IMAD.X R13, R26, 0x1, R22, P4 ;  /* 0x000000011a0d7824 */ /* 0x000fca00020e0616 */
[----:B------:R0:W-:Y:S01]  /*41760*/  STL.64 [R1+0x730], R12 ;  /* 0x0007300c01007387 */ /* 0x0001e20000100a00 */
[----:B---3--:R-:W-:Y:S02]  /*41770*/  SHF.R.S32.HI R25, RZ, 0x1f, R28 ;  /* 0x0000001fff197819 */ /* 0x008fe4000001141c */
[C---:B-1----:R-:W-:Y:S02]  /*41780*/  IADD3 R10, P6, R28.reuse, R16, RZ ;  /* 0x000000101c0a7210 */ /* 0x042fe40007fde0ff */
[----:B----4-:R-:W-:-:S03]  /*41790*/  IADD3 R8, P2, R28, R24, RZ ;  /* 0x000000181c087210 */ /* 0x010fc60007f5e0ff */
[C---:B------:R-:W-:Y:S02]  /*417a0*/  IMAD.X R11, R25.reuse, 0x1, R6, P6 ;  /* 0x00000001190b7824 */ /* 0x040fe400030e0606 */
[C---:B------:R-:W-:Y:S01]  /*417b0*/  IMAD.X R9, R25.reuse, 0x1, R4, P2 ;  /* 0x0000000119097824 */ /* 0x040fe200010e0604 */
[C---:B0-----:R-:W-:Y:S02]  /*417c0*/  IADD3 R12, P5, R28.reuse, R17, RZ ;  /* 0x000000111c0c7210 */ /* 0x041fe40007fbe0ff */
[----:B------:R0:W-:Y:S04]  /*417d0*/  STL.64 [R1+0x728], R10 ;  /* 0x0007280a01007387 */ /* 0x0001e80000100a00 */
[----:B------:R1:W-:Y:S01]  /*417e0*/  STL.64 [R1+0x720], R8 ;  /* 0x0007200801007387 */ /* 0x0003e20000100a00 */
        /* <DEDUP_REMOVED lines=14> */
[----:B------:R0:W-:Y:S01]  /*418d0*/  STL.64 [R1+0x700], R12 ;  /* 0x0007000c01007387 */ /* 0x0001e20000100a00 */
[----:B------:R-:W-:-:S03]  /*418e0*/  SHF.R.S32.HI R26, RZ, 0x1f, R29 ;  /* 0x0000001fff1a7819 */ /* 0x000fc6000001141d */
[----:B------:R1:W-:Y:S04]  /*418f0*/  STL.64 [R1+0x6f8], R10 ;  /* 0x0006f80a01007387 */ /* 0x0003e80000100a00 */
[----:B------:R3:W-:Y:S01]  /*41900*/  STL.64 [R1+0x6d8], R8 ;  /* 0x0006d80801007387 */ /* 0x0007e20000100a00 */
[C---:B0-----:R-:W-:Y:S02]  /*41910*/  IADD3 R12, P6, R29.reuse, R16, RZ ;  /* 0x000000101d0c7210 */ /* 0x041fe40007fde0ff */
[C---:B-1----:R-:W-:Y:S02]  /*41920*/  IADD3 R10, P2, R29.reuse, R24, RZ ;  /* 0x000000181d0a7210 */ /* 0x042fe40007f5e0ff */
[----:B---3--:R-:W-:Y:S01]  /*41930*/  IADD3 R8, P5, R29, R17, RZ ;  /* 0x000000111d087210 */ /* 0x008fe20007fbe0ff */
[----:B------:R-:W-:-:S02]  /*41940*/  IMAD.X R13, R26, 0x1, R6, P6 ;  /* 0x000000011a0d7824 */ /* 0x000fc400030e0606 */
        /* <DEDUP_REMOVED lines=10> */
[----:B------:R-:W-:Y:S01]  /*419f0*/  VIADD R27, R29, UR8 ;  /* 0x000000081d1b7c36 */ /* 0x000fe20008000000 */
[----:B------:R-:W-:Y:S01]  /*41a00*/  ULDC UR8, c[0x0][0x228] ;  /* 0x00008a0000087ab9 */ /* 0x000fe20000000800 */
[----:B------:R-:W-:Y:S01]  /*41a10*/  IMAD.X R9, R26, 0x1, R0, P2 ;  /* 0x000000011a097824 */ /* 0x000fe200010e0600 */
[----:B------:R0:W-:Y:S04]  /*41a20*/  STL.64 [R1+0x6b0], R12 ;  /* 0x0006b00c01007387 */ /* 0x0001e80000100a00 */
[----:B------:R1:W-:Y:S01]  /*41a30*/  STL.64 [R1+0x6a8], R10 ;  /* 0x0006a80a01007387 */ /* 0x0003e20000100a00 */
[----:B------:R-:W-:-:S03]  /*41a40*/  SHF.R.S32.HI R25, RZ, 0x1f, R27 ;  /* 0x0000001fff197819 */ /* 0x000fc6000001141b */
[----:B------:R3:W-:Y:S01]  /*41a50*/  STL.64 [R1+0x6a0], R8 ;  /* 0x0006a00801007387 */ /* 0x0007e20000100a00 */
[C---:B0-----:R-:W-:Y:S02]  /*41a60*/  IADD3 R12, P5, R29.reuse, R21, RZ ;  /* 0x000000151d0c7210 */ /* 0x041fe40007fbe0ff */
[----:B-1----:R-:W-:Y:S02]  /*41a70*/  IADD3 R10, P4, R29, R23, RZ ;  /* 0x000000171d0a7210 */ /* 0x002fe40007f9e0ff */
[----:B---3--:R-:W-:Y:S01]  /*41a80*/  IADD3 R8, P6, R27, R16, RZ ;  /* 0x000000101b087210 */ /* 0x008fe20007fde0ff */
        /* <DEDUP_REMOVED lines=12> */
[----:B------:R0:W-:Y:S04]  /*41b50*/  STL.64 [R1+0x680], R12 ;  /* 0x0006800c01007387 */ /* 0x0001e80000100a00 */
[----:B------:R1:W-:Y:S04]  /*41b60*/  STL.64 [R1+0x670], R10 ;  /* 0x0006700a01007387 */ /* 0x0003e80000100a00 */
[----:B------:R3:W-:Y:S01]  /*41b70*/  STL.64 [R1+0x668], R8 ;  /* 0x0006680801007387 */ /* 0x0007e20000100a00 */
[C---:B------:R-:W-:Y:S01]  /*41b80*/  VIADD R28, R27.reuse, UR10 ;  /* 0x0000000a1b1c7c36 */ /* 0x040fe20008000000 */
[----:B------:R-:W-:Y:S01]  /*41b90*/  ULDC UR10, c[0x0][0x228] ;  /* 0x00008a00000a7ab9 */ /* 0x000fe20000000800 */
[----:B0-----:R-:W-:-:S02]  /*41ba0*/  IADD3 R12, P6, R27, R20, RZ ;  /* 0x000000141b0c7210 */ /* 0x001fc40007fde0ff */
[C---:B-1----:R-:W-:Y:S02]  /*41bb0*/  IADD3 R10, P2, R27.reuse, R19, RZ ;  /* 0x000000131b0a7210 */ /* 0x042fe40007f5e0ff */
[----:B---3--:R-:W-:Y:S01]  /*41bc0*/  IADD3 R8, P5, R27, R21, RZ ;  /* 0x000000151b087210 */ /* 0x008fe20007fbe0ff */
[C---:B------:R-:W-:Y:S02]  /*41bd0*/  IMAD.X R13, R25.reuse, 0x1, R3, P6 ;  /* 0x00000001190d7824 */ /* 0x040fe400030e0603 */
[C---:B------:R-:W-:Y:S02]  /*41be0*/  IMAD.X R11, R25.reuse, 0x1, R0, P2 ;  /* 0x00000001190b7824 */ /* 0x040fe400010e0600 */
[----:B------:R-:W-:Y:S01]  /*41bf0*/  IMAD.X R9, R25, 0x1, R2, P5 ;  /* 0x0000000119097824 */ /* 0x000fe200028e0602 */
[----:B------:R0:W-:Y:S04]  /*41c00*/  STL.64 [R1+0x660], R12 ;  /* 0x0006600c01007387 */ /* 0x0001e80000100a00 */
[----:B------:R1:W-:Y:S01]  /*41c10*/  STL.64 [R1+0x658], R10 ;  /* 0x0006580a01007387 */ /* 0x0003e20000100a00 */
[----:B------:R-:W-:-:S03]  /*41c20*/  SHF.R.S32.HI R26, RZ, 0x1f, R28 ;  /* 0x0000001fff1a7819 */ /* 0x000fc6000001141c */
[----:B------:R3:W-:Y:S01]  /*41c30*/  STL.64 [R1+0x650], R8 ;  /* 0x0006500801007387 */ /* 0x0007e20000100a00 */
[----:B0-----:R-:W-:Y:S02]  /*41c40*/  IADD3 R12, P4, R27, R23, RZ ;  /* 0x000000171b0c7210 */ /* 0x001fe40007f9e0ff */
        /* <DEDUP_REMOVED lines=43> */
[----:B------:R-:W-:Y:S02]  /*41f00*/  VIADD R25, R27, UR14 ;  /* 0x0000000e1b197c36 */ /* 0x000fe40008000000 */
[----:B------:R-:W-:Y:S01]  /*41f10*/  IMAD.X R9, R28, 0x1, R0, P2 ;  /* 0x000000011c097824 */ /* 0x000fe200010e0600 */
[----:B------:R0:W-:Y:S04]  /*41f20*/  STL.64 [R1+0x5c0], R12 ;  /* 0x0005c00c01007387 */ /* 0x0001e80000100a00 */
[----:B------:R1:W-:Y:S01]  /*41f30*/  STL.64 [R1+0x5b8], R10 ;  /* 0x0005b80a01007387 */ /* 0x0003e20000100a00 */
[----:B------:R-:W-:-:S03]  /*41f40*/  SHF.R.S32.HI R26, RZ, 0x1f, R25 ;  /* 0x0000001fff1a7819 */ /* 0x000fc60000011419 */
[----:B------:R3:W-:Y:S01]  /*41f50*/  STL.64 [R1+0x5b0], R8 ;  /* 0x0005b00801007387 */ /* 0x0007e20000100a00 */
[C---:B0-----:R-:W-:Y:S02]  /*41f60*/  IADD3 R12, P5, R27.reuse, R21, RZ ;  /* 0x000000151b0c7210 */ /* 0x041fe40007fbe0ff */
[----:B-1----:R-:W-:Y:S02]  /*41f70*/  IADD3 R10, P4, R27, R23, RZ ;  /* 0x000000171b0a7210 */ /* 0x002fe40007f9e0ff */
[C---:B---3--:R-:W-:Y:S01]  /*41f80*/  IADD3 R8, P6, R25.reuse, R16, RZ ;  /* 0x0000001019087210 */ /* 0x048fe20007fde0ff */
        /* <DEDUP_REMOVED lines=15> */
[C---:B------:R-:W-:Y:S01]  /*42080*/  VIADD R27, R25.reuse, UR16 ;  /* 0x00000010191b7c36 */ /* 0x040fe20008000000 */
        /* <DEDUP_REMOVED lines=52> */
[----:B------:R-:W-:Y:S02]  /*423d0*/  IMAD.X R11, R26, 0x1, R3, P6 ;  /* 0x000000011a0b7824 */ /* 0x000fe400030e0603 */
[----:B------:R-:W-:Y:S02]  /*423e0*/  VIADD R27, R28, UR22 ;  /* 0x000000161c1b7c36 */ /* 0x000fe40008000000 */
[----:B------:R-:W-:Y:S01]  /*423f0*/  IMAD.X R9, R26, 0x1, R0, P2 ;  /* 0x000000011a097824 */ /* 0x000fe200010e0600 */
[----:B------:R0:W-:Y:S04]  /*42400*/  STL.64 [R1+0x4d8], R12 ;  /* 0x0004d80c01007387 */ /* 0x0001e80000100a00 */
[----:B------:R1:W-:Y:S04]  /*42410*/  STL.64 [R1+0x4d0], R10 ;  /* 0x0004d00a01007387 */ /* 0x0003e80000100a00 */
[----:B------:R3:W-:Y:S01]  /*42420*/  STL.64 [R1+0x4c8], R8 ;  /* 0x0004c80801007387 */ /* 0x0007e20000100a00 */
[----:B0-----:R-:W-:-:S02]  /*42430*/  IADD3 R12, P5, R28, R21, RZ ;  /* 0x000000151c0c7210 */ /* 0x001fc40007fbe0ff */
[----:B-1----:R-:W-:Y:S02]  /*42440*/  IADD3 R10, P4, R28, R23, RZ ;  /* 0x000000171c0a7210 */ /* 0x002fe40007f9e0ff */
[----:B------:R-:W-:Y:S02]  /*42450*/  SHF.R.S32.HI R28, RZ, 0x1f, R27 ;  /* 0x0000001fff1c7819 */ /* 0x000fe4000001141b */
        /* <DEDUP_REMOVED lines=29> */
[C---:B---3--:R-:W-:Y:S01]  /*42630*/  IADD3 R8, P2, R25.reuse, R24, RZ ;  /* 0x0000001819087210 */ /* 0x048fe20007f5e0ff */
        /* <DEDUP_REMOVED lines=219> */
[----:B------:R3:W-:Y:S01]  /*433f0*/  STL.64 [R1], R8 ;  /* 0x0000000801007387 */ /* 0x0007e20000100a00 */
        /* <DEDUP_REMOVED lines=555> */
[----:B0-----:R-:W3:Y:S01]  /*456b0*/  LDL.LU R9, [R1+0x1780] ;  /* 0x0017800001097983 */ /* 0x001ee20000300800 */
[C---:B------:R-:W-:Y:S01]  /*456c0*/  IADD3 R12, P4, R26.reuse, R23, RZ ;  /* 0x000000171a0c7210 */ /* 0x040fe20007f9e0ff */
[----:B------:R-:W-:-:S04]  /*456d0*/  VIADD R25, R26, UR42 ;  /* 0x0000002a1a197c36 */ /* 0x000fc80008000000 */
[----:B------:R-:W-:Y:S01]  /*456e0*/  IMAD.X R13, R28, 0x1, R22, P4 ;  /* 0x000000011c0d7824 */ /* 0x000fe200020e0616 */
[----:B------:R-:W-:Y:S02]  /*456f0*/  SHF.R.S32.HI R27, RZ, 0x1f, R25 ;  /* 0x0000001fff1b7819 */ /* 0x000fe40000011419 */
[C---:B------:R-:W-:Y:S02]  /*45700*/  IADD3 R10, P6, R25.reuse, R16, RZ ;  /* 0x00000010190a7210 */ /* 0x040fe40007fde0ff */
[----:B------:R-:W-:Y:S01]  /*45710*/  IADD3 R8, P2, R25, R24, RZ ;  /* 0x0000001819087210 */ /* 0x000fe20007f5e0ff */
[----:B------:R0:W-:Y:S02]  /*45720*/  STL.64 [R1+0xe48], R12 ;  /* 0x000e480c01007387 */ /* 0x0001e40000100a00 */
[----:B------:R-:W-:Y:S02]  /*45730*/  IMAD.X R11, R27, 0x1, R6, P6 ;  /* 0x000000011b0b7824 */ /* 0x000fe400030e0606 */
[----:B------:R-:W-:Y:S01]  /*45740*/  IMAD.MOV.U32 R28, RZ, RZ, R8 ;  /* 0x000000ffff1c7224 */ /* 0x000fe200078e0008 */
[----:B0-----:R-:W4:Y:S04]  /*45750*/  LDL.LU.64 R12, [R1+0x1778] ;  /* 0x00177800010c7983 */ /* 0x001f280000300a00 */
[----:B------:R0:W-:Y:S04]  /*45760*/  STL [R1+0xe68], R8 ;  /* 0x000e680801007387 */ /* 0x0001e80000100800 */
[----:B------:R1:W-:Y:S01]  /*45770*/  STL.64 [R1+0xe70], R10 ;  /* 0x000e700a01007387 */ /* 0x0003e20000100a00 */
[----:B0-----:R-:W-:-:S02]  /*45780*/  IADD3 R8, P5, R25, R17, RZ ;  /* 0x0000001119087210 */ /* 0x001fc40007fbe0ff */
[C---:B-1----:R-:W-:Y:S02]  /*45790*/  IADD3 R10, P4, R25.reuse, R18, RZ ;  /* 0x00000012190a7210 */ /* 0x042fe40007f9e0ff */
[----:B------:R-:W-:-:S03]  /*457a0*/  IADD3 R28, P6, R25, R20, RZ ;  /* 0x00000014191c7210 */ /* 0x000fc60007fde0ff */
[----:B------:R-:W-:Y:S01]  /*457b0*/  IMAD.X R11, R27, 0x1, R5, P4 ;  /* 0x000000011b0b7824 */ /* 0x000fe200020e0605 */
[C---:B------:R-:W-:Y:S01]  /*457c0*/  IADD3 R14, P4, R25.reuse, R23, RZ ;  /* 0x00000017190e7210 */ /* 0x040fe20007f9e0ff */
[----:B------:R-:W-:Y:S02]  /*457d0*/  VIADD R26, R25, UR58 ;  /* 0x0000003a191a7c36 */ /* 0x000fe40008000000 */
[----:B---3--:R-:W-:Y:S02]  /*457e0*/  IMAD.MOV.U32 R29, RZ, RZ, R9 ;  /* 0x000000ffff1d7224 */ /* 0x008fe400078e0009 */
[C---:B------:R-:W-:Y:S02]  /*457f0*/  IMAD.X R29, R27.reuse, 0x1, R4, P2 ;  /* 0x000000011b1d7824 */ /* 0x040fe400010e0604 */
[----:B------:R-:W-:-:S03]  /*45800*/  IMAD.X R9, R27, 0x1, R7, P5 ;  /* 0x000000011b097824 */ /* 0x000fc600028e0607 */
[----:B------:R0:W-:Y:S04]  /*45810*/  STL [R1+0xe6c], R29 ;  /* 0x000e6c1d01007387 */ /* 0x0001e80000100800 */
[----:B------:R1:W-:Y:S04]  /*45820*/  STL.64 [R1+0xe80], R8 ;  /* 0x000e800801007387 */ /* 0x0003e80000100a00 */
[----:B------:R3:W-:Y:S01]  /*45830*/  STL.64 [R1+0xe78], R10 ;  /* 0x000e780a01007387 */ /* 0x0007e20000100a00 */
[----:B0-----:R-:W-:Y:S01]  /*45840*/  IMAD.X R29, R27, 0x1, R3, P6 ;  /* 0x000000011b1d7824 */ /* 0x001fe200030e0603 */
[----:B-1----:R-:W-:-:S02]  /*45850*/  IADD3 R8, P2, R25, R19, RZ ;  /* 0x0000001319087210 */ /* 0x002fc40007f5e0ff */
[----:B---3--:R-:W-:Y:S02]  /*45860*/  IADD3 R10, P5, R25, R21, RZ ;  /* 0x00000015190a7210 */ /* 0x008fe40007fbe0ff */
[----:B------:R0:W-:Y:S01]  /*45870*/  STL.64 [R1+0xe90], R28 ;  /* 0x000e901c01007387 */ /* 0x0001e20000100a00 */
[----:B------:R-:W-:-:S03]  /*45880*/  IMAD.X R9, R27, 0x1, R0, P2 ;  /* 0x000000011b097824 */ /* 0x000fc600010e0600 */
[----:B------:R-:W-:Y:S01]  /*45890*/  STL [R1+0xe98], R14 ;  /* 0x000e980e01007387 */ /* 0x000fe20000100800 */
[----:B------:R-:W-:-:S03]  /*458a0*/  IMAD.X R11, R27, 0x1, R2, P5 ;  /* 0x000000011b0b7824 */ /* 0x000fc600028e0602 */
[----:B------:R1:W-:Y:S04]  /*458b0*/  STL.64 [R1+0x15f0], R8 ;  /* 0x0015f00801007387 */ /* 0x0003e80000100a00 */
[----:B------:R3:W-:Y:S01]  /*458c0*/  STL.64 [R1+0xea0], R10 ;  /* 0x000ea00a01007387 */ /* 0x0007e20000100a00 */
[----:B0-----:R-:W-:Y:S01]  /*458d0*/  SHF.R.S32.HI R28, RZ, 0x1f, R26 ;  /* 0x0000001fff1c7819 */ /* 0x001fe2000001141a */
[----:B-1----:R-:W-:Y:S01]  /*458e0*/  IMAD.MOV.U32 R8, RZ, RZ, R14 ;  /* 0x000000ffff087224 */ /* 0x002fe200078e000e */
[C---:B------:R-:W-:Y:S01]  /*458f0*/  IADD3 R14, P6, R26.reuse, R16, RZ ;  /* 0x000000101a0e7210 */ /* 0x040fe20007fde0ff */
[----:B--2---:R-:W-:Y:S01]  /*45900*/  IMAD.MOV.U32 R9, RZ, RZ, R15 ;  /* 0x000000ffff097224 */ /* 0x004fe200078e000f */
[C---:B---3--:R-:W-:Y:S01]  /*45910*/  IADD3 R10, P2, R26.reuse, R24, RZ ;  /* 0x000000181a0a7210 */ /* 0x048fe20007f5e0ff */
[----:B------:R-:W-:Y:S01]  /*45920*/  IMAD.X R9, R27, 0x1, R22, P4 ;  /* 0x000000011b097824 */ /* 0x000fe200020e0616 */
[----:B------:R-:W-:Y:S01]  /*45930*/  IADD3 R8, P5, R26, R17, RZ ;  /* 0x000000111a087210 */ /* 0x000fe20007fbe0ff */
[----:B------:R-:W-:-:S02]  /*45940*/  IMAD.X R15, R28, 0x1, R6, P6 ;  /* 0x000000011c0f7824 */ /* 0x000fc400030e0606 */
[C---:B------:R-:W-:Y:S01]  /*45950*/  IMAD.X R11, R28.reuse, 0x1, R4, P2 ;  /* 0x000000011c0b7824 */ /* 0x040fe200010e0604 */
[----:B------:R0:W-:Y:S04]  /*45960*/  STL [R1+0xe9c], R9 ;  /* 0x000e9c0901007387 */ /* 0x0001e80000100800 */
[----:B------:R1:W-:Y:S04]  /*45970*/  STL.64 [R1+0xeb0], R14 ;  /* 0x000eb00e01007387 */ /* 0x0003e80000100a00 */
[----:B------:R2:W-:Y:S01]  /*45980*/  STL.64 [R1+0xea8], R10 ;  /* 0x000ea80a01007387 */ /* 0x0005e20000100a00 */
[----:B0-----:R-:W-:Y:S01]  /*45990*/  IMAD.X R9, R28, 0x1, R7, P5 ;  /* 0x000000011c097824 */ /* 0x001fe200028e0607 */
[----:B-1----:R-:W-:-:S04]  /*459a0*/  IADD3 R14, P4, R26, R18, RZ ;  /* 0x000000121a0e7210 */ /* 0x002fc80007f9e0ff */
[----:B------:R0:W-:Y:S01]  /*459b0*/  STL.64 [R1+0xeb8], R8 ;  /* 0x000eb80801007387 */ /* 0x0001e20000100a00 */
[----:B--2---:R-:W-:Y:S01]  /*459c0*/  IADD3 R10, P6, R26, R20, RZ ;  /* 0x000000141a0a7210 */ /* 0x004fe20007fde0ff */
[----:B------:R-:W-:-:S04]  /*459d0*/  IMAD.X R15, R28, 0x1, R5, P4 ;  /* 0x000000011c0f7824 */ /* 0x000fc800020e0605 */
[----:B------:R-:W-:Y:S01]  /*459e0*/  IMAD.X R11, R28, 0x1, R3, P6 ;  /* 0x000000011c0b7824 */ /* 0x000fe200030e0603 */
[C---:B0-----:R-:W-:Y:S01]  /*459f0*/  IADD3 R8, P2, R26.reuse, R19, RZ ;  /* 0x000000131a087210 */ /* 0x041fe20007f5e0ff */
[----:B------:R0:W-:Y:S01]  /*45a00*/  STL.64 [R1+0xec0], R14 ;  /* 0x000ec00e01007387 */ /* 0x0001e20000100a00 */
[----:B------:R-:W-:-:S03]  /*45a10*/  VIADD R25, R26, UR57 ;  /* 0x000000391a197c36 */ /* 0x000fc60008000000 */
[----:B------:R-:W-:Y:S01]  /*45a20*/  IMAD.X R9, R28, 0x1, R0, P2 ;  /* 0x000000011c097824 */ /* 0x000fe200010e0600 */
[----:B------:R1:W-:Y:S01]  /*45a30*/  STL.64 [R1+0xec8], R10 ;  /* 0x000ec80a01007387 */ /* 0x0003e20000100a00 */
[----:B------:R-:W-:Y:S02]  /*45a40*/  SHF.R.S32.HI R27, RZ, 0x1f, R25 ;  /* 0x0000001fff1b7819 */ /* 0x000fe40000011419 */
[C---:B0-----:R-:W-:Y:S01]  /*45a50*/  IADD3 R14, P5, R26.reuse, R21, RZ ;  /* 0x000000151a0e7210 */ /* 0x041fe20007fbe0ff */
[----:B------:R0:W-:Y:S01]  /*45a60*/  STL.64 [R1+0xed0], R8 ;  /* 0x000ed00801007387 */ /* 0x0001e20000100a00 */
[----:B-1----:R-:W-:-:S03]  /*45a70*/  IADD3 R10, P4, R26, R23, RZ ;  /* 0x000000171a0a7210 */ /* 0x002fc60007f9e0ff */
[C---:B------:R-:W-:Y:S02]  /*45a80*/  IMAD.X R15, R28.reuse, 0x1, R2, P5 ;  /* 0x000000011c0f7824 */ /* 0x040fe400028e0602 */
[----:B------:R-:W-:Y:S01]  /*45a90*/  IMAD.X R11, R28, 0x1, R22, P4 ;  /* 0x000000011c0b7824 */ /* 0x000fe200020e0616 */
[----:B0-----:R-:W-:Y:S02]  /*45aa0*/  IADD3 R8, P6, R25, R16, RZ ;  /* 0x0000001019087210 */ /* 0x001fe40007fde0ff */
[----:B------:R0:W-:Y:S04]  /*45ab0*/  STL.64 [R1+0xee0], R14 ;  /* 0x000ee00e01007387 */ /* 0x0001e80000100a00 */
[----:B------:R1:W-:Y:S01]  /*45ac0*/  STL.64 [R1+0xed8], R10 ;  /* 0x000ed80a01007387 */ /* 0x0003e20000100a00 */
[----:B------:R-:W-:-:S05]  /*45ad0*/  IMAD.X R9, R27, 0x1, R6, P6 ;  /* 0x000000011b097824 */ /* 0x000fca00030e0606 */
[----:B------:R2:W-:Y:S01]  /*45ae0*/  STL.64 [R1+0xee8], R8 ;  /* 0x000ee80801007387 */ /* 0x0005e20000100a00 */
[C---:B0-----:R-:W-:Y:S02]  /*45af0*/  IADD3 R14, P2, R25.reuse, R24, RZ ;  /* 0x00000018190e7210 */ /* 0x041fe40007f5e0ff */
        /* <DEDUP_REMOVED lines=10> */
[----:B------:R-:W-:Y:S01]  /*45ba0*/  IMAD.X R15, R27, 0x1, R3, P6 ;  /* 0x000000011b0f7824 */ /* 0x000fe200030e0603 */
[----:B--2---:R-:W-:Y:S01]  /*45bb0*/  IADD3 R8, P5, R25, R21, RZ ;  /* 0x0000001519087210 */ /* 0x004fe20007fbe0ff */
[----:B------:R-:W-:Y:S02]  /*45bc0*/  IMAD.X R11, R27, 0x1, R0, P2 ;  /* 0x000000011b0b7824 */ /* 0x000fe400010e0600 */
[----:B------:R-:W-:Y:S01]  /*45bd0*/  VIADD R26, R25, UR32 ;  /* 0x00000020191a7c36 */ /* 0x000fe20008000000 */
[----:B------:R0:W-:Y:S01]  /*45be0*/  STL.64 [R1+0xf08], R14 ;  /* 0x000f080e01007387 */ /* 0x0001e20000100a00 */
[----:B------:R-:W-:-:S03]  /*45bf0*/  IMAD.X R9, R27, 0x1, R2, P5 ;  /* 0x000000011b097824 */ /* 0x000fc600028e0602 */
[----:B------:R1:W-:Y:S01]  /*45c00*/  STL.64 [R1+0xf10], R10 ;  /* 0x000f100a01007387 */ /* 0x0003e20000100a00 */
[----:B------:R-:W-:-:S03]  /*45c10*/  SHF.R.S32.HI R28, RZ, 0x1f, R26 ;  /* 0x0000001fff1c7819 */ /* 0x000fc6000001141a */
[----:B------:R2:W-:Y:S01]  /*45c20*/  STL.64 [R1+0xf20], R8 ;  /* 0x000f200801007387 */ /* 0x0005e20000100a00 */
[----:B0-----:R-:W-:Y:S02]  /*45c30*/  IADD3 R14, P4, R25, R23, RZ ;  /* 0x00000017190e7210 */ /* 0x001fe40007f9e0ff */
        /* <DEDUP_REMOVED lines=15> */
[----:B------:R1:W-:Y:S01]  /*45d30*/  STL.64 [R1+0xf50], R10 ;  /* 0x000f500a01007387 */ /* 0x0003e20000100a00 */
[C---:B------:R-:W-:Y:S01]  /*45d40*/  VIADD R25, R26.reuse, UR4 ;  /* 0x000000041a197c36 */ /* 0x040fe20008000000 */
[----:B------:R-:W-:Y:S02]  /*45d50*/  ULDC UR4, c[0x0][0x228] ;  /* 0x00008a0000047ab9 */ /* 0x000fe40000000800 */
[----:B------:R2:W-:Y:S01]  /*45d60*/  STL.64 [R1+0xf48], R8 ;  /* 0x000f480801007387 */ /* 0x0005e20000100a00 */
[C---:B0-----:R-:W-:Y:S02]  /*45d70*/  IADD3 R14, P2, R26.reuse, R19, RZ ;  /* 0x000000131a0e7210 */ /* 0x041fe40007f5e0ff */
[----:B-1----:R-:W-:-:S03]  /*45d80*/  IADD3 R10, P5, R26, R21, RZ ;  /* 0x000000151a0a7210 */ /* 0x002fc60007fbe0ff */
[----:B------:R-:W-:Y:S01]  /*45d90*/  IMAD.X R15, R28, 0x1, R0, P2 ;  /* 0x000000011c0f7824 */ /* 0x000fe200010e0600 */
[----:B--2---:R-:W-:Y:S01]  /*45da0*/  IADD3 R8, P4, R26, R23, RZ ;  /* 0x000000171a087210 */ /* 0x004fe20007f9e0ff */
[C---:B------:R-:W-:Y:S01]  /*45db0*/  IMAD.X R11, R28.reuse, 0x1, R2, P5 ;  /* 0x000000011c0b7824 */ /* 0x040fe200028e0602 */
[----:B------:R-:W-:Y:S02]  /*45dc0*/  SHF.R.S32.HI R27, RZ, 0x1f, R25 ;  /* 0x0000001fff1b7819 */ /* 0x000fe40000011419 */
        /* <DEDUP_REMOVED lines=24> */
[C---:B0-----:R-:W-:Y:S02]  /*45f50*/  IADD3 R14, P5, R25.reuse, R21, RZ ;  /* 0x00000015190e7210 */ /* 0x041fe40007fbe0ff */
        /* <DEDUP_REMOVED lines=31> */
[C---:B------:R-:W-:Y:S02]  /*46150*/  IADD3 R28, P5, R25.reuse, R17, RZ ;  /* 0x00000011191c7210 */ /* 0x040fe40007fbe0ff */
[----:B--2---:R-:W-:Y:S01]  /*46160*/  IADD3 R8, P2, R25, R24, RZ ;  /* 0x0000001819087210 */ /* 0x004fe20007f5e0ff */
[C---:B------:R-:W-:Y:S01]  /*46170*/  IMAD.X R11, R27.reuse, 0x1, R6, P6 ;  /* 0x000000011b0b7824 */ /* 0x040fe200030e0606 */
[----:B------:R0:W-:Y:S01]  /*46180*/  STL.64 [R1+0x1000], R14 ;  /* 0x0010000e01007387 */ /* 0x0001e20000100a00 */
[C---:B------:R-:W-:Y:S02]  /*46190*/  IMAD.X R29, R27.reuse, 0x1, R7, P5 ;  /* 0x000000011b1d7824 */ /* 0x040fe400028e0607 */
[----:B------:R-:W-:Y:S01]  /*461a0*/  IMAD.X R9, R27, 0x1, R4, P2 ;  /* 0x000000011b097824 */ /* 0x000fe200010e0604 */
[----:B0-----:R-:W2:Y:S04]  /*461b0*/  LDL.LU.64 R14, [R1+0x1770] ;  /* 0x00177000010e7983 */ /* 0x001ea80000300a00 */
        /* <DEDUP_REMOVED lines=14> */
[----:B------:R-:W-:-:S02]  /*462a0*/  IADD3 R24, P2, R26, R24, RZ ;  /* 0x000000181a187210 */ /* 0x000fc40007f5e0ff */
[C---:B0-----:R-:W-:Y:S02]  /*462b0*/  IADD3 R10, P5, R25.reuse, R21, RZ ;  /* 0x00000015190a7210 */ /* 0x041fe40007fbe0ff */
[----:B-1----:R-:W-:Y:S02]  /*462c0*/  IADD3 R8, P4, R25, R23, RZ ;  /* 0x0000001719087210 */ /* 0x002fe40007f9e0ff */
[----:B---3--:R-:W-:Y:S02]  /*462d0*/  IADD3 R28, P6, R26, R16, RZ ;  /* 0x000000101a1c7210 */ /* 0x008fe40007fde0ff */
[----:B------:R-:W-:Y:S01]  /*462e0*/  SHF.R.S32.HI R16, RZ, 0x1f, R26 ;  /* 0x0000001fff107819 */ /* 0x000fe2000001141a */
[C---:B------:R-:W-:Y:S02]  /*462f0*/  IMAD.X R11, R27.reuse, 0x1, R2, P5 ;  /* 0x000000011b0b7824 */ /* 0x040fe400028e0602 */
[----:B------:R-:W-:Y:S02]  /*46300*/  IMAD.X R9, R27, 0x1, R22, P4 ;  /* 0x000000011b097824 */ /* 0x000fe400020e0616 */
[----:B------:R-:W-:-:S02]  /*46310*/  IMAD.X R29, R16, 0x1, R6, P6 ;  /* 0x00000001101d7824 */ /* 0x000fc400030e0606 */
[----:B------:R-:W-:Y:S01]  /*46320*/  IMAD.X R25, R16, 0x1, R4, P2 ;  /* 0x0000000110197824 */ /* 0x000fe200010e0604 */
[----:B------:R0:W-:Y:S04]  /*46330*/  STL.64 [R1+0x1030], R10 ;  /* 0x0010300a01007387 */ /* 0x0001e80000100a00 */
[----:B0-----:R-:W3:Y:S04]  /*46340*/  LDL.LU.64 R10, [R1+0x1768] ;  /* 0x00176800010a7983 */ /* 0x001ee80000300a00 */
[----:B------:R0:W-:Y:S04]  /*46350*/  STL.64 [R1+0xff0], R8 ;  /* 0x000ff00801007387 */ /* 0x0001e80000100a00 */
[----:B------:R1:W-:Y:S04]  /*46360*/  STL.64 [R1+0xf98], R28 ;  /* 0x000f981c01007387 */ /* 0x0003e80000100a00 */
[----:B------:R4:W-:Y:S01]  /*46370*/  STL.64 [R1+0xf58], R24 ;  /* 0x000f581801007387 */ /* 0x0009e20000100a00 */
[----:B0-----:R-:W-:-:S02]  /*46380*/  IADD3 R8, P5, R26, R17, RZ ;  /* 0x000000111a087210 */ /* 0x001fc40007fbe0ff */
[C---:B-1----:R-:W-:Y:S02]  /*46390*/  IADD3 R28, P4, R26.reuse, R18, RZ ;  /* 0x000000121a1c7210 */ /* 0x042fe40007f9e0ff */
[----:B----4-:R-:W-:Y:S01]  /*463a0*/  IADD3 R24, P6, R26, R20, RZ ;  /* 0x000000141a187210 */ /* 0x010fe20007fde0ff */
[C---:B------:R-:W-:Y:S02]  /*463b0*/  IMAD.X R9, R16.reuse, 0x1, R7, P5 ;  /* 0x0000000110097824 */ /* 0x040fe400028e0607 */
[C---:B------:R-:W-:Y:S01]  /*463c0*/  IMAD.X R29, R16.reuse, 0x1, R5, P4 ;  /* 0x00000001101d7824 */ /* 0x040fe200020e0605 */
[----:B------:R-:W4:Y:S01]  /*463d0*/  LDL.LU.64 R6, [R1+0xae8] ;  /* 0x000ae80001067983 */ /* 0x000f220000300a00 */
[----:B------:R-:W-:-:S03]  /*463e0*/  IMAD.X R25, R16, 0x1, R3, P6 ;  /* 0x0000000110197824 */ /* 0x000fc600030e0603 */
[----:B------:R0:W-:Y:S01]  /*463f0*/  STL.64 [R1+0xf28], R8 ;  /* 0x000f280801007387 */ /* 0x0001e20000100a00 */
[C---:B------:R-:W-:Y:S02]  /*46400*/  IADD3 R20, P2, R26.reuse, R19, RZ ;  /* 0x000000131a147210 */ /* 0x040fe40007f5e0ff */
[C---:B------:R-:W-:Y:S02]  /*46410*/  IADD3 R18, P5, R26.reuse, R21, RZ ;  /* 0x000000151a127210 */ /* 0x040fe40007fbe0ff */
[----:B------:R-:W-:Y:S01]  /*46420*/  IADD3 R26, P4, R26, R23, RZ ;  /* 0x000000171a1a7210 */ /* 0x000fe20007f9e0ff */
[C---:B------:R-:W-:Y:S01]  /*46430*/  IMAD.X R21, R16.reuse, 0x1, R0, P2 ;  /* 0x0000000110157824 */ /* 0x040fe200010e0600 */
[----:B0-----:R-:W4:Y:S04]  /*46440*/  LDL.LU.64 R8, [R1+0xad8] ;  /* 0x000ad80001087983 */ /* 0x001f280000300a00 */
[----:B------:R0:W-:Y:S01]  /*46450*/  STL.64 [R1+0x1598], R28 ;  /* 0x0015981c01007387 */ /* 0x0001e20000100a00 */
[----:B------:R-:W-:-:S03]  /*46460*/  IMAD.X R19, R16, 0x1, R2, P5 ;  /* 0x0000000110137824 */ /* 0x000fc600028e0602 */
[----:B0-----:R-:W4:Y:S04]  /*46470*/  LDL R28, [R1+0x13e4] ;  /* 0x0013e400011c7983 */ /* 0x001f280000100800 */
[----:B------:R-:W4:Y:S04]  /*46480*/  LDL R29, [R1+0x13d0] ;  /* 0x0013d000011d7983 */ /* 0x000f280000100800 */
[----:B------:R0:W-:Y:S04]  /*46490*/  STL.64 [R1+0x15a0], R24 ;  /* 0x0015a01801007387 */ /* 0x0001e80000100a00 */
[----:B0-----:R-:W4:Y:S04]  /*464a0*/  LDL.LU.64 R24, [R1+0xaf0] ;  /* 0x000af00001187983 */ /* 0x001f280000300a00 */
[----:B------:R-:W4:Y:S04]  /*464b0*/  LDL R23, [R1+0x14d4] ;  /* 0x0014d40001177983 */ /* 0x000f280000100800 */
[----:B------:R-:W-:Y:S04]  /*464c0*/  STL.64 [R1+0x15a8], R20 ;  /* 0x0015a81401007387 */ /* 0x000fe80000100a00 */
[----:B------:R0:W-:Y:S01]  /*464d0*/  STL.64 [R1+0x15b8], R18 ;  /* 0x0015b81201007387 */ /* 0x0001e20000100a00 */
[----:B------:R-:W-:-:S03]  /*464e0*/  IMAD.X R27, R16, 0x1, R22, P4 ;  /* 0x00000001101b7824 */ /* 0x000fc600020e0616 */
[----:B0-----:R-:W4:Y:S04]  /*464f0*/  LDL.LU R18, [R1+0x38] ;  /* 0x0000380001127983 */ /* 0x001f280000300800 */
[----:B------:R-:W4:Y:S04]  /*46500*/  LDL.LU R19, [R1+0xc04] ;  /* 0x000c040001137983 */ /* 0x000f280000300800 */
[----:B------:R0:W-:Y:S04]  /*46510*/  STL.64 [R1+0x15c0], R26 ;  /* 0x0015c01a01007387 */ /* 0x0001e80000100a00 */
[----:B0-----:R-:W4:Y:S01]  /*46520*/  LDL.LU.64 R26, [R1+0xae0] ;  /* 0x000ae000011a7983 */ /* 0x001f220000300a00 */
[----:B------:R-:W-:-:S03]  /*46530*/  PRMT R2, R12, 0x7773, RZ ;  /* 0x000077730c027816 */ /* 0x000fc600000000ff */
[----:B------:R-:W4:Y:S04]  /*46540*/  LDL.LU R12, [R1+0x1764] ;  /* 0x00176400010c7983 */ /* 0x000f280000300800 */
[----:B------:R-:W4:Y:S04]  /*46550*/  LDL.LU.64 R4, [R1+0xa28] ;  /* 0x000a280001047983 */ /* 0x000f280000300a00 */
[----:B------:R-:W4:Y:S04]  /*46560*/  LDL.LU R17, [R1+0x18c] ;  /* 0x00018c0001117983 */ /* 0x000f280000300800 */
[----:B------:R-:W4:Y:S01]  /*46570*/  LDL.LU.64 R20, [R1+0xad0] ;  /* 0x000ad00001147983 */ /* 0x000f220000300a00 */
[----:B------:R-:W-:Y:S01]  /*46580*/  VIADD R3, R13, 0x7 ;  /* 0x000000070d037836 */ /* 0x000fe20000000000 */
[----:B--2---:R-:W-:Y:S01]  /*46590*/  ISETP.LT.AND P2, PT, R14, UR4, !P3 ;  /* 0x000000040e007c0c */ /* 0x004fe2000df41270 */
[----:B------:R-:W-:Y:S01]  /*465a0*/  ULDC UR4, c[0x0][0x228] ;  /* 0x00008a0000047ab9 */ /* 0x000fe20000000800 */
[----:B---3--:R-:W-:Y:S01]  /*465b0*/  ISETP.LT.AND P4, PT, R10, UR6, !P3 ;  /* 0x000000060a007c0c */ /* 0x008fe2000df81270 */
[----:B------:R-:W-:Y:S01]  /*465c0*/  ULDC UR6, c[0x0][0x228] ;  /* 0x00008a0000067ab9 */ /* 0x000fe20000000800 */
[----:B----4-:R-:W-:Y:S01]  /*465d0*/  ISETP.LT.AND P5, PT, R28, UR8, !P3 ;  /* 0x000000081c007c0c */ /* 0x010fe2000dfa1270 */
[----:B------:R-:W-:Y:S01]  /*465e0*/  ULDC UR8, c[0x0][0x228] ;  /* 0x00008a0000087ab9 */ /* 0x000fe20000000800 */
[----:B------:R-:W-:-:S07]  /*465f0*/  ISETP.LT.AND P6, PT, R23, UR4, !P3 ;  /* 0x0000000417007c0c */ /* 0x000fce000dfc1270 */
[----:B------:R0:W-:Y:S01]  /*46600*/  @P2 STG.E.U8 desc[UR20][R24.64], R2 ;  /* 0x0000000218002986 */ /* 0x0001e2000c101114 */
[----:B------:R-:W-:-:S03]  /*46610*/  ULDC UR4, c[0x0][0x22c] ;  /* 0x00008b0000047ab9 */ /* 0x000fc60000000800 */
[----:B0-----:R-:W2:Y:S01]  /*46620*/  LDL.LU.64 R24, [R1+0xac8] ;  /* 0x000ac80001187983 */ /* 0x001ea20000300a00 */
[C---:B------:R-:W-:Y:S02]  /*46630*/  PRMT R0, R18.reuse, 0x7770, RZ ;  /* 0x0000777012007816 */ /* 0x040fe400000000ff */
[----:B------:R-:W-:-:S03]  /*46640*/  PRMT R2, R18, 0x7771, RZ ;  /* 0x0000777112027816 */ /* 0x000fc600000000ff */
[----:B------:R0:W-:Y:S01]  /*46650*/  @P6 STG.E.U8 desc[UR20][R6.64], R0 ;  /* 0x0000000006006986 */ /* 0x0001e2000c101114 */
[----:B------:R-:W-:Y:S01]  /*46660*/  ISETP.GE.AND P2, PT, R3, UR4, PT ;  /* 0x0000000403007c0c */ /* 0x000fe2000bf46270 */
[----:B------:R-:W-:Y:S02]  /*46670*/  ULDC UR4, c[0x0][0x228] ;  /* 0x00008a0000047ab9 */ /* 0x000fe40000000800 */
[----:B0-----:R-:W3:Y:S01]  /*46680*/  LDL.LU.64 R6, [R1+0xac0] ;  /* 0x000ac00001067983 */ /* 0x001ee20000300a00 */
[----:B------:R-:W-:-:S03]  /*46690*/  PRMT R0, R18, 0x7772, RZ ;  /* 0x0000777212007816 */ /* 0x000fc600000000ff */
[----:B------:R-:W-:Y:S04]  /*466a0*/  @P4 STG.E.U8 desc[UR20][R26.64], R2 ;  /* 0x000000021a004986 */ /* 0x000fe8000c101114 */
[----:B------:R-:W-:Y:S04]  /*466b0*/  STL.64 [R1+0x1758], R28 ;  /* 0x0017581c01007387 */ /* 0x000fe80000100a00 */
[----:B------:R0:W-:Y:S01]  /*466c0*/  @P5 STG.E.U8 desc[UR20][R8.64], R0 ;  /* 0x0000000008005986 */ /* 0x0001e2000c101114 */
[----:B------:R-:W-:Y:S02]  /*466d0*/  ISETP.LT.AND P4, PT, R19, UR6, !P0 ;  /* 0x0000000613007c0c */ /* 0x000fe4000c781270 */
[----:B------:R-:W-:Y:S01]  /*466e0*/  ISETP.LT.AND P3, PT, R29, UR4, !P3 ;  /* 0x000000041d007c0c */ /* 0x000fe2000df61270 */
[----:B------:R-:W-:Y:S01]  /*466f0*/  ULDC UR6, c[0x0][0x228] ;  /* 0x00008a0000067ab9 */ /* 0x000fe20000000800 */
[----:B0-----:R-:W4:Y:S04]  /*46700*/  LDL.LU R8, [R1+0x16c] ;  /* 0x00016c0001087983 */ /* 0x001f280000300800 */
[----:B------:R-:W4:Y:S04]  /*46710*/  LDL.LU R9, [R1+0x15c] ;  /* 0x00015c0001097983 */ /* 0x000f280000300800 */
[----:B------:R0:W-:Y:S01]  /*46720*/  STL [R1+0x1760], R19 ;  /* 0x0017601301007387 */ /* 0x0001e20000100800 */
[----:B------:R-:W-:-:S02]  /*46730*/  PRMT R0, R18, 0x7773, RZ ;  /* 0x0000777312007816 */ /* 0x000fc400000000ff */
[----:B------:R-:W-:Y:S01]  /*46740*/  ISETP.LT.AND P5, PT, R15, UR8, !P0 ;  /* 0x000000080f007c0c */ /* 0x000fe2000c7a1270 */
[----:B------:R-:W-:Y:S01]  /*46750*/  VIADD R2, R13, 0x8 ;  /* 0x000000080d027836 */ /* 0x000fe20000000000 */
[----:B------:R-:W-:Y:S01]  /*46760*/  ISETP.LT.AND P6, PT, R11, UR6, !P0 ;  /* 0x000000060b007c0c */ /* 0x000fe2000c7c1270 */
[----:B------:R-:W-:Y:S01]  /*46770*/  ULDC UR4, c[0x0][0x22c] ;  /* 0x00008b0000047ab9 */ /* 0x000fe20000000800 */
[----:B0-----:R-:W4:Y:S04]  /*46780*/  LDL.LU.64 R18, [R1+0xab8] ;  /* 0x000ab80001127983 */ /* 0x001f280000300a00 */
[----:B------:R-:W4:Y:S04]  /*46790*/  LDL.LU.64 R28, [R1+0xab0] ;  /* 0x000ab000011c7983 */ /* 0x000f280000300a00 */
[----:B------:R0:W-:Y:S01]  /*467a0*/  @P3 STG.E.U8 desc[UR20][R4.64], R0 ;  /* 0x0000000004003986 */ /* 0x0001e2000c101114 */
[----:B------:R-:W-:-:S02]  /*467b0*/  ISETP.GE.AND P3, PT, R2, UR4, PT ;  /* 0x0000000402007c0c */ /* 0x000fc4000bf66270 */
[C---:B------:R-:W-:Y:S02]  /*467c0*/  PRMT R2, R17.reuse, 0x7770, RZ ;  /* 0x0000777011027816 */ /* 0x040fe400000000ff */
[C---:B------:R-:W-:Y:S01]  /*467d0*/  PRMT R3, R17.reuse, 0x7771, RZ ;  /* 0x0000777111037816 */ /* 0x040fe200000000ff */
[----:B------:R-:W-:Y:S01]  /*467e0*/  ULDC UR4, c[0x0][0x228] ;  /* 0x00008a0000047ab9 */ /* 0x000fe20000000800 */
[----:B------:R-:W-:Y:S01]  /*467f0*/  ULDC UR6, c[0x0][0x228] ;  /* 0x00008a0000067ab9 */ /* 0x000fe20000000800 */
[----:B------:R-:W-:Y:S01]  /*46800*/  ULDC UR8, c[0x0][0x228] ;  /* 0x00008a0000087ab9 */ /* 0x000fe20000000800 */
[----:B------:R-:W-:Y:S01]  /*46810*/  @P4 STG.E.U8 desc[UR20][R20.64], R2 ;  /* 0x0000000214004986 */ /* 0x000fe2000c101114 */
[----:B------:R-:W-:Y:S01]  /*46820*/  ISETP.LT.AND P4, PT, R14, UR4, !P0 ;  /* 0x000000040e007c0c */ /* 0x000fe2000c781270 */
[----:B------:R-:W-:Y:S01]  /*46830*/  ULDC UR4, c[0x0][0x228] ;  /* 0x00008a0000047ab9 */ /* 0x000fe20000000800 */
[C---:B0-----:R-:W-:Y:S01]  /*46840*/  PRMT R0, R17.reuse, 0x7772, RZ ;  /* 0x0000777211007816 */ /* 0x041fe200000000ff */
[----:B------:R-:W-:Y:S01]  /*46850*/  STL.64 [R1+0x1740], R12 ;  /* 0x0017400c01007387 */ /* 0x000fe20000100a00 */
[----:B------:R-:W-:-:S03]  /*46860*/  PRMT R4, R17, 0x7773, RZ ;  /* 0x0000777311047816 */ /* 0x000fc600000000ff */
[----:B------:R-:W4:Y:S04]  /*46870*/  LDL.LU R27, [R1+0x3c] ;  /* 0x00003c00011b7983 */ /* 0x000f280000300800 */
[----:B--2---:R0:W-:Y:S04]  /*46880*/  @P5 STG.E.U8 desc[UR20][R24.64], R3 ;  /* 0x0000000318005986 */ /* 0x0041e8000c101114 */
[----:B0-----:R-:W2:Y:S04]  /*46890*/  LDL.LU.64 R24, [R1+0xaa0] ;  /* 0x000aa00001187983 */ /* 0x001ea80000300a00 */
[----:B------:R-:W2:Y:S04]  /*468a0*/  LDL.LU.64 R20, [R1+0xa10] ;  /* 0x000a100001147983 */ /* 0x000ea80000300a00 */
[----:B------:R-:W2:Y:S04]  /*468b0*/  LDL.LU.64 R12, [R1+0xa98] ;  /* 0x000a9800010c7983 */ /* 0x000ea80000300a00 */
[----:B---3--:R0:W-:Y:S01]  /*468c0*/  @P6 STG.E.U8 desc[UR20][R6.64], R0 ;  /* 0x0000000006006986 */ /* 0x0081e2000c101114 */
[----:B------:R-:W-:Y:S01]  /*468d0*/  ISETP.LT.AND P6, PT, R23, UR4, !P0 ;  /* 0x0000000417007c0c */ /* 0x000fe2000c7c1270 */
[----:B------:R-:W-:Y:S01]  /*468e0*/  ULDC UR4, c[0x0][0x228] ;  /* 0x00008a0000047ab9 */ /* 0x000fe20000000800 */
[----:B----4-:R-:W-:-:S02]  /*468f0*/  PRMT R2, R8, 0x7770, RZ ;  /* 0x0000777008027816 */ /* 0x010fc400000000ff */
[C---:B0-----:R-:W-:Y:S02]  /*46900*/  PRMT R0, R8.reuse, 0x7771, RZ ;  /* 0x0000777108007816 */ /* 0x041fe400000000ff */
[C---:B------:R-:W-:Y:S02]  /*46910*/  PRMT R22, R8.reuse, 0x7772, RZ ;  /* 0x0000777208167816 */ /* 0x040fe400000000ff */
[----:B------:R-:W-:Y:S02]  /*46920*/  PRMT R6, R8, 0x7773, RZ ;  /* 0x0000777308067816 */ /* 0x000fe400000000ff */
[C---:B------:R-:W-:Y:S02]  /*46930*/  PRMT R17, R9.reuse, 0x7773, RZ ;  /* 0x0000777309117816 */ /* 0x040fe400000000ff */
[C---:B------:R-:W-:Y:S02]  /*46940*/  PRMT R16, R9.reuse, 0x7772, RZ ;  /* 0x0000777209107816 */ /* 0x040fe400000000ff */
[----:B------:R-:W-:-:S02]  /*46950*/  PRMT R7, R9, 0x7771, RZ ;  /* 0x0000777109077816 */ /* 0x000fc400000000ff */
[----:B------:R-:W-:Y:S02]  /*46960*/  PRMT R5, R9, 0x7770, RZ ;  /* 0x0000777009057816 */ /* 0x000fe400000000ff */
[----:B------:R-:W3:Y:S04]  /*46970*/  LDL.LU.64 R8, [R1+0xa90] ;  /* 0x000a900001087983 */ /* 0x000ee80000300a00 */
[----:B------:R0:W-:Y:S04]  /*46980*/  @P4 STG.E.U8 desc[UR20][R18.64], R4 ;  /* 0x0000000412004986 */ /* 0x0001e8000c101114 */
[----:B------:R1:W-:Y:S04]  /*46990*/  @P6 STG.E.U8 desc[UR20][R28.64], R2 ;  /* 0x000000021c006986 */ /* 0x0003e8000c101114 */
[----:B0-----:R-:W4:Y:S04]  /*469a0*/  LDL.LU R19, [R1+0x1760] ;  /* 0x0017600001137983 */ /* 0x001f280000300800 */
[----:B-1----:R-:W2:Y:S04]  /*469b0*/  LDL.LU.64 R28, [R1+0x1758] ;  /* 0x00175800011c7983 */ /* 0x002ea80000300a00 */
[----:B------:R-:W3:Y:S01]  /*469c0*/  LDL.LU.64 R2, [R1+0xaa8] ;  /* 0x000aa80001027983 */ /* 0x000ee20000300a00 */
[----:B------:R-:W-:Y:S01]  /*469d0*/  ISETP.LT.AND P5, PT, R10, UR6, !P0 ;  /* 0x000000060a007c0c */ /* 0x000fe2000c7a1270 */
[----:B------:R-:W-:Y:S01]  /*469e0*/  ULDC UR6, c[0x0][0x228] ;  /* 0x00008a0000067ab9 */ /* 0x000fe20000000800 */
[----:B--2---:R-:W-:Y:S01]  /*469f0*/  ISETP.LT.AND P4, PT, R28, UR4, !P0 ;  /* 0x000000041c007c0c */ /* 0x004fe2000c781270 */
[----:B------:R-:W-:Y:S01]  /*46a00*/  ULDC UR4, c[0x0][0x228] ;  /* 0x00008a0000047ab9 */ /* 0x000fe20000000800 */
[----:B------:R0:W-:Y:S01]  /*46a10*/  STL.64 [R1+0x1750], R28 ;  /* 0x0017501c01007387 */ /* 0x0001e20000100a00 */
[----:B------:R-:W-:-:S08]  /*46a20*/  ISETP.LT.AND P0, PT, R29, UR4, !P0 ;  /* 0x000000041d007c0c */ /* 0x000fd0000c701270 */
[----:B---3--:R1:W-:Y:S04]  /*46a30*/  @P5 STG.E.U8 desc[UR20][R2.64], R0 ;  /* 0x0000000002005986 */ /* 0x0083e8000c101114 */
[----:B0-----:R-:W2:Y:S01]  /*46a40*/  LDL.LU.64 R28, [R1+0xa88] ;  /* 0x000a8800011c7983 */ /* 0x001ea20000300a00 */
[----:B----4-:R-:W-:-:S03]  /*46a50*/  ISETP.LT.AND P5, PT, R19, UR6, !P2 ;  /* 0x0000000613007c0c */ /* 0x010fc6000d7a1270 */
[----:B------:R0:W-:Y:S01]  /*46a60*/  STL [R1+0x1748], R19 ;  /* 0x0017481301007387 */ /* 0x0001e20000100800 */
[----:B------:R-:W-:-:S03]  /*46a70*/  ULDC UR4, c[0x0][0x228] ;  /* 0x00008a0000047ab9 */ /* 0x000fc60000000800 */
[----:B------:R3:W-:Y:S01]  /*46a80*/  @P4 STG.E.U8 desc[UR20][R24.64], R22 ;  /* 0x0000001618004986 */ /* 0x0007e2000c101114 */
[C---:B-1----:R-:W-:Y:S02]  /*46a90*/  PRMT R3, R27.reuse, 0x7770, RZ ;  /* 0x000077701b037816 */ /* 0x042fe400000000ff */
[C---:B------:R-:W-:Y:S02]  /*46aa0*/  PRMT R2, R27.reuse, 0x7771, RZ ;  /* 0x000077711b027816 */ /* 0x040fe400000000ff */
[C---:B------:R-:W-:Y:S02]  /*46ab0*/  PRMT R0, R27.reuse, 0x7772, RZ ;  /* 0x000077721b007816 */ /* 0x040fe400000000ff */
[----:B------:R-:W-:Y:S01]  /*46ac0*/  PRMT R4, R27, 0x7773, RZ ;  /* 0x000077731b047816 */ /* 0x000fe200000000ff */
[----:B------:R-:W-:Y:S01]  /*46ad0*/  ULDC UR6, c[0x0][0x228] ;  /* 0x00008a0000067ab9 */ /* 0x000fe20000000800 */
[----:B0-----:R-:W4:Y:S01]  /*46ae0*/  LDL.LU.64 R18, [R1+0xa80] ;  /* 0x000a800001127983 */ /* 0x001f220000300a00 */
[----:B------:R-:W-:Y:S01]  /*46af0*/  ISETP.LT.AND P6, PT, R15, UR4, !P2 ;  /* 0x000000040f007c0c */ /* 0x000fe2000d7c1270 */
[----:B------:R-:W-:-:S02]  /*46b00*/  ULDC UR4, c[0x0][0x228] ;  /* 0x00008a0000047ab9 */ /* 0x000fc40000000800 */
[----:B------:R-:W4:Y:S01]  /*46b10*/  LDL.LU.64 R26, [R1+0xa68] ;  /* 0x000a6800011a7983 */ /* 0x000f220000300a00 */
[----:B------:R-:W-:-:S03]  /*46b20*/  ISETP.LT.AND P4, PT, R11, UR4, !P2 ;  /* 0x000000040b007c0c */ /* 0x000fc6000d781270 */
[----:B---3--:R-:W3:Y:S04]  /*46b30*/  LDL.LU R25, [R1+0x140] ;  /* 0x0001400001197983 */ /* 0x008ee80000300800 */
[----:B------:R0:W-:Y:S04]  /*46b40*/  @P0 STG.E.U8 desc[UR20][R20.64], R6 ;  /* 0x0000000614000986 */ /* 0x0001e8000c101114 */
[----:B------:R1:W-:Y:S01]  /*46b50*/  @P5 STG.E.U8 desc[UR20][R12.64], R5 ;  /* 0x000000050c005986 */ /* 0x0003e2000c101114 */
[----:B------:R-:W-:Y:S01]  /*46b60*/  ISETP.LT.AND P0, PT, R14, UR6, !P2 ;  /* 0x000000060e007c0c */ /* 0x000fe2000d701270 */
[----:B------:R-:W-:Y:S01]  /*46b70*/  ULDC UR4, c[0x0][0x228] ;  /* 0x00008a0000047ab9 */ /* 0x000fe20000000800 */
[----:B------:R-:W-:Y:S01]  /*46b80*/  ULDC UR6, c[0x0][0x228] ;  /* 0x00008a0000067ab9 */ /* 0x000fe20000000800 */
[----:B------:R1:W-:Y:S04]  /*46b90*/  @P6 STG.E.U8 desc[UR20][R8.64], R7 ;  /* 0x0000000708006986 */ /* 0x0003e8000c101114 */
[----:B0-----:R-:W3:Y:S04]  /*46ba0*/  LDL.LU.64 R20, [R1+0x9f8] ;  /* 0x0009f80001147983 */ /* 0x001ee80000300a00 */
[----:B-1----:R-:W3:Y:S04]  /*46bb0*/  LDL.LU.64 R12, [R1+0xa60] ;  /* 0x000a6000010c7983 */ /* 0x002ee80000300a00 */
[----:B------:R-:W3:Y:S04]  /*46bc0*/  LDL.LU.64 R6, [R1+0xa70] ;  /* 0x000a700001067983 */ /* 0x000ee80000300a00 */
[----:B------:R-:W3:Y:S04]  /*46bd0*/  LDL.LU.64 R8, [R1+0xa50] ;  /* 0x000a500001087983 */ /* 0x000ee80000300a00 */
[----:B--2---:R0:W-:Y:S04]  /*46be0*/  @P4 STG.E.U8 desc[UR20][R28.64], R16 ;  /* 0x000000101c004986 */ /* 0x0041e8000c101114 */
[----:B0-----:R-:W2:Y:S04]  /*46bf0*/  LDL.LU.64 R28, [R1+0x1750] ;  /* 0x00175000011c7983 */ /* 0x001ea80000300a00 */
[----:B----4-:R0:W-:Y:S04]  /*46c00*/  @P0 STG.E.U8 desc[UR20][R18.64], R17 ;  /* 0x0000001112000986 */ /* 0x0101e8000c101114 */
[----:B0-----:R-:W4:Y:S04]  /*46c10*/  LDL.LU R19, [R1+0x1748] ;  /* 0x0017480001137983 */ /* 0x001f280000300800 */
[----:B------:R-:W3:Y:S01]  /*46c20*/  LDL.LU.64 R16, [R1+0xa78] ;  /* 0x000a780001107983 */ /* 0x000ee20000300a00 */
[----:B------:R-:W-:Y:S01]  /*46c30*/  ISETP.LT.AND P6, PT, R23, UR4, !P2 ;  /* 0x0000000417007c0c */ /* 0x000fe2000d7c1270 */
[----:B------:R-:W-:Y:S01]  /*46c40*/  ULDC UR4, c[0x0][0x228] ;  /* 0x00008a0000047ab9 */ /* 0x000fe20000000800 */
[----:B------:R-:W-:Y:S01]  /*46c50*/  ISETP.LT.AND P5, PT, R10, UR6, !P2 ;  /* 0x000000060a007c0c */ /* 0x000fe2000d7a1270 */
[----:B------:R-:W4:Y:S01]  /*46c60*/  LDL.LU R24, [R1+0x130] ;  /* 0x0001300001187983 */ /* 0x000f220000300800 */
[----:B------:R-:W-:Y:S01]  /*46c70*/  ULDC UR6, c[0x0][0x228] ;  /* 0x00008a0000067ab9 */ /* 0x000fe20000000800 */
[----:B--2---:R-:W-:Y:S01]  /*46c80*/  ISETP.LT.AND P4, PT, R28, UR4, !P2 ;  /* 0x000000041c007c0c */ /* 0x004fe2000d781270 */
[----:B------:R-:W-:-:S02]  /*46c90*/  ULDC UR4, c[0x0][0x228] ;  /* 0x00008a0000047ab9 */ /* 0x000fc40000000800 */
[----:B------:R-:W-:Y:S01]  /*46ca0*/  ISETP.LT.AND P2, PT, R29, UR4, !P2 ;  /* 0x000000041d007c0c */ /* 0x000fe2000d741270 */
[----:B------:R-:W-:-:S04]  /*46cb0*/  ULDC UR4, c[0x0][0x228] ;  /* 0x00008a0000047ab9 */ /* 0x000fc80000000800 */
[----:B---3--:R0:W-:Y:S04]  /*46cc0*/  @P6 STG.E.U8 desc[UR20][R16.64], R3 ;  /* 0x0000000310006986 */ /* 0x0081e8000c101114 */
[----:B------:R1:W-:Y:S04]  /*46cd0*/  @P5 STG.E.U8 desc[UR20][R6.64], R2 ;  /* 0x0000000206005986 */ /* 0x0003e8000c101114 */
[----:B------:R2:W-:Y:S04]  /*46ce0*/  @P4 STG.E.U8 desc[UR20][R26.64], R0 ;  /* 0x000000001a004986 */ /* 0x0005e8000c101114 */
[----:B------:R3:W-:Y:S04]  /*46cf0*/  @P2 STG.E.U8 desc[UR20][R20.64], R4 ;  /* 0x0000000414002986 */ /* 0x0007e8000c101114 */
[----:B0-----:R-:W4:Y:S04]  /*46d00*/  LDL.LU.64 R16, [R1+0xa48] ;  /* 0x000a480001107983 */ /* 0x001f280000300a00 */
[----:B-1----:R-:W4:Y:S04]  /*46d10*/  LDL.LU.64 R6, [R1+0xa40] ;  /* 0x000a400001067983 */ /* 0x002f280000300a00 */
[----:B--2---:R-:W2:Y:S04]  /*46d20*/  LDL.LU.64 R26, [R1+0xa38] ;  /* 0x000a3800011a7983 */ /* 0x004ea80000300a00 */
[----:B---3--:R-:W3:Y:S01]  /*46d30*/  LDL.LU.64 R4, [R1+0xa58] ;  /* 0x000a580001047983 */ /* 0x008ee20000300a00 */
[----:B----4-:R-:W-:-:S02]  /*46d40*/  ISETP.LT.AND P0, PT, R19, UR6, !P3 ;  /* 0x0000000613007c0c */ /* 0x010fc4000df01270 */
[----:B------:R-:W-:Y:S01]  /*46d50*/  ISETP.LT.AND P6, PT, R15, UR4, !P3 ;  /* 0x000000040f007c0c */ /* 0x000fe2000dfc1270 */
[----:B------:R-:W-:Y:S01]  /*46d60*/  ULDC UR4, c[0x0][0x228] ;  /* 0x00008a0000047ab9 */ /* 0x000fe20000000800 */
[----:B------:R-:W-:Y:S02]  /*46d70*/  PRMT R2, R25, 0x7770, RZ ;  /* 0x0000777019027816 */ /* 0x000fe400000000ff */
[----:B------:R-:W-:Y:S02]  /*46d80*/  ISETP.LT.AND P4, PT, R11, UR4, !P3 ;  /* 0x000000040b007c0c */ /* 0x000fe4000df81270 */
[----:B------:R-:W-:Y:S01]  /*46d90*/  PRMT R0, R25, 0x7771, RZ ;  /* 0x0000777119007816 */ /* 0x000fe200000000ff */
[----:B------:R-:W4:Y:S01]  /*46da0*/  LDL.LU.64 R20, [R1+0xa30] ;  /* 0x000a300001147983 */ /* 0x000f220000300a00 */
[----:B------:R-:W-:Y:S01]  /*46db0*/  ULDC UR6, c[0x0][0x228] ;  /* 0x00008a0000067ab9 */ /* 0x000fe20000000800 */
[----:B------:R-:W-:Y:S02]  /*46dc0*/  ULDC UR4, c[0x0][0x228] ;  /* 0x00008a0000047ab9 */ /* 0x000fe40000000800 */
[----:B------:R0:W-:Y:S01]  /*46dd0*/  @P0 STG.E.U8 desc[UR20][R12.64], R2 ;  /* 0x000000020c000986 */ /* 0x0001e2000c101114 */
[----:B------:R-:W-:-:S02]  /*46de0*/  ISETP.LT.AND P5, PT, R23, UR6, !P3 ;  /* 0x0000000617007c0c */ /* 0x000fc4000dfa1270 */
[----:B------:R-:W-:Y:S01]  /*46df0*/  ISETP.LT.AND P2, PT, R14, UR4, !P3 ;  /* 0x000000040e007c0c */ /* 0x000fe2000df41270 */
[----:B------:R-:W-:Y:S01]  /*46e00*/  ULDC UR6, c[0x0][0x228] ;  /* 0x00008a0000067ab9 */ /* 0x000fe20000000800 */
[----:B------:R-:W-:Y:S01]  /*46e10*/  ULDC UR4, c[0x0][0x22c] ;  /* 0x00008b0000047ab9 */ /* 0x000fe20000000800 */
[----:B0-----:R-:W2:Y:S04]  /*46e20*/  LDL.LU.64 R12, [R1+0x1740] ;  /* 0x00174000010c7983 */ /* 0x001ea80000300a00 */
[----:B------:R-:W-:Y:S04]  /*46e30*/  STL [R1+0x1734], R23 ;  /* 0x0017341701007387 */ /* 0x000fe80000100800 */
[----:B---3--:R0:W-:Y:S02]  /*46e40*/  @P6 STG.E.U8 desc[UR20][R4.64], R0 ;  /* 0x0000000004006986 */ /* 0x0081e4000c101114 */
[----:B0-----:R-:W-:-:S05]  /*46e50*/  PRMT R0, R25, 0x7772, RZ ;  /* 0x0000777219007816 */ /* 0x001fca00000000ff */
[----:B------:R0:W-:Y:S04]  /*46e60*/  @P4 STG.E.U8 desc[UR20][R8.64], R0 ;  /* 0x0000000008004986 */ /* 0x0001e8000c101114 */
[----:B0-----:R-:W3:Y:S01]  /*46e70*/  LDL.LU.64 R8, [R1+0x9f0] ;  /* 0x0009f00001087983 */ /* 0x001ee20000300a00 */
[----:B------:R-:W-:-:S03]  /*46e80*/  PRMT R0, R25, 0x7773, RZ ;  /* 0x0000777319007816 */ /* 0x000fc600000000ff */
[----:B------:R-:W4:Y:S04]  /*46e90*/  LDL.LU R25, [R1+0xe0] ;  /* 0x0000e00001197983 */ /* 0x000f280000300800 */
[----:B------:R-:W3:Y:S01]  /*46ea0*/  LDL.LU.64 R22, [R1+0x9c0] ;  /* 0x0009c00001167983 */ /* 0x000ee20000300a00 */
[----:B------:R-:W-:Y:S01]  /*46eb0*/  ISETP.LT.AND P6, PT, R10, UR6, !P3 ;  /* 0x000000060a007c0c */ /* 0x000fe2000dfc1270 */
[----:B--2---:R-:W-:Y:S01]  /*46ec0*/  VIADD R2, R13, 0x9 ;  /* 0x000000090d027836 */ /* 0x004fe20000000000 */
[----:B------:R-:W-:Y:S02]  /*46ed0*/  ULDC UR6, c[0x0][0x228] ;  /* 0x00008a0000067ab9 */ /* 0x000fe40000000800 */
[----:B------:R-:W-:Y:S02]  /*46ee0*/  ISETP.LT.AND P4, PT, R28, UR6, !P3 ;  /* 0x000000061c007c0c */ /* 0x000fe4000df81270 */
[----:B------:R-:W-:-:S02]  /*46ef0*/  PRMT R3, R24, 0x7770, RZ ;  /* 0x0000777018037816 */ /* 0x000fc400000000ff */
[----:B------:R-:W-:Y:S01]  /*46f00*/  ISETP.GE.AND P0, PT, R2, UR4, PT ;  /* 0x0000000402007c0c */ /* 0x000fe2000bf06270 */
[----:B------:R-:W-:Y:S01]  /*46f10*/  ULDC UR4, c[0x0][0x228] ;  /* 0x00008a0000047ab9 */ /* 0x000fe20000000800 */
[----:B------:R-:W-:Y:S02]  /*46f20*/  PRMT R2, R24, 0x7771, RZ ;  /* 0x0000777118027816 */ /* 0x000fe400000000ff */
[----:B------:R-:W-:Y:S01]  /*46f30*/  ISETP.LT.AND P3, PT, R29, UR4, !P3 ;  /* 0x000000041d007c0c */ /* 0x000fe2000df61270 */
[----:B------:R-:W-:Y:S04]  /*46f40*/  @P2 STG.E.U8 desc[UR20][R16.64], R0 ;  /* 0x0000000010002986 */ /* 0x000fe8000c101114 */
[----:B------:R-:W-:Y:S01]  /*46f50*/  @P5 STG.E.U8 desc[UR20][R6.64], R3 ;  /* 0x0000000306005986 */ /* 0x000fe2000c101114 */
[----:B------:R-:W-:-:S03]  /*46f60*/  ULDC UR4, c[0x0][0x228] ;  /* 0x00008a0000047ab9 */ /* 0x000fc60000000800 */
[----:B---3--:R0:W-:Y:S01]  /*46f70*/  STL.64 [R1+0x1738], R22 ;  /* 0x0017381601007387 */ /* 0x0081e20000100a00 */
[----:B------:R-:W-:-:S03]  /*46f80*/  ULDC UR6, c[0x0][0x228] ;  /* 0x00008a0000067ab9 */ /* 0x000fc60000000800 */
[----:B0-----:R-:W2:Y:S01]  /*46f90*/  LDL.LU.64 R22, [R1+0x9c8] ;  /* 0x0009c80001167983 */ /* 0x001ea20000300a00 */
[----:B------:R-:W-:-:S03]  /*46fa0*/  PRMT R0, R24, 0x7772, RZ ;  /* 0x0000777218007816 */ /* 0x000fc600000000ff */
[----:B------:R-:W-:Y:S01]  /*46fb0*/  @P6 STG.E.U8 desc[UR20][R26.64], R2 ;  /* 0x000000021a006986 */ /* 0x000fe2000c101114 */
[----:B------:R-:W-:Y:S02]  /*46fc0*/  ISETP.LT.AND P6, PT, R19, UR4, !P0 ;  /* 0x0000000413007c0c */ /* 0x000fe4000c7c1270 */
[----:B----4-:R-:W-:Y:S02]  /*46fd0*/  PRMT R3, R25, 0x7770, RZ ;  /* 0x0000777019037816 */ /* 0x010fe400000000ff */
[----:B------:R-:W-:Y:S01]  /*46fe0*/  ISETP.LT.AND P5, PT, R15, UR6, !P0 ;  /* 0x000000060f007c0c */ /* 0x000fe2000c7a1270 */
[----:B------:R0:W-:Y:S01]  /*46ff0*/  @P4 STG.E.U8 desc[UR20][R20.64], R0 ;  /* 0x0000000014004986 */ /* 0x0001e2000c101114 */
[----:B------:R-:W-:Y:S01]  /*47000*/  ULDC UR4, c[0x0][0x22c] ;  /* 0x00008b0000047ab9 */ /* 0x000fe20000000800 */
[----:B------:R-:W-:Y:S01]  /*47010*/  ULDC UR6, c[0x0][0x228] ;  /* 0x00008a0000067ab9 */ /* 0x000fe20000000800 */
[----:B0-----:R-:W-:Y:S01]  /*47020*/  PRMT R0, R24, 0x7773, RZ ;  /* 0x0000777318007816 */ /* 0x001fe200000000ff */
[----:B------:R-:W3:Y:S04]  /*47030*/  LDL.LU.64 R20, [R1+0x9b0] ;  /* 0x0009b00001147983 */ /* 0x000ee80000300a00 */
[----:B------:R-:W4:Y:S04]  /*47040*/  LDL.LU R18, [R1+0x120] ;  /* 0x0001200001127983 */ /* 0x000f280000300800 */
[----:B------:R-:W3:Y:S04]  /*47050*/  LDL.LU.64 R16, [R1+0x9a8] ;  /* 0x0009a80001107983 */ /* 0x000ee80000300a00 */
[----:B------:R0:W-:Y:S04]  /*47060*/  @P3 STG.E.U8 desc[UR20][R8.64], R0 ;  /* 0x0000000008003986 */ /* 0x0001e8000c101114 */
[----:B0-----:R-:W3:Y:S04]  /*47070*/  LDL.LU.64 R8, [R1+0x9a0] ;  /* 0x0009a00001087983 */ /* 0x001ee80000300a00 */
[----:B------:R-:W3:Y:S04]  /*47080*/  LDL.LU.64 R4, [R1+0x998] ;  /* 0x0009980001047983 */ /* 0x000ee80000300a00 */
[----:B------:R-:W3:Y:S04]  /*47090*/  LDL.LU.64 R6, [R1+0x988] ;  /* 0x0009880001067983 */ /* 0x000ee80000300a00 */
[----:B------:R-:W3:Y:S04]  /*470a0*/  LDL.LU.64 R26, [R1+0x980] ;  /* 0x00098000011a7983 */ /* 0x000ee80000300a00 */
[----:B------:R-:W3:Y:S04]  /*470b0*/  LDL.LU R24, [R1+0x144] ;  /* 0x0001440001187983 */ /* 0x000ee80000300800 */
[----:B--2---:R0:W-:Y:S04]  /*470c0*/  @P6 STG.E.U8 desc[UR20][R22.64], R3 ;  /* 0x0000000316006986 */ /* 0x0041e8000c101114 */
[----:B0-----:R-:W2:Y:S01]  /*470d0*/  LDL.LU.64 R22, [R1+0x1738] ;  /* 0x0017380001167983 */ /* 0x001ea20000300a00 */
[----:B------:R-:W-:-:S05]  /*470e0*/  VIADD R2, R13, 0xa ;  /* 0x0000000a0d027836 */ /* 0x000fca0000000000 */
[----:B------:R-:W-:Y:S02]  /*470f0*/  ISETP.GE.AND P2, PT, R2, UR4, PT ;  /* 0x0000000402007c0c */ /* 0x000fe4000bf46270 */
[----:B------:R-:W-:Y:S02]  /*47100*/  PRMT R2, R25, 0x7771, RZ ;  /* 0x0000777119027816 */ /* 0x000fe400000000ff */
[----:B------:R-:W-:Y:S01]  /*47110*/  ISETP.LT.AND P4, PT, R11, UR8, !P0 ;  /* 0x000000080b007c0c */ /* 0x000fe2000c781270 */
[----:B------:R-:W-:Y:S01]  /*47120*/  ULDC UR4, c[0x0][0x228] ;  /* 0x00008a0000047ab9 */ /* 0x000fe20000000800 */
[----:B------:R-:W-:Y:S01]  /*47130*/  PRMT R0, R25, 0x7772, RZ ;  /* 0x0000777219007816 */ /* 0x000fe200000000ff */
[----:B--2---:R0:W-:Y:S01]  /*47140*/  @P5 STG.E.U8 desc[UR20][R22.64], R2 ;  /* 0x0000000216005986 */ /* 0x0041e2000c101114 */
[----:B------:R-:W-:-:S03]  /*47150*/  ULDC UR8, c[0x0][0x228] ;  /* 0x00008a0000087ab9 */ /* 0x000fc60000000800 */
[----:B0-----:R-:W2:Y:S04]  /*47160*/  LDL.LU R23, [R1+0x1734] ;  /* 0x0017340001177983 */ /* 0x001ea80000300800 */
[----:B------:R-:W4:Y:S01]  /*47170*/  LDL.LU.64 R2, [R1+0x9b8] ;  /* 0x0009b80001027983 */ /* 0x000f220000300a00 */
[----:B------:R-:W-:Y:S01]  /*47180*/  ISETP.LT.AND P3, PT, R14, UR4, !P0 ;  /* 0x000000040e007c0c */ /* 0x000fe2000c761270 */
[----:B------:R-:W-:Y:S01]  /*47190*/  ULDC UR4, c[0x0][0x228] ;  /* 0x00008a0000047ab9 */ /* 0x000fe20000000800 */
[----:B------:R-:W-:Y:S01]  /*471a0*/  ISETP.LT.AND P5, PT, R10, UR6, !P0 ;  /* 0x000000060a007c0c */ /* 0x000fe2000c7a1270 */
[----:B------:R-:W-:Y:S01]  /*471b0*/  ULDC UR6, c[0x0][0x228] ;  /* 0x00008a0000067ab9 */ /* 0x000fe20000000800 */
[----:B--2---:R-:W-:Y:S01]  /*471c0*/  ISETP.LT.AND P6, PT, R23, UR4, !P0 ;  /* 0x0000000417007c0c */ /* 0x004fe2000c7c1270 */
[----:B----4-:R0:W-:Y:S01]  /*471d0*/  @P4 STG.E.U8 desc[UR20][R2.64], R0 ;  /* 0x0000000002004986 */ /* 0x0101e2000c101114 */
[----:B------:R-:W-:Y:S01]  /*471e0*/  ULDC UR4, c[0x0][0x228] ;  /* 0x00008a0000047ab9 */ /* 0x000fe20000000800 */
[----:B0-----:R-:W-:-:S02]  /*471f0*/  PRMT R0, R25, 0x7773, RZ ;  /* 0x0000777319007816 */ /* 0x001fc400000000ff */
[----:B------:R-:W-:-:S04]  /*47200*/  PRMT R2, R18, 0x7771, RZ ;  /* 0x0000777112027816 */ /* 0x000fc800000000ff */
[----:B---3--:R0:W-:Y:S02]  /*47210*/  @P3 STG.E.U8 desc[UR20][R20.64], R0 ;  /* 0x0000000014003986 */ /* 0x0081e4000c101114 */
[----:B0-----:R-:W-:Y:S02]  /*47220*/  PRMT R0, R18, 0x7770, RZ ;  /* 0x0000777012007816 */ /* 0x001fe400000000ff */
[----:B------:R-:W2:Y:S04]  /*47230*/  LDL.LU.64 R20, [R1+0x978] ;  /* 0x0009780001147983 */ /* 0x000ea80000300a00 */
[----:B------:R-:W3:Y:S04]  /*47240*/  LDL.LU R25, [R1+0x134] ;  /* 0x0001340001197983 */ /* 0x000ee80000300800 */
[----:B------:R0:W-:Y:S04]  /*47250*/  @P6 STG.E.U8 desc[UR20][R16.64], R0 ;  /* 0x0000000010006986 */ /* 0x0001e8000c101114 */
[----:B------:R1:W-:Y:S04]  /*47260*/  @P5 STG.E.U8 desc[UR20][R8.64], R2 ;  /* 0x0000000208005986 */ /* 0x0003e8000c101114 */
[----:B0-----:R-:W4:Y:S04]  /*47270*/  LDL.LU.64 R16, [R1+0x968] ;  /* 0x0009680001107983 */ /* 0x001f280000300a00 */
[----:B-1----:R-:W3:Y:S01]  /*47280*/  LDL.LU.64 R8, [R1+0x960] ;  /* 0x0009600001087983 */ /* 0x002ee20000300a00 */
[----:B------:R-:W-:Y:S01]  /*47290*/  ISETP.LT.AND P4, PT, R28, UR4, !P0 ;  /* 0x000000041c007c0c */ /* 0x000fe2000c781270 */
[----:B------:R-:W-:-:S02]  /*472a0*/  ULDC UR4, c[0x0][0x228] ;  /* 0x00008a0000047ab9 */ /* 0x000fc40000000800 */
[----:B------:R-:W-:Y:S02]  /*472b0*/  ISETP.LT.AND P3, PT, R29, UR4, !P0 ;  /* 0x000000041d007c0c */ /* 0x000fe4000c761270 */
[C---:B------:R-:W-:Y:S02]  /*472c0*/  PRMT R0, R18.reuse, 0x7772, RZ ;  /* 0x0000777212007816 */ /* 0x040fe400000000ff */
[----:B------:R-:W-:Y:S02]  /*472d0*/  PRMT R2, R18, 0x7773, RZ ;  /* 0x0000777312027816 */ /* 0x000fe400000000ff */
[----:B------:R-:W-:Y:S01]  /*472e0*/  ISETP.LT.AND P0, PT, R19, UR6, !P2 ;  /* 0x0000000613007c0c */ /* 0x000fe2000d701270 */
[----:B------:R-:W-:Y:S01]  /*472f0*/  ULDC UR4, c[0x0][0x228] ;  /* 0x00008a0000047ab9 */ /* 0x000fe20000000800 */
[----:B------:R-:W-:Y:S02]  /*47300*/  ULDC UR6, c[0x0][0x228] ;  /* 0x00008a0000067ab9 */ /* 0x000fe40000000800 */
[----:B------:R0:W-:Y:S04]  /*47310*/  @P4 STG.E.U8 desc[UR20][R4.64], R0 ;  /* 0x0000000004004986 */ /* 0x0001e8000c101114 */
[----:B------:R1:W-:Y:S01]  /*47320*/  @P3 STG.E.U8 desc[UR20][R6.64], R2 ;  /* 0x0000000206003986 */ /* 0x0003e2000c101114 */
[----:B------:R-:W-:Y:S01]  /*47330*/  ISETP.LT.AND P3, PT, R15, UR4, !P2 ;  /* 0x000000040f007c0c */ /* 0x000fe2000d761270 */
[----:B------:R-:W-:Y:S01]  /*47340*/  ULDC UR4, c[0x0][0x228] ;  /* 0x00008a0000047ab9 */ /* 0x000fe20000000800 */
[----:B------:R-:W-:-:S02]  /*47350*/  ISETP.LT.AND P5, PT, R14, UR6, !P2 ;  /* 0x000000060e007c0c */ /* 0x000fc4000d7a1270 */
[----:B------:R-:W-:Y:S01]  /*47360*/  ISETP.LT.AND P4, PT, R11, UR4, !P2 ;  /* 0x000000040b007c0c */ /* 0x000fe2000d781270 */
[----:B------:R-:W-:Y:S01]  /*47370*/  ULDC UR4, c[0x0][0x22c] ;  /* 0x00008b0000047ab9 */ /* 0x000fe20000000800 */
[C---:B------:R-:W-:Y:S02]  /*47380*/  PRMT R3, R24.reuse, 0x7772, RZ ;  /* 0x0000777218037816 */ /* 0x040fe400000000ff */
[----:B------:R-:W-:Y:S01]  /*47390*/  ISETP.LT.AND P6, PT, R23, UR8, !P2 ;  /* 0x0000000817007c0c */ /* 0x000fe2000d7c1270 */
[----:B------:R-:W-:Y:S01]  /*473a0*/  ULDC UR6, c[0x0][0x228] ;  /* 0x00008a0000067ab9 */ /* 0x000fe20000000800 */
[----:B------:R-:W-:Y:S01]  /*473b0*/  ULDC UR8, c[0x0][0x228] ;  /* 0x00008a0000087ab9 */ /* 0x000fe20000000800 */
[----:B0-----:R-:W-:Y:S01]  /*473c0*/  PRMT R0, R24, 0x7770, RZ ;  /* 0x0000777018007816 */ /* 0x001fe200000000ff */
[----:B-1----:R-:W-:Y:S01]  /*473d0*/  VIADD R2, R13, 0xb ;  /* 0x0000000b0d027836 */ /* 0x002fe20000000000 */
[----:B------:R-:W3:Y:S04]  /*473e0*/  LDL.LU.64 R6, [R1+0x950] ;  /* 0x0009500001067983 */ /* 0x000ee80000300a00 */
[----:B------:R0:W-:Y:S01]  /*473f0*/  @P0 STG.E.U8 desc[UR20][R26.64], R0 ;  /* 0x000000001a000986 */ /* 0x0001e2000c101114 */
[----:B------:R-:W-:-:S02]  /*47400*/  ISETP.GE.AND P0, PT, R2, UR4, PT ;  /* 0x0000000402007c0c */ /* 0x000fc4000bf06270 */
[C---:B------:R-:W-:Y:S01]  /*47410*/  PRMT R2, R24.reuse, 0x7773, RZ ;  /* 0x0000777318027816 */ /* 0x040fe200000000ff */
[----:B------:R-:W-:Y:S01]  /*47420*/  ULDC UR4, c[0x0][0x228] ;  /* 0x00008a0000047ab9 */ /* 0x000fe20000000800 */
[----:B0-----:R-:W-:Y:S01]  /*47430*/  PRMT R0, R24, 0x7771, RZ ;  /* 0x0000777118007816 */ /* 0x001fe200000000ff */
[----:B------:R-:W3:Y:S04]  /*47440*/  LDL.LU.64 R26, [R1+0x948] ;  /* 0x00094800011a7983 */ /* 0x000ee80000300a00 */
[----:B------:R-:W3:Y:S04]  /*47450*/  LDL.LU R22, [R1+0xe4] ;  /* 0x0000e40001167983 */ /* 0x000ee80000300800 */
[----:B--2---:R0:W-:Y:S04]  /*47460*/  @P3 STG.E.U8 desc[UR20][R20.64], R0 ;  /* 0x0000000014003986 */ /* 0x0041e8000c101114 */
[----:B0-----:R-:W2:Y:S04]  /*47470*/  LDL.LU.64 R20, [R1+0x930] ;  /* 0x0009300001147983 */ /* 0x001ea80000300a00 */
[----:B------:R-:W2:Y:S04]  /*47480*/  LDL.LU.64 R4, [R1+0x928] ;  /* 0x0009280001047983 */ /* 0x000ea80000300a00 */
[----:B----4-:R0:W-:Y:S04]  /*47490*/  @P4 STG.E.U8 desc[UR20][R16.64], R3 ;  /* 0x0000000310004986 */ /* 0x0101e8000c101114 */
[----:B---3--:R1:W-:Y:S04]  /*474a0*/  @P5 STG.E.U8 desc[UR20][R8.64], R2 ;  /* 0x0000000208005986 */ /* 0x0083e8000c101114 */
[----:B0-----:R-:W3:Y:S04]  /*474b0*/  LDL.LU.64 R16, [R1+0x920] ;  /* 0x0009200001107983 */ /* 0x001ee80000300a00 */
[----:B-1----:R-:W4:Y:S04]  /*474c0*/  LDL.LU.64 R2, [R1+0x958] ;  /* 0x0009580001027983 */ /* 0x002f280000300a00 */
[----:B------:R-:W3:Y:S01]  /*474d0*/  LDL.LU.64 R8, [R1+0x908] ;  /* 0x0009080001087983 */ /* 0x000ee20000300a00 */
[----:B------:R-:W-:-:S02]  /*474e0*/  ISETP.LT.AND P3, PT, R10, UR4, !P2 ;  /* 0x000000040a007c0c */ /* 0x000fc4000d761270 */
[----:B------:R-:W-:Y:S01]  /*474f0*/  PRMT R0, R25, 0x7770, RZ ;  /* 0x0000777019007816 */ /* 0x000fe200000000ff */
[----:B------:R-:W-:Y:S02]  /*47500*/  ULDC UR4, c[0x0][0x228] ;  /* 0x00008a0000047ab9 */ /* 0x000fe40000000800 */
[----:B------:R-:W-:Y:S01]  /*47510*/  ISETP.LT.AND P4, PT, R28, UR4, !P2 ;  /* 0x000000041c007c0c */ /* 0x000fe2000d781270 */
[----:B------:R-:W-:Y:S01]  /*47520*/  STL [R1+0x1730], R19 ;  /* 0x0017301301007387 */ /* 0x000fe20000100800 */
[----:B------:R-:W-:Y:S02]  /*47530*/  ULDC UR4, c[0x0][0x228] ;  /* 0x00008a0000047ab9 */ /* 0x000fe40000000800 */
[----:B------:R-:W-:Y:S02]  /*47540*/  ISETP.LT.AND P5, PT, R19, UR4, !P0 ;  /* 0x0000000413007c0c */ /* 0x000fe4000c7a1270 */
[----:B------:R-:W-:Y:S01]  /*47550*/  ISETP.LT.AND P2, PT, R29, UR6, !P2 ;  /* 0x000000061d007c0c */ /* 0x000fe2000d741270 */
[----:B------:R-:W-:Y:S01]  /*47560*/  ULDC UR4, c[0x0][0x228] ;  /* 0x00008a0000047ab9 */ /* 0x000fe20000000800 */
[----:B------:R-:W-:Y:S01]  /*47570*/  ULDC UR6, c[0x0][0x228] ;  /* 0x00008a0000067ab9 */ /* 0x000fe20000000800 */
[----:B----4-:R0:W-:Y:S02]  /*47580*/  @P6 STG.E.U8 desc[UR20][R2.64], R0 ;  /* 0x0000000002006986 */ /* 0x0101e4000c101114 */
[----:B0-----:R-:W-:-:S05]  /*47590*/  PRMT R0, R25, 0x7771, RZ ;  /* 0x0000777119007816 */ /* 0x001fca00000000ff */
[----:B------:R0:W-:Y:S04]  /*475a0*/  @P3 STG.E.U8 desc[UR20][R6.64], R0 ;  /* 0x0000000006003986 */ /* 0x0001e8000c101114 */
[----:B0-----:R-:W4:Y:S01]  /*475b0*/  LDL.LU.64 R6, [R1+0x900] ;  /* 0x0009000001067983 */ /* 0x001f220000300a00 */
[----:B------:R-:W-:-:S03]  /*475c0*/  PRMT R0, R25, 0x7772, RZ ;  /* 0x0000777219007816 */ /* 0x000fc600000000ff */
[----:B------:R-:W4:Y:S04]  /*475d0*/  LDL.LU R24, [R1+0x124] ;  /* 0x0001240001187983 */ /* 0x000f280000300800 */
[----:B------:R0:W-:Y:S04]  /*475e0*/  @P4 STG.E.U8 desc[UR20][R26.64], R0 ;  /* 0x000000001a004986 */ /* 0x0001e8000c101114 */
[----:B0-----:R-:W4:Y:S04]  /*475f0*/  LDL.LU.64 R26, [R1+0x8f8] ;  /* 0x0008f800011a7983 */ /* 0x001f280000300a00 */
[----:B------:R-:W4:Y:S01]  /*47600*/  LDL.LU.64 R18, [R1+0x8f0] ;  /* 0x0008f00001127983 */ /* 0x000f220000300a00 */
[----:B------:R-:W-:-:S02]  /*47610*/  ISETP.LT.AND P6, PT, R15, UR4, !P0 ;  /* 0x000000040f007c0c */ /* 0x000fc4000c7c1270 */
[----:B------:R-:W-:Y:S02]  /*47620*/  ISETP.LT.AND P3, PT, R11, UR6, !P0 ;  /* 0x000000060b007c0c */ /* 0x000fe4000c761270 */
[----:B------:R-:W-:Y:S02]  /*47630*/  PRMT R2, R25, 0x7773, RZ ;  /* 0x0000777319027816 */ /* 0x000fe400000000ff */
[C---:B------:R-:W-:Y:S01]  /*47640*/  PRMT R0, R22.reuse, 0x7770, RZ ;  /* 0x0000777016007816 */ /* 0x040fe200000000ff */
[----:B------:R-:W-:Y:S01]  /*47650*/  ULDC UR4, c[0x0][0x228] ;  /* 0x00008a0000047ab9 */ /* 0x000fe20000000800 */
[----:B------:R-:W-:Y:S01]  /*47660*/  ULDC UR6, c[0x0][0x228] ;  /* 0x00008a0000067ab9 */ /* 0x000fe20000000800 */
[----:B--2---:R0:W-:Y:S04]  /*47670*/  @P2 STG.E.U8 desc[UR20][R20.64], R2 ;  /* 0x0000000214002986 */ /* 0x0041e8000c101114 */
[----:B------:R1:W-:Y:S01]  /*47680*/  @P5 STG.E.U8 desc[UR20][R4.64], R0 ;  /* 0x0000000004005986 */ /* 0x0003e2000c101114 */
[----:B0-----:R-:W-:-:S03]  /*47690*/  PRMT R2, R22, 0x7771, RZ ;  /* 0x0000777116027816 */ /* 0x001fc600000000ff */
[----:B------:R-:W2:Y:S01]  /*476a0*/  LDL.LU.64 R20, [R1+0x8e8] ;  /* 0x0008e80001147983 */ /* 0x000ea20000300a00 */
[----:B-1----:R-:W-:-:S03]  /*476b0*/  PRMT R0, R22, 0x7772, RZ ;  /* 0x0000777216007816 */ /* 0x002fc600000000ff */
[----:B---3--:R-:W-:Y:S04]  /*476c0*/  @P6 STG.E.U8 desc[UR20][R16.64], R2 ;  /* 0x0000000210006986 */ /* 0x008fe8000c101114 */
[----:B------:R0:W-:Y:S04]  /*476d0*/  @P3 STG.E.U8 desc[UR20][R8.64], R0 ;  /* 0x0000000008003986 */ /* 0x0001e8000c101114 */
[----:B0-----:R-:W3:Y:S01]  /*476e0*/  LDL.LU.64 R8, [R1+0x8e0] ;  /* 0x0008e00001087983 */ /* 0x001ee20000300a00 */
[----:B------:R-:W-:Y:S01]  /*476f0*/  ISETP.LT.AND P6, PT, R14, UR4, !P0 ;  /* 0x000000040e007c0c */ /* 0x000fe2000c7c1270 */
[----:B------:R-:W-:Y:S01]  /*47700*/  ULDC UR4, c[0x0][0x228] ;  /* 0x00008a0000047ab9 */ /* 0x000fe20000000800 */
[----:B------:R-:W-:-:S02]  /*47710*/  ISETP.LT.AND P4, PT, R10, UR6, !P0 ;  /* 0x000000060a007c0c */ /* 0x000fc4000c781270 */
[----:B------:R-:W-:Y:S01]  /*47720*/  ISETP.LT.AND P3, PT, R23, UR4, !P0 ;  /* 0x0000000417007c0c */ /* 0x000fe2000c761270 */
[----:B------:R-:W-:Y:S01]  /*47730*/  VIADD R2, R13, 0xc ;  /* 0x0000000c0d027836 */ /* 0x000fe20000000000 */
[----:B------:R-:W-:Y:S01]  /*47740*/  ULDC UR4, c[0x0][0x22c] ;  /* 0x00008b0000047ab9 */ /* 0x000fe20000000800 */
[----:B------:R-:W-:Y:S01]  /*47750*/  PRMT R0, R22, 0x7773, RZ ;  /* 0x0000777316007816 */ /* 0x000fe200000000ff */
[----:B------:R-:W3:Y:S04]  /*47760*/  LDL.LU R25, [R1+0x148] ;  /* 0x0001480001197983 */ /* 0x000ee80000300800 */
[----:B------:R-:W3:Y:S01]  /*47770*/  LDL.LU.64 R4, [R1+0x8d8] ;  /* 0x0008d80001047983 */ /* 0x000ee20000300a00 */
[----:B------:R-:W-:-:S03]  /*47780*/  ISETP.GE.AND P2, PT, R2, UR4, PT ;  /* 0x0000000402007c0c */ /* 0x000fc6000bf46270 */
[----:B------:R-:W3:Y:S01]  /*47790*/  LDL.LU.64 R16, [R1+0x8d0] ;  /* 0x0008d00001107983 */ /* 0x000ee20000300a00 */
[----:B------:R-:W-:Y:S01]  /*477a0*/  ISETP.LT.AND P5, PT, R28, UR8, !P0 ;  /* 0x000000081c007c0c */ /* 0x000fe2000c7a1270 */
[----:B------:R-:W-:Y:S01]  /*477b0*/  ULDC UR4, c[0x0][0x228] ;  /* 0x00008a0000047ab9 */ /* 0x000fe20000000800 */
[----:B------:R-:W-:Y:S01]  /*477c0*/  ULDC UR6, c[0x0][0x228] ;  /* 0x00008a0000067ab9 */ /* 0x000fe20000000800 */
[----:B------:R-:W-:Y:S01]  /*477d0*/  ISETP.LT.AND P0, PT, R29, UR4, !P0 ;  /* 0x000000041d007c0c */ /* 0x000fe2000c701270 */
[----:B------:R-:W-:Y:S01]  /*477e0*/  ULDC UR4, c[0x0][0x228] ;  /* 0x00008a0000047ab9 */ /* 0x000fe20000000800 */
[----:B------:R-:W-:Y:S01]  /*477f0*/  ULDC UR8, c[0x0][0x228] ;  /* 0x00008a0000087ab9 */ /* 0x000fe20000000800 */
[C---:B----4-:R-:W-:Y:S02]  /*47800*/  PRMT R3, R24.reuse, 0x7770, RZ ;  /* 0x0000777018037816 */ /* 0x050fe400000000ff */
[C---:B------:R-:W-:Y:S01]  /*47810*/  PRMT R2, R24.reuse, 0x7771, RZ ;  /* 0x0000777118027816 */ /* 0x040fe200000000ff */
[----:B------:R0:W-:Y:S04]  /*47820*/  @P6 STG.E.U8 desc[UR20][R6.64], R0 ;  /* 0x0000000006006986 */ /* 0x0001e8000c101114 */
[----:B0-----:R-:W4:Y:S04]  /*47830*/  LDL.LU.64 R6, [R1+0x8c0] ;  /* 0x0008c00001067983 */ /* 0x001f280000300a00 */
[----:B------:R0:W-:Y:S04]  /*47840*/  @P3 STG.E.U8 desc[UR20][R26.64], R3 ;  /* 0x000000031a003986 */ /* 0x0001e8000c101114 */
[----:B------:R1:W-:Y:S04]  /*47850*/  @P4 STG.E.U8 desc[UR20][R18.64], R2 ;  /* 0x0000000212004986 */ /* 0x0003e8000c101114 */
[----:B0-----:R-:W4:Y:S04]  /*47860*/  LDL.LU.64 R26, [R1+0x8b8] ;  /* 0x0008b800011a7983 */ /* 0x001f280000300a00 */
[----:B-1----:R-:W4:Y:S01]  /*47870*/  LDL.LU R19, [R1+0x1730] ;  /* 0x0017300001137983 */ /* 0x002f220000300800 */
[----:B------:R-:W-:-:S03]  /*47880*/  PRMT R0, R24, 0x7772, RZ ;  /* 0x0000777218007816 */ /* 0x000fc600000000ff */
[----:B------:R-:W4:Y:S04]  /*47890*/  LDL.LU R18, [R1+0x138] ;  /* 0x0001380001127983 */ /* 0x000f280000300800 */
[----:B--2---:R0:W-:Y:S02]  /*478a0*/  @P5 STG.E.U8 desc[UR20][R20.64], R0 ;  /* 0x0000000014005986 */ /* 0x0041e4000c101114 */
[----:B0-----:R-:W-:Y:S02]  /*478b0*/  PRMT R0, R24, 0x7773, RZ ;  /* 0x0000777318007816 */ /* 0x001fe400000000ff */
[----:B------:R-:W2:Y:S04]  /*478c0*/  LDL.LU.64 R20, [R1+0x8b0] ;  /* 0x0008b00001147983 */ /* 0x000ea80000300a00 */
[----:B---3--:R0:W-:Y:S04]  /*478d0*/  @P0 STG.E.U8 desc[UR20][R8.64], R0 ;  /* 0x0000000008000986 */ /* 0x0081e8000c101114 */
[----:B0-----:R-:W3:Y:S01]  /*478e0*/  LDL.LU.64 R8, [R1+0x8a8] ;  /* 0x0008a80001087983 */ /* 0x001ee20000300a00 */
[----:B------:R-:W-:Y:S01]  /*478f0*/  ISETP.LT.AND P6, PT, R15, UR6, !P2 ;  /* 0x000000060f007c0c */ /* 0x000fe2000d7c1270 */
[----:B------:R-:W-:Y:S01]  /*47900*/  ULDC UR6, c[0x0][0x228] ;  /* 0x00008a0000067ab9 */ /* 0x000fe20000000800 */
[----:B------:R-:W-:-:S02]  /*47910*/  ISETP.LT.AND P4, PT, R14, UR8, !P2 ;  /* 0x000000080e007c0c */ /* 0x000fc4000d781270 */
[----:B------:R-:W-:Y:S02]  /*47920*/  ISETP.LT.AND P0, PT, R11, UR6, !P2 ;  /* 0x000000060b007c0c */ /* 0x000fe4000d701270 */
[C---:B------:R-:W-:Y:S02]  /*47930*/  PRMT R2, R25.reuse, 0x7770, RZ ;  /* 0x0000777019027816 */ /* 0x040fe400000000ff */
[----:B------:R-:W-:Y:S01]  /*47940*/  PRMT R0, R25, 0x7771, RZ ;  /* 0x0000777119007816 */ /* 0x000fe200000000ff */
[----:B------:R-:W-:Y:S01]  /*47950*/  VIADD R3, R13, 0xd ;  /* 0x0000000d0d037836 */ /* 0x000fe20000000000 */
[----:B------:R-:W3:Y:S01]  /*47960*/  LDL.LU R24, [R1+0xe8] ;  /* 0x0000e80001187983 */ /* 0x000ee20000300800 */
[----:B------:R-:W-:Y:S01]  /*47970*/  ULDC UR6, c[0x0][0x228] ;  /* 0x00008a0000067ab9 */ /* 0x000fe20000000800 */
[----:B------:R-:W-:Y:S01]  /*47980*/  ULDC UR8, c[0x0][0x228] ;  /* 0x00008a0000087ab9 */ /* 0x000fe20000000800 */
[----:B----4-:R-:W-:Y:S01]  /*47990*/  ISETP.LT.AND P5, PT, R19, UR4, !P2 ;  /* 0x0000000413007c0c */ /* 0x010fe2000d7a1270 */
[----:B------:R-:W-:-:S02]  /*479a0*/  ULDC UR4, c[0x0][0x22c] ;  /* 0x00008b0000047ab9 */ /* 0x000fc40000000800 */
[----:B------:R-:W-:Y:S01]  /*479b0*/  ISETP.GE.AND P3, PT, R3, UR4, PT ;  /* 0x0000000403007c0c */ /* 0x000fe2000bf66270 */
[----:B------:R-:W-:-:S09]  /*479c0*/  ULDC UR4, c[0x0][0x228] ;  /* 0x00008a0000047ab9 */ /* 0x000fd20000000800 */
[----:B------:R0:W-:Y:S04]  /*479d0*/  @P5 STG.E.U8 desc[UR20][R4.64], R2 ;  /* 0x0000000204005986 */ /* 0x0001e8000c101114 */
[----:B------:R1:W-:Y:S01]  /*479e0*/  @P6 STG.E.U8 desc[UR20][R16.64], R0 ;  /* 0x0000000010006986 */ /* 0x0003e2000c101114 */
[----:B------:R-:W-:Y:S01]  /*479f0*/  ISETP.LT.AND P6, PT, R23, UR4, !P2 ;  /* 0x0000000417007c0c */ /* 0x000fe2000d7c1270 */
[----:B------:R-:W-:Y:S01]  /*47a00*/  ULDC UR4, c[0x0][0x228] ;  /* 0x00008a0000047ab9 */ /* 0x000fe20000000800 */
[C---:B0-----:R-:W-:Y:S02]  /*47a10*/  PRMT R2, R25.reuse, 0x7772, RZ ;  /* 0x0000777219027816 */ /* 0x041fe400000000ff */
[----:B-1----:R-:W-:Y:S01]  /*47a20*/  PRMT R0, R25, 0x7773, RZ ;  /* 0x0000777319007816 */ /* 0x002fe200000000ff */
[----:B------:R-:W4:Y:S04]  /*47a30*/  LDL.LU.64 R4, [R1+0x880] ;  /* 0x0008800001047983 */ /* 0x000f280000300a00 */
[----:B------:R0:W-:Y:S04]  /*47a40*/  @P0 STG.E.U8 desc[UR20][R6.64], R2 ;  /* 0x0000000206000986 */ /* 0x0001e8000c101114 */
[----:B------:R1:W-:Y:S01]  /*47a50*/  @P4 STG.E.U8 desc[UR20][R26.64], R0 ;  /* 0x000000001a004986 */ /* 0x0003e2000c101114 */
[----:B------:R-:W-:Y:S01]  /*47a60*/  ISETP.LT.AND P4, PT, R10, UR4, !P2 ;  /* 0x000000040a007c0c */ /* 0x000fe2000d781270 */
[----:B------:R-:W-:-:S02]  /*47a70*/  ULDC UR4, c[0x0][0x22c] ;  /* 0x00008b0000047ab9 */ /* 0x000fc40000000800 */
[----:B------:R-:W4:Y:S01]  /*47a80*/  LDL.LU.64 R16, [R1+0x878] ;  /* 0x0008780001107983 */ /* 0x000f220000300a00 */
[----:B0-----:R-:W-:Y:S01]  /*47a90*/  VIADD R2, R13, 0xe ;  /* 0x0000000e0d027836 */ /* 0x001fe20000000000 */
[----:B-1----:R-:W-:Y:S02]  /*47aa0*/  PRMT R0, R18, 0x7770, RZ ;  /* 0x0000777012007816 */ /* 0x002fe400000000ff */
[----:B------:R-:W4:Y:S04]  /*47ab0*/  LDL.LU.64 R6, [R1+0x870] ;  /* 0x0008700001067983 */ /* 0x000f280000300a00 */
[----:B------:R-:W4:Y:S01]  /*47ac0*/  LDL.LU.64 R26, [R1+0x868] ;  /* 0x00086800011a7983 */ /* 0x000f220000300a00 */
[----:B------:R-:W-:Y:S02]  /*47ad0*/  ISETP.GE.AND P0, PT, R2, UR4, PT ;  /* 0x0000000402007c0c */ /* 0x000fe4000bf06270 */
[----:B------:R-:W-:Y:S01]  /*47ae0*/  PRMT R2, R18, 0x7771, RZ ;  /* 0x0000777112027816 */ /* 0x000fe200000000ff */
[----:B--2---:R0:W-:Y:S01]  /*47af0*/  @P6 STG.E.U8 desc[UR20][R20.64], R0 ;  /* 0x0000000014006986 */ /* 0x0041e2000c101114 */
[----:B------:R-:W-:Y:S01]  /*47b00*/  ISETP.LT.AND P5, PT, R28, UR6, !P2 ;  /* 0x000000061c007c0c */ /* 0x000fe2000d7a1270 */
[----:B------:R-:W-:Y:S01]  /*47b10*/  ULDC UR4, c[0x0][0x228] ;  /* 0x00008a0000047ab9 */ /* 0x000fe20000000800 */
[----:B------:R-:W-:Y:S01]  /*47b20*/  ULDC UR6, c[0x0][0x228] ;  /* 0x00008a0000067ab9 */ /* 0x000fe20000000800 */
[----:B---3--:R1:W-:Y:S04]  /*47b30*/  @P4 STG.E.U8 desc[UR20][R8.64], R2 ;  /* 0x0000000208004986 */ /* 0x0083e8000c101114 */
[----:B0-----:R-:W2:Y:S04]  /*47b40*/  LDL.LU.64 R20, [R1+0x860] ;  /* 0x0008600001147983 */ /* 0x001ea80000300a00 */
[----:B------:R-:W3:Y:S04]  /*47b50*/  LDL.LU R25, [R1+0x128] ;  /* 0x0001280001197983 */ /* 0x000ee80000300800 */
[----:B-1----:R-:W4:Y:S01]  /*47b60*/  LDL.LU.64 R2, [R1+0x8a0] ;  /* 0x0008a00001027983 */ /* 0x002f220000300a00 */
[----:B------:R-:W-:-:S02]  /*47b70*/  ISETP.LT.AND P2, PT, R29, UR4, !P2 ;  /* 0x000000041d007c0c */ /* 0x000fc4000d741270 */
[----:B------:R-:W-:Y:S02]  /*47b80*/  ISETP.LT.AND P6, PT, R19, UR6, !P3 ;  /* 0x0000000613007c0c */ /* 0x000fe4000dfc1270 */
[C---:B------:R-:W-:Y:S01]  /*47b90*/  PRMT R0, R18.reuse, 0x7772, RZ ;  /* 0x0000777212007816 */ /* 0x040fe200000000ff */
[----:B------:R-:W2:Y:S01]  /*47ba0*/  LDL.LU.64 R8, [R1+0x858] ;  /* 0x0008580001087983 */ /* 0x000ea20000300a00 */
[----:B------:R-:W-:Y:S01]  /*47bb0*/  ULDC UR4, c[0x0][0x228] ;  /* 0x00008a0000047ab9 */ /* 0x000fe20000000800 */
[----:B------:R-:W-:Y:S02]  /*47bc0*/  ULDC UR6, c[0x0][0x228] ;  /* 0x00008a0000067ab9 */ /* 0x000fe40000000800 */
[----:B----4-:R0:W-:Y:S02]  /*47bd0*/  @P5 STG.E.U8 desc[UR20][R2.64], R0 ;  /* 0x0000000002005986 */ /* 0x0101e4000c101114 */
[----:B0-----:R-:W-:Y:S02]  /*47be0*/  PRMT R2, R18, 0x7773, RZ ;  /* 0x0000777312027816 */ /* 0x001fe400000000ff */
[----:B------:R-:W-:-:S03]  /*47bf0*/  PRMT R0, R24, 0x7770, RZ ;  /* 0x0000777018007816 */ /* 0x000fc600000000ff */
[----:B------:R0:W-:Y:S04]  /*47c00*/  @P2 STG.E.U8 desc[UR20][R4.64], R2 ;  /* 0x0000000204002986 */ /* 0x0001e8000c101114 */
[----:B------:R1:W-:Y:S04]  /*47c10*/  @P6 STG.E.U8 desc[UR20][R16.64], R0 ;  /* 0x0000000010006986 */ /* 0x0003e8000c101114 */
[----:B0-----:R-:W4:Y:S04]  /*47c20*/  LDL.LU.64 R4, [R1+0x850] ;  /* 0x0008500001047983 */ /* 0x001f280000300a00 */
[----:B-1----:R-:W4:Y:S01]  /*47c30*/  LDL.LU.64 R16, [R1+0x848] ;  /* 0x0008480001107983 */ /* 0x002f220000300a00 */
[----:B------:R-:W-:Y:S01]  /*47c40*/  ISETP.LT.AND P5, PT, R15, UR4, !P3 ;  /* 0x000000040f007c0c */ /* 0x000fe2000dfa1270 */
[----:B------:R-:W-:-:S02]  /*47c50*/  ULDC UR4, c[0x0][0x228] ;  /* 0x00008a0000047ab9 */ /* 0x000fc40000000800 */
[----:B------:R-:W-:Y:S01]  /*47c60*/  ISETP.LT.AND P4, PT, R11, UR4, !P3 ;  /* 0x000000040b007c0c */ /* 0x000fe2000df81270 */
[----:B------:R-:W-:Y:S01]  /*47c70*/  ULDC UR4, c[0x0][0x228] ;  /* 0x00008a0000047ab9 */ /* 0x000fe20000000800 */
[----:B------:R-:W-:Y:S02]  /*47c80*/  PRMT R2, R24, 0x7771, RZ ;  /* 0x0000777118027816 */ /* 0x000fe400000000ff */
[----:B------:R-:W-:Y:S02]  /*47c90*/  ISETP.LT.AND P2, PT, R14, UR4, !P3 ;  /* 0x000000040e007c0c */ /* 0x000fe4000df41270 */
[----:B------:R-:W-:Y:S02]  /*47ca0*/  PRMT R0, R24, 0x7772, RZ ;  /* 0x0000777218007816 */ /* 0x000fe400000000ff */
[----:B------:R-:W-:Y:S01]  /*47cb0*/  ISETP.LT.AND P6, PT, R23, UR6, !P3 ;  /* 0x0000000617007c0c */ /* 0x000fe2000dfc1270 */
[----:B------:R-:W-:Y:S01]  /*47cc0*/  ULDC UR6, c[0x0][0x228] ;  /* 0x00008a0000067ab9 */ /* 0x000fe20000000800 */
[----:B------:R-:W-:Y:S01]  /*47cd0*/  VIADD R3, R13, 0xf ;  /* 0x0000000f0d037836 */ /* 0x000fe20000000000 */
[----:B------:R-:W-:Y:S01]  /*47ce0*/  ULDC UR4, c[0x0][0x22c] ;  /* 0x00008b0000047ab9 */ /* 0x000fe20000000800 */
[----:B------:R0:W-:Y:S04]  /*47cf0*/  @P5 STG.E.U8 desc[UR20][R6.64], R2 ;  /* 0x0000000206005986 */ /* 0x0001e8000c101114 */
[----:B------:R3:W-:Y:S01]  /*47d00*/  @P4 STG.E.U8 desc[UR20][R26.64], R0 ;  /* 0x000000001a004986 */ /* 0x0007e2000c101114 */
[----:B------:R-:W-:-:S02]  /*47d10*/  ISETP.LT.AND P4, PT, R10, UR6, !P3 ;  /* 0x000000060a007c0c */ /* 0x000fc4000df81270 */
[----:B------:R-:W-:Y:S01]  /*47d20*/  ISETP.LT.AND P5, PT, R28, UR8, !P3 ;  /* 0x000000081c007c0c */ /* 0x000fe2000dfa1270 */
[----:B------:R-:W-:Y:S01]  /*47d30*/  ULDC UR6, c[0x0][0x228] ;  /* 0x00008a0000067ab9 */ /* 0x000fe20000000800 */
[----:B------:R-:W-:Y:S01]  /*47d40*/  ULDC UR8, c[0x0][0x228] ;  /* 0x00008a0000087ab9 */ /* 0x000fe20000000800 */
[----:B0-----:R-:W-:Y:S02]  /*47d50*/  PRMT R2, R24, 0x7773, RZ ;  /* 0x0000777318027816 */ /* 0x001fe400000000ff */
[----:B---3--:R-:W-:Y:S01]  /*47d60*/  PRMT R0, R25, 0x7770, RZ ;  /* 0x0000777019007816 */ /* 0x008fe200000000ff */
[----:B------:R-:W3:Y:S04]  /*47d70*/  LDL.LU.64 R6, [R1+0x838] ;  /* 0x0008380001067983 */ /* 0x000ee80000300a00 */
[----:B--2---:R0:W-:Y:S04]  /*47d80*/  @P2 STG.E.U8 desc[UR20][R20.64], R2 ;  /* 0x0000000214002986 */ /* 0x0041e8000c101114 */
[----:B------:R1:W-:Y:S04]  /*47d90*/  @P6 STG.E.U8 desc[UR20][R8.64], R0 ;  /* 0x0000000008006986 */ /* 0x0003e8000c101114 */
[----:B------:R-:W2:Y:S04]  /*47da0*/  LDL.LU R22, [R1+0x14c] ;  /* 0x00014c0001167983 */ /* 0x000ea80000300800 */
[----:B------:R-:W2:Y:S01]  /*47db0*/  LDL.LU.64 R26, [R1+0x830] ;  /* 0x00083000011a7983 */ /* 0x000ea20000300a00 */
[----:B------:R-:W-:Y:S01]  /*47dc0*/  ISETP.GE.AND P2, PT, R3, UR4, PT ;  /* 0x0000000403007c0c */ /* 0x000fe2000bf46270 */
[----:B------:R-:W-:Y:S01]  /*47dd0*/  ULDC UR4, c[0x0][0x228] ;  /* 0x00008a0000047ab9 */ /* 0x000fe20000000800 */
[----:B0-----:R-:W-:-:S02]  /*47de0*/  PRMT R2, R25, 0x7771, RZ ;  /* 0x0000777119027816 */ /* 0x001fc400000000ff */
[----:B-1----:R-:W-:Y:S01]  /*47df0*/  PRMT R0, R25, 0x7772, RZ ;  /* 0x0000777219007816 */ /* 0x002fe200000000ff */
[----:B------:R-:W2:Y:S04]  /*47e00*/  LDL.LU.64 R20, [R1+0x828] ;  /* 0x0008280001147983 */ /* 0x000ea80000300a00 */
[----:B------:R-:W2:Y:S04]  /*47e10*/  LDL.LU.64 R8, [R1+0x820] ;  /* 0x0008200001087983 */ /* 0x000ea80000300a00 */
[----:B------:R-:W-:Y:S04]  /*47e20*/  STL.64 [R1+0x1720], R28 ;  /* 0x0017201c01007387 */ /* 0x000fe80000100a00 */
[----:B------:R-:W2:Y:S04]  /*47e30*/  LDL.LU R24, [R1+0x13c] ;  /* 0x00013c0001187983 */ /* 0x000ea80000300800 */
[----:B------:R-:W-:Y:S01]  /*47e40*/  STL [R1+0x1718], R19 ;  /* 0x0017181301007387 */ /* 0x000fe20000100800 */
[----:B------:R-:W-:-:S02]  /*47e50*/  ISETP.LT.AND P3, PT, R29, UR4, !P3 ;  /* 0x000000041d007c0c */ /* 0x000fc4000df61270 */
[----:B------:R-:W-:Y:S01]  /*47e60*/  ISETP.LT.AND P6, PT, R19, UR6, !P0 ;  /* 0x0000000613007c0c */ /* 0x000fe2000c7c1270 */
[----:B------:R-:W-:Y:S01]  /*47e70*/  ULDC UR6, c[0x0][0x228] ;  /* 0x00008a0000067ab9 */ /* 0x000fe20000000800 */
[----:B------:R-:W-:Y:S01]  /*47e80*/  ULDC UR4, c[0x0][0x22c] ;  /* 0x00008b0000047ab9 */ /* 0x000fe20000000800 */
[----:B----4-:R-:W-:Y:S04]  /*47e90*/  @P4 STG.E.U8 desc[UR20][R4.64], R2 ;  /* 0x0000000204004986 */ /* 0x010fe8000c101114 */
[----:B------:R0:W-:Y:S02]  /*47ea0*/  @P5 STG.E.U8 desc[UR20][R16.64], R0 ;  /* 0x0000000010005986 */ /* 0x0001e4000c101114 */
[----:B0-----:R-:W-:Y:S02]  /*47eb0*/  PRMT R0, R25, 0x7773, RZ ;  /* 0x0000777319007816 */ /* 0x001fe400000000ff */
[----:B------:R-:W4:Y:S04]  /*47ec0*/  LDL.LU R25, [R1+0xec] ;  /* 0x0000ec0001197983 */ /* 0x000f280000300800 */
[----:B------:R-:W-:Y:S04]  /*47ed0*/  STL.64 [R1+0x1700], R12 ;  /* 0x0017000c01007387 */ /* 0x000fe80000100a00 */
[----:B------:R-:W4:Y:S01]  /*47ee0*/  LDL.LU.64 R28, [R1+0x810] ;  /* 0x00081000011c7983 */ /* 0x000f220000300a00 */
[----:B------:R-:W-:Y:S01]  /*47ef0*/  ISETP.LT.AND P5, PT, R15, UR8, !P0 ;  /* 0x000000080f007c0c */ /* 0x000fe2000c7a1270 */
[----:B------:R-:W-:Y:S01]  /*47f00*/  VIADD R2, R13, 0x10 ;  /* 0x000000100d027836 */ /* 0x000fe20000000000 */
[----:B------:R-:W-:Y:S01]  /*47f10*/  ISETP.LT.AND P4, PT, R11, UR6, !P0 ;  /* 0x000000060b007c0c */ /* 0x000fe2000c781270 */
[----:B------:R-:W-:Y:S01]  /*47f20*/  ULDC UR6, c[0x0][0x228] ;  /* 0x00008a0000067ab9 */ /* 0x000fe20000000800 */
[----:B------:R-:W-:Y:S01]  /*47f30*/  ULDC UR8, c[0x0][0x228] ;  /* 0x00008a0000087ab9 */ /* 0x000fe20000000800 */
[----:B---3--:R-:W-:Y:S01]  /*47f40*/  @P3 STG.E.U8 desc[UR20][R6.64], R0 ;  /* 0x0000000006003986 */ /* 0x008fe2000c101114 */
[----:B------:R-:W-:Y:S01]  /*47f50*/  ISETP.GE.AND P3, PT, R2, UR4, PT ;  /* 0x0000000402007c0c */ /* 0x000fe2000bf66270 */
[----:B------:R-:W-:Y:S01]  /*47f60*/  ULDC UR4, c[0x0][0x228] ;  /* 0x00008a0000047ab9 */ /* 0x000fe20000000800 */
[----:B--2---:R-:W-:-:S02]  /*47f70*/  PRMT R2, R22, 0x7770, RZ ;  /* 0x0000777016027816 */ /* 0x004fc400000000ff */
[C---:B------:R-:W-:Y:S01]  /*47f80*/  PRMT R3, R22.reuse, 0x7771, RZ ;  /* 0x0000777116037816 */ /* 0x040fe200000000ff */
[----:B----4-:R0:W-:Y:S04]  /*47f90*/  STL.64 [R1+0x1728], R28 ;  /* 0x0017281c01007387 */ /* 0x0101e80000100a00 */
[----:B0-----:R-:W2:Y:S01]  /*47fa0*/  LDL.LU.64 R28, [R1+0x818] ;  /* 0x00081800011c7983 */ /* 0x001ea20000300a00 */
[----:B------:R-:W-:-:S03]  /*47fb0*/  PRMT R0, R22, 0x7772, RZ ;  /* 0x0000777216007816 */ /* 0x000fc600000000ff */
[----:B------:R0:W-:Y:S04]  /*47fc0*/  @P6 STG.E.U8 desc[UR20][R26.64], R2 ;  /* 0x000000021a006986 */ /* 0x0001e8000c101114 */
[----:B------:R-:W-:Y:S04]  /*47fd0*/  @P5 STG.E.U8 desc[UR20][R20.64], R3 ;  /* 0x0000000314005986 */ /* 0x000fe8000c101114 */
[----:B------:R-:W3:Y:S04]  /*47fe0*/  LDL.LU.64 R18, [R1+0x808] ;  /* 0x0008080001127983 */ /* 0x000ee80000300a00 */
[----:B------:R1:W-:Y:S01]  /*47ff0*/  @P4 STG.E.U8 desc[UR20][R8.64], R0 ;  /* 0x0000000008004986 */ /* 0x0003e2000c101114 */
[----:B------:R-:W-:-:S02]  /*48000*/  ISETP.LT.AND P4, PT, R14, UR4, !P0 ;  /* 0x000000040e007c0c */ /* 0x000fc4000c781270 */
[----:B------:R-:W-:Y:S02]  /*48010*/  PRMT R4, R22, 0x7773, RZ ;  /* 0x0000777316047816 */ /* 0x000fe400000000ff */
[C---:B------:R-:W-:Y:S02]  /*48020*/  PRMT R22, R24.reuse, 0x7773, RZ ;  /* 0x0000777318167816 */ /* 0x040fe400000000ff */
[C---:B------:R-:W-:Y:S02]  /*48030*/  PRMT R17, R24.reuse, 0x7772, RZ ;  /* 0x0000777218117816 */ /* 0x040fe400000000ff */
[C---:B------:R-:W-:Y:S02]  /*48040*/  PRMT R16, R25.reuse, 0x7773, RZ ;  /* 0x0000777319107816 */ /* 0x040fe400000000ff */
[C---:B------:R-:W-:Y:S02]  /*48050*/  PRMT R7, R25.reuse, 0x7772, RZ ;  /* 0x0000777219077816 */ /* 0x040fe400000000ff */
[----:B------:R-:W-:Y:S01]  /*48060*/  PRMT R6, R25, 0x7771, RZ ;  /* 0x0000777119067816 */ /* 0x000fe200000000ff */
[----:B0-----:R-:W4:Y:S01]  /*48070*/  LDL.LU R27, [R1+0x12c] ;  /* 0x00012c00011b7983 */ /* 0x001f220000300800 */
[----:B------:R-:W-:-:S02]  /*48080*/  PRMT R2, R24, 0x7771, RZ ;  /* 0x0000777118027816 */ /* 0x000fc400000000ff */
[----:B------:R-:W-:Y:S01]  /*48090*/  PRMT R5, R25, 0x7770, RZ ;  /* 0x0000777019057816 */ /* 0x000fe200000000ff */
[----:B------:R-:W-:Y:S01]  /*480a0*/  ULDC UR4, c[0x0][0x228] ;  /* 0x00008a0000047ab9 */ /* 0x000fe20000000800 */
[----:B-1----:R-:W4:Y:S04]  /*480b0*/  LDL.LU.64 R8, [R1+0x800] ;  /* 0x0008000001087983 */ /* 0x002f280000300a00 */
[----:B------:R-:W4:Y:S01]  /*480c0*/  LDL.LU.64 R20, [R1+0x7d0] ;  /* 0x0007d00001147983 */ /* 0x000f220000300a00 */
[----:B------:R-:W-:-:S03]  /*480d0*/  PRMT R0, R24, 0x7770, RZ ;  /* 0x0000777018007816 */ /* 0x000fc600000000ff */
[----:B------:R-:W4:Y:S04]  /*480e0*/  LDL.LU.64 R12, [R1+0x7c8] ;  /* 0x0007c800010c7983 */ /* 0x000f280000300a00 */
[----:B------:R-:W4:Y:S04]  /*480f0*/  LDL.LU.64 R24, [R1+0x7c0] ;  /* 0x0007c00001187983 */ /* 0x000f280000300a00 */
[----:B--2---:R0:W-:Y:S04]  /*48100*/  @P4 STG.E.U8 desc[UR20][R28.64], R4 ;  /* 0x000000041c004986 */ /* 0x0041e8000c101114 */
[----:B0-----:R-:W2:Y:S01]  /*48110*/  LDL.LU.64 R28, [R1+0x1728] ;  /* 0x00172800011c7983 */ /* 0x001ea20000300a00 */
[----:B------:R-:W-:-:S02]  /*48120*/  ISETP.LT.AND P6, PT, R23, UR4, !P0 ;  /* 0x0000000417007c0c */ /* 0x000fc4000c7c1270 */
[----:B------:R-:W-:Y:S01]  /*48130*/  ISETP.LT.AND P5, PT, R10, UR6, !P0 ;  /* 0x000000060a007c0c */ /* 0x000fe2000c7a1270 */
[----:B------:R-:W-:Y:S01]  /*48140*/  ULDC UR4, c[0x0][0x228] ;  /* 0x00008a0000047ab9 */ /* 0x000fe20000000800 */
[----:B------:R-:W-:-:S09]  /*48150*/  ULDC UR6, c[0x0][0x228] ;  /* 0x00008a0000067ab9 */ /* 0x000fd20000000800 */
[----:B--2---:R0:W-:Y:S04]  /*48160*/  @P6 STG.E.U8 desc[UR20][R28.64], R0 ;  /* 0x000000001c006986 */ /* 0x0041e8000c101114 */
[----:B0-----:R-:W2:Y:S04]  /*48170*/  LDL.LU.64 R28, [R1+0x1720] ;  /* 0x00172000011c7983 */ /* 0x001ea80000300a00 */
[----:B---3--:R0:W-:Y:S04]  /*48180*/  @P5 STG.E.U8 desc[UR20][R18.64], R2 ;  /* 0x0000000212005986 */ /* 0x0081e8000c101114 */
[----:B0-----:R-:W3:Y:S01]  /*48190*/  LDL.LU R19, [R1+0x1718] ;  /* 0x0017180001137983 */ /* 0x001ee20000300800 */
[----:B--2---:R-:W-:Y:S01]  /*481a0*/  ISETP.LT.AND P4, PT, R28, UR4, !P0 ;  /* 0x000000041c007c0c */ /* 0x004fe2000c781270 */
[----:B------:R-:W-:-:S02]  /*481b0*/  ULDC UR4, c[0x0][0x228] ;  /* 0x00008a0000047ab9 */ /* 0x000fc40000000800 */
[----:B------:R0:W-:Y:S01]  /*481c0*/  STL.64 [R1+0x1710], R28 ;  /* 0x0017101c01007387 */ /* 0x0001e20000100a00 */
[----:B------:R-:W-:Y:S01]  /*481d0*/  ISETP.LT.AND P0, PT, R29, UR4, !P0 ;  /* 0x000000041d007c0c */ /* 0x000fe2000c701270 */
[----:B------:R-:W-:Y:S02]  /*481e0*/  ULDC UR4, c[0x0][0x228] ;  /* 0x00008a0000047ab9 */ /* 0x000fe40000000800 */
[----:B0-----:R-:W2:Y:S01]  /*481f0*/  LDL.LU.64 R28, [R1+0x7b8] ;  /* 0x0007b800011c7983 */ /* 0x001ea20000300a00 */
[----:B---3--:R-:W-:-:S03]  /*48200*/  ISETP.LT.AND P5, PT, R19, UR6, !P2 ;  /* 0x0000000613007c0c */ /* 0x008fc6000d7a1270 */
[----:B------:R0:W-:Y:S01]  /*48210*/  STL [R1+0x1708], R19 ;  /* 0x0017081301007387 */ /* 0x0001e20000100800 */
[----:B------:R-:W-:Y:S01]  /*48220*/  ISETP.LT.AND P6, PT, R15, UR4, !P2 ;  /* 0x000000040f007c0c */ /* 0x000fe2000d7c1270 */
[----:B------:R-:W-:Y:S02]  /*48230*/  ULDC UR4, c[0x0][0x228] ;  /* 0x00008a0000047ab9 */ /* 0x000fe40000000800 */
[----:B----4-:R1:W-:Y:S01]  /*48240*/  @P4 STG.E.U8 desc[UR20][R8.64], R17 ;  /* 0x0000001108004986 */ /* 0x0103e2000c101114 */
[C---:B------:R-:W-:Y:S02]  /*48250*/  PRMT R4, R27.reuse, 0x7773, RZ ;  /* 0x000077731b047816 */ /* 0x040fe400000000ff */
[C---:B------:R-:W-:Y:S02]  /*48260*/  PRMT R3, R27.reuse, 0x7772, RZ ;  /* 0x000077721b037816 */ /* 0x040fe400000000ff */
[C---:B------:R-:W-:Y:S02]  /*48270*/  PRMT R2, R27.reuse, 0x7771, RZ ;  /* 0x000077711b027816 */ /* 0x040fe400000000ff */
[----:B------:R-:W-:Y:S01]  /*48280*/  PRMT R0, R27, 0x7770, RZ ;  /* 0x000077701b007816 */ /* 0x000fe200000000ff */
[----:B------:R-:W-:Y:S01]  /*48290*/  ULDC UR6, c[0x0][0x228] ;  /* 0x00008a0000067ab9 */ /* 0x000fe20000000800 */
[----:B0-----:R-:W3:Y:S01]  /*482a0*/  LDL.LU.64 R18, [R1+0x7b0] ;  /* 0x0007b00001127983 */ /* 0x001ee20000300a00 */
[----:B------:R-:W-:-:S03]  /*482b0*/  ISETP.LT.AND P4, PT, R11, UR4, !P2 ;  /* 0x000000040b007c0c */ /* 0x000fc6000d781270 */
[----:B------:R-:W4:Y:S04]  /*482c0*/  LDL.LU.64 R26, [R1+0x798] ;  /* 0x00079800011a7983 */ /* 0x000f280000300a00 */
[----:B------:R0:W-:Y:S04]  /*482d0*/  @P0 STG.E.U8 desc[UR20][R20.64], R22 ;  /* 0x0000001614000986 */ /* 0x0001e8000c101114 */
[----:B-1----:R-:W4:Y:S04]  /*482e0*/  LDL.LU R8, [R1+0x110] ;  /* 0x0001100001087983 */ /* 0x002f280000300800 */
[----:B------:R1:W-:Y:S01]  /*482f0*/  @P5 STG.E.U8 desc[UR20][R12.64], R5 ;  /* 0x000000050c005986 */ /* 0x0003e2000c101114 */
[----:B------:R-:W-:-:S03]  /*48300*/  ISETP.LT.AND P0, PT, R14, UR6, !P2 ;  /* 0x000000060e007c0c */ /* 0x000fc6000d701270 */
[----:B------:R1:W-:Y:S01]  /*48310*/  @P6 STG.E.U8 desc[UR20][R24.64], R6 ;  /* 0x0000000618006986 */ /* 0x0003e2000c101114 */
[----:B------:R-:W-:Y:S01]  /*48320*/  ULDC UR4, c[0x0][0x228] ;  /* 0x00008a0000047ab9 */ /* 0x000fe20000000800 */
[----:B------:R-:W-:Y:S02]  /*48330*/  ULDC UR6, c[0x0][0x228] ;  /* 0x00008a0000067ab9 */ /* 0x000fe40000000800 */
[----:B0-----:R-:W4:Y:S04]  /*48340*/  LDL.LU.64 R20, [R1+0x790] ;  /* 0x0007900001147983 */ /* 0x001f280000300a00 */
[----:B-1----:R-:W4:Y:S04]  /*48350*/  LDL.LU.64 R12, [R1+0x788] ;  /* 0x00078800010c7983 */ /* 0x002f280000300a00 */
[----:B------:R-:W4:Y:S04]  /*48360*/  LDL.LU.64 R24, [R1+0x768] ;  /* 0x0007680001187983 */ /* 0x000f280000300a00 */
[----:B--2---:R0:W-:Y:S04]  /*48370*/  @P4 STG.E.U8 desc[UR20][R28.64], R7 ;  /* 0x000000071c004986 */ /* 0x0041e8000c101114 */
[----:B0-----:R-:W2:Y:S04]  /*48380*/  LDL.LU.64 R28, [R1+0x1710] ;  /* 0x00171000011c7983 */ /* 0x001ea80000300a00 */
[----:B------:R-:W4:Y:S04]  /*48390*/  LDL.LU.64 R6, [R1+0x7a0] ;  /* 0x0007a00001067983 */ /* 0x000f280000300a00 */
[----:B---3--:R0:W-:Y:S04]  /*483a0*/  @P0 STG.E.U8 desc[UR20][R18.64], R16 ;  /* 0x0000001012000986 */ /* 0x0081e8000c101114 */
[----:B0-----:R-:W3:Y:S04]  /*483b0*/  LDL.LU R19, [R1+0x1708] ;  /* 0x0017080001137983 */ /* 0x001ee80000300800 */
[----:B------:R-:W4:Y:S01]  /*483c0*/  LDL.LU.64 R16, [R1+0x7a8] ;  /* 0x0007a80001107983 */ /* 0x000f220000300a00 */
[----:B------:R-:W-:Y:S01]  /*483d0*/  ISETP.LT.AND P6, PT, R23, UR4, !P2 ;  /* 0x0000000417007c0c */ /* 0x000fe2000d7c1270 */
[----:B------:R-:W-:Y:S01]  /*483e0*/  ULDC UR4, c[0x0][0x228] ;  /* 0x00008a0000047ab9 */ /* 0x000fe20000000800 */
[----:B------:R-:W-:Y:S01]  /*483f0*/  ISETP.LT.AND P5, PT, R10, UR6, !P2 ;  /* 0x000000060a007c0c */ /* 0x000fe2000d7a1270 */
[----:B------:R-:W3:Y:S01]  /*48400*/  LDL.LU R9, [R1+0x100] ;  /* 0x0001000001097983 */ /* 0x000ee20000300800 */
[----:B------:R-:W-:Y:S01]  /*48410*/  ULDC UR6, c[0x0][0x228] ;  /* 0x00008a0000067ab9 */ /* 0x000fe20000000800 */
[----:B--2---:R-:W-:Y:S01]  /*48420*/  ISETP.LT.AND P4, PT, R28, UR4, !P2 ;  /* 0x000000041c007c0c */ /* 0x004fe2000d781270 */
[----:B------:R-:W-:-:S02]  /*48430*/  ULDC UR4, c[0x0][0x228] ;  /* 0x00008a0000047ab9 */ /* 0x000fc40000000800 */
[----:B------:R-:W-:Y:S01]  /*48440*/  ISETP.LT.AND P2, PT, R29, UR4, !P2 ;  /* 0x000000041d007c0c */ /* 0x000fe2000d741270 */
[----:B------:R-:W-:-:S04]  /*48450*/  ULDC UR4, c[0x0][0x228] ;  /* 0x00008a0000047ab9 */ /* 0x000fc80000000800 */
[----:B----4-:R0:W-:Y:S04]  /*48460*/  @P6 STG.E.U8 desc[UR20][R16.64], R0 ;  /* 0x0000000010006986 */ /* 0x0101e8000c101114 */
[----:B------:R1:W-:Y:S04]  /*48470*/  @P5 STG.E.U8 desc[UR20][R6.64], R2 ;  /* 0x0000000206005986 */ /* 0x0003e8000c101114 */
[----:B------:R2:W-:Y:S04]  /*48480*/  @P4 STG.E.U8 desc[UR20][R26.64], R3 ;  /* 0x000000031a004986 */ /* 0x0005e8000c101114 */
[----:B------:R4:W-:Y:S04]  /*48490*/  @P2 STG.E.U8 desc[UR20][R20.64], R4 ;  /* 0x0000000414002986 */ /* 0x0009e8000c101114 */
[----:B0-----:R-:W3:Y:S04]  /*484a0*/  LDL.LU.64 R16, [R1+0x760] ;  /* 0x0007600001107983 */ /* 0x001ee80000300a00 */
[----:B-1----:R-:W3:Y:S04]  /*484b0*/  LDL.LU.64 R6, [R1+0x758] ;  /* 0x0007580001067983 */ /* 0x002ee80000300a00 */
[----:B--2---:R-:W2:Y:S04]  /*484c0*/  LDL.LU.64 R26, [R1+0x750] ;  /* 0x00075000011a7983 */ /* 0x004ea80000300a00 */
[----:B----4-:R-:W4:Y:S01]  /*484d0*/  LDL.LU.64 R4, [R1+0x780] ;  /* 0x0007800001047983 */ /* 0x010f220000300a00 */
[----:B---3--:R-:W-:-:S02]  /*484e0*/  ISETP.LT.AND P0, PT, R19, UR6, !P3 ;  /* 0x0000000613007c0c */ /* 0x008fc4000df01270 */
[----:B------:R-:W-:Y:S01]  /*484f0*/  ISETP.LT.AND P6, PT, R15, UR4, !P3 ;  /* 0x000000040f007c0c */ /* 0x000fe2000dfc1270 */
[----:B------:R-:W-:Y:S01]  /*48500*/  ULDC UR4, c[0x0][0x228] ;  /* 0x00008a0000047ab9 */ /* 0x000fe20000000800 */
[C---:B------:R-:W-:Y:S02]  /*48510*/  PRMT R2, R8.reuse, 0x7770, RZ ;  /* 0x0000777008027816 */ /* 0x040fe400000000ff */
[----:B------:R-:W-:Y:S02]  /*48520*/  ISETP.LT.AND P4, PT, R11, UR4, !P3 ;  /* 0x000000040b007c0c */ /* 0x000fe4000df81270 */
[----:B------:R-:W-:Y:S01]  /*48530*/  PRMT R0, R8, 0x7771, RZ ;  /* 0x0000777108007816 */ /* 0x000fe200000000ff */
[----:B------:R-:W3:Y:S01]  /*48540*/  LDL.LU.64 R20, [R1+0x748] ;  /* 0x0007480001147983 */ /* 0x000ee20000300a00 */
        /* <DEDUP_REMOVED lines=9> */
[----:B----4-:R0:W-:Y:S02]  /*485e0*/  @P6 STG.E.U8 desc[UR20][R4.64], R0 ;  /* 0x0000000004006986 */ /* 0x0101e4000c101114 */
[----:B0-----:R-:W-:-:S05]  /*485f0*/  PRMT R0, R8, 0x7772, RZ ;  /* 0x0000777208007816 */ /* 0x001fca00000000ff */
[----:B------:R0:W-:Y:S04]  /*48600*/  @P4 STG.E.U8 desc[UR20][R24.64], R0 ;  /* 0x0000000018004986 */ /* 0x0001e8000c101114 */
[----:B0-----:R-:W4:Y:S04]  /*48610*/  LDL.LU.64 R24, [R1+0x730] ;  /* 0x0007300001187983 */ /* 0x001f280000300a00 */
[----:B------:R-:W4:Y:S04]  /*48620*/  LDL.LU R18, [R1+0x80] ;  /* 0x0000800001127983 */ /* 0x000f280000300800 */
[----:B------:R-:W3:Y:S01]  /*48630*/  LDL.LU.64 R22, [R1+0x720] ;  /* 0x0007200001167983 */ /* 0x000ee20000300a00 */
[----:B------:R-:W-:Y:S01]  /*48640*/  ISETP.LT.AND P6, PT, R10, UR6, !P3 ;  /* 0x000000060a007c0c */ /* 0x000fe2000dfc1270 */
[----:B--2---:R-:W-:Y:S01]  /*48650*/  VIADD R2, R13, 0x11 ;  /* 0x000000110d027836 */ /* 0x004fe20000000000 */
[----:B------:R-:W-:Y:S01]  /*48660*/  ULDC UR6, c[0x0][0x228] ;  /* 0x00008a0000067ab9 */ /* 0x000fe20000000800 */
[----:B------:R-:W-:-:S02]  /*48670*/  PRMT R0, R8, 0x7773, RZ ;  /* 0x0000777308007816 */ /* 0x000fc400000000ff */
[----:B------:R-:W-:Y:S02]  /*48680*/  ISETP.LT.AND P4, PT, R28, UR6, !P3 ;  /* 0x000000061c007c0c */ /* 0x000fe4000df81270 */
[C---:B------:R-:W-:Y:S02]  /*48690*/  PRMT R3, R9.reuse, 0x7770, RZ ;  /* 0x0000777009037816 */ /* 0x040fe400000000ff */
[----:B------:R-:W-:Y:S02]  /*486a0*/  ISETP.GE.AND P0, PT, R2, UR4, PT ;  /* 0x0000000402007c0c */ /* 0x000fe4000bf06270 */
[----:B------:R-:W-:Y:S01]  /*486b0*/  PRMT R2, R9, 0x7771, RZ ;  /* 0x0000777109027816 */ /* 0x000fe200000000ff */
[----:B------:R-:W-:Y:S01]  /*486c0*/  ULDC UR4, c[0x0][0x228] ;  /* 0x00008a0000047ab9 */ /* 0x000fe20000000800 */
[----:B------:R-:W-:Y:S01]  /*486d0*/  @P5 STG.E.U8 desc[UR20][R16.64], R0 ;  /* 0x0000000010005986 */ /* 0x000fe2000c101114 */
[----:B------:R-:W-:-:S03]  /*486e0*/  ISETP.LT.AND P3, PT, R29, UR4, !P3 ;  /* 0x000000041d007c0c */ /* 0x000fc6000df61270 */
[----:B------:R-:W-:Y:S01]  /*486f0*/  @P2 STG.E.U8 desc[UR20][R6.64], R3 ;  /* 0x0000000306002986 */ /* 0x000fe2000c101114 */
[----:B------:R-:W-:-:S03]  /*48700*/  ULDC UR4, c[0x0][0x228] ;  /* 0x00008a0000047ab9 */ /* 0x000fc60000000800 */
[----:B---3--:R0:W-:Y:S01]  /*48710*/  STL.64 [R1+0x16f8], R22 ;  /* 0x0016f81601007387 */ /* 0x0081e20000100a00 */
[----:B------:R-:W-:-:S03]  /*48720*/  ULDC UR6, c[0x0][0x228] ;  /* 0x00008a0000067ab9 */ /* 0x000fc60000000800 */
[----:B0-----:R-:W2:Y:S04]  /*48730*/  LDL.LU.64 R22, [R1+0x728] ;  /* 0x0007280001167983 */ /* 0x001ea80000300a00 */
[----:B------:R-:W-:Y:S01]  /*48740*/  @P6 STG.E.U8 desc[UR20][R26.64], R2 ;  /* 0x000000021a006986 */ /* 0x000fe2000c101114 */
[----:B------:R-:W-:Y:S02]  /*48750*/  PRMT R0, R9, 0x7772, RZ ;  /* 0x0000777209007816 */ /* 0x000fe400000000ff */
[----:B------:R-:W-:Y:S01]  /*48760*/  ISETP.LT.AND P6, PT, R19, UR4, !P0 ;  /* 0x0000000413007c0c */ /* 0x000fe2000c7c1270 */
[----:B------:R-:W3:Y:S04]  /*48770*/  LDL.LU.64 R16, [R1+0x710] ;  /* 0x0007100001107983 */ /* 0x000ee80000300a00 */
[----:B------:R-:W3:Y:S04]  /*48780*/  LDL.LU R8, [R1+0xf0] ;  /* 0x0000f00001087983 */ /* 0x000ee80000300800 */
[----:B------:R0:W-:Y:S04]  /*48790*/  @P4 STG.E.U8 desc[UR20][R20.64], R0 ;  /* 0x0000000014004986 */ /* 0x0001e8000c101114 */
[----:B------:R-:W3:Y:S01]  /*487a0*/  LDL.LU.64 R6, [R1+0x708] ;  /* 0x0007080001067983 */ /* 0x000ee20000300a00 */
[----:B----4-:R-:W-:-:S02]  /*487b0*/  PRMT R3, R18, 0x7770, RZ ;  /* 0x0000777012037816 */ /* 0x010fc400000000ff */
[----:B------:R-:W-:Y:S01]  /*487c0*/  ISETP.LT.AND P5, PT, R15, UR6, !P0 ;  /* 0x000000060f007c0c */ /* 0x000fe2000c7a1270 */
[----:B------:R-:W-:Y:S01]  /*487d0*/  ULDC UR4, c[0x0][0x22c] ;  /* 0x00008b0000047ab9 */ /* 0x000fe20000000800 */
[----:B0-----:R-:W-:Y:S01]  /*487e0*/  PRMT R0, R9, 0x7773, RZ ;  /* 0x0000777309007816 */ /* 0x001fe200000000ff */
[----:B------:R-:W4:Y:S04]  /*487f0*/  LDL.LU.64 R20, [R1+0x700] ;  /* 0x0007000001147983 */ /* 0x000f280000300a00 */
[----:B------:R-:W4:Y:S04]  /*48800*/  LDL.LU.64 R4, [R1+0x6f8] ;  /* 0x0006f80001047983 */ /* 0x000f280000300a00 */
[----:B------:R-:W4:Y:S01]  /*48810*/  LDL.LU.64 R26, [R1+0x6d8] ;  /* 0x0006d800011a7983 */ /* 0x000f220000300a00 */
[----:B------:R-:W-:-:S03]  /*48820*/  VIADD R2, R13, 0x12 ;  /* 0x000000120d027836 */ /* 0x000fc60000000000 */
[----:B------:R0:W-:Y:S01]  /*48830*/  @P3 STG.E.U8 desc[UR20][R24.64], R0 ;  /* 0x0000000018003986 */ /* 0x0001e2000c101114 */
[----:B------:R-:W-:Y:S01]  /*48840*/  ISETP.LT.AND P4, PT, R11, UR8, !P0 ;  /* 0x000000080b007c0c */ /* 0x000fe2000c781270 */
[----:B------:R-:W-:Y:S01]  /*48850*/  ULDC UR6, c[0x0][0x228] ;  /* 0x00008a0000067ab9 */ /* 0x000fe20000000800 */
[----:B------:R-:W-:Y:S01]  /*48860*/  ULDC UR8, c[0x0][0x228] ;  /* 0x00008a0000087ab9 */ /* 0x000fe20000000800 */
[----:B0-----:R-:W4:Y:S04]  /*48870*/  LDL.LU.64 R24, [R1+0x6d0] ;  /* 0x0006d00001187983 */ /* 0x001f280000300a00 */
[----:B------:R-:W4:Y:S04]  /*48880*/  LDL.LU R9, [R1+0x114] ;  /* 0x0001140001097983 */ /* 0x000f280000300800 */
[----:B--2---:R0:W-:Y:S04]  /*48890*/  @P6 STG.E.U8 desc[UR20][R22.64], R3 ;  /* 0x0000000316006986 */ /* 0x0041e8000c101114 */
[----:B0-----:R-:W2:Y:S01]  /*488a0*/  LDL.LU.64 R22, [R1+0x16f8] ;  /* 0x0016f80001167983 */ /* 0x001ea20000300a00 */
[----:B------:R-:W-:-:S02]  /*488b0*/  ISETP.GE.AND P2, PT, R2, UR4, PT ;  /* 0x0000000402007c0c */ /* 0x000fc4000bf46270 */
[----:B------:R-:W-:Y:S01]  /*488c0*/  PRMT R2, R18, 0x7771, RZ ;  /* 0x0000777112027816 */ /* 0x000fe200000000ff */
[----:B------:R-:W-:Y:S02]  /*488d0*/  ULDC UR4, c[0x0][0x228] ;  /* 0x00008a0000047ab9 */ /* 0x000fe40000000800 */
[----:B------:R-:W-:Y:S02]  /*488e0*/  ISETP.LT.AND P3, PT, R14, UR4, !P0 ;  /* 0x000000040e007c0c */ /* 0x000fe4000c761270 */
[----:B------:R-:W-:Y:S01]  /*488f0*/  PRMT R0, R18, 0x7772, RZ ;  /* 0x0000777212007816 */ /* 0x000fe200000000ff */
[----:B------:R-:W-:Y:S01]  /*48900*/  ULDC UR4, c[0x0][0x228] ;  /* 0x00008a0000047ab9 */ /* 0x000fe20000000800 */
[----:B--2---:R0:W-:Y:S04]  /*48910*/  @P5 STG.E.U8 desc[UR20][R22.64], R2 ;  /* 0x0000000216005986 */ /* 0x0041e8000c101114 */
[----:B0-----:R-:W2:Y:S04]  /*48920*/  LDL.LU R23, [R1+0x16f0] ;  /* 0x0016f00001177983 */ /* 0x001ea80000300800 */
[----:B------:R-:W3:Y:S01]  /*48930*/  LDL.LU.64 R2, [R1+0x718] ;  /* 0x0007180001027983 */ /* 0x000ee20000300a00 */
[----:B------:R-:W-:Y:S01]  /*48940*/  ISETP.LT.AND P5, PT, R10, UR6, !P0 ;  /* 0x000000060a007c0c */ /* 0x000fe2000c7a1270 */
[----:B------:R-:W-:Y:S01]  /*48950*/  ULDC UR6, c[0x0][0x228] ;  /* 0x00008a0000067ab9 */ /* 0x000fe20000000800 */
[----:B--2---:R-:W-:Y:S01]  /*48960*/  ISETP.LT.AND P6, PT, R23, UR4, !P0 ;  /* 0x0000000417007c0c */ /* 0x004fe2000c7c1270 */
[----:B---3--:R0:W-:Y:S01]  /*48970*/  @P4 STG.E.U8 desc[UR20][R2.64], R0 ;  /* 0x0000000002004986 */ /* 0x0081e2000c101114 */
[----:B------:R-:W-:Y:S01]  /*48980*/  ULDC UR4, c[0x0][0x228] ;  /* 0x00008a0000047ab9 */ /* 0x000fe20000000800 */
[----:B0-----:R-:W-:-:S02]  /*48990*/  PRMT R0, R18, 0x7773, RZ ;  /* 0x0000777312007816 */ /* 0x001fc400000000ff */
[----:B------:R-:W-:-:S03]  /*489a0*/  PRMT R2, R8, 0x7771, RZ ;  /* 0x0000777108027816 */ /* 0x000fc600000000ff */
[----:B------:R0:W-:Y:S02]  /*489b0*/  @P3 STG.E.U8 desc[UR20][R16.64], R0 ;  /* 0x0000000010003986 */ /* 0x0001e4000c101114 */
[----:B0-----:R-:W-:Y:S02]  /*489c0*/  PRMT R0, R8, 0x7770, RZ ;  /* 0x0000777008007816 */ /* 0x001fe400000000ff */
[----:B------:R-:W2:Y:S04]  /*489d0*/  LDL.LU.64 R16, [R1+0x6c8] ;  /* 0x0006c80001107983 */ /* 0x000ea80000300a00 */
[----:B------:R-:W3:Y:S04]  /*489e0*/  LDL.LU R18, [R1+0x104] ;  /* 0x0001040001127983 */ /* 0x000ee80000300800 */
[----:B------:R0:W-:Y:S04]  /*489f0*/  @P6 STG.E.U8 desc[UR20][R6.64], R0 ;  /* 0x0000000006006986 */ /* 0x0001e8000c101114 */
[----:B----4-:R1:W-:Y:S04]  /*48a00*/  @P5 STG.E.U8 desc[UR20][R20.64], R2 ;  /* 0x0000000214005986 */ /* 0x0103e8000c101114 */
        /* <DEDUP_REMOVED lines=17> */
[----:B------:R-:W-:Y:S02]  /*48b20*/  PRMT R3, R9, 0x7772, RZ ;  /* 0x0000777209037816 */ /* 0x000fe400000000ff */
[----:B------:R-:W-:Y:S01]  /*48b30*/  ISETP.LT.AND P6, PT, R23, UR8, !P2 ;  /* 0x0000000817007c0c */ /* 0x000fe2000d7c1270 */
[----:B------:R-:W-:Y:S01]  /*48b40*/  ULDC UR6, c[0x0][0x228] ;  /* 0x00008a0000067ab9 */ /* 0x000fe20000000800 */
[----:B------:R-:W-:Y:S01]  /*48b50*/  ULDC UR8, c[0x0][0x228] ;  /* 0x00008a0000087ab9 */ /* 0x000fe20000000800 */
[----:B0-----:R-:W-:Y:S01]  /*48b60*/  PRMT R0, R9, 0x7770, RZ ;  /* 0x0000777009007816 */ /* 0x001fe200000000ff */
[----:B-1----:R-:W-:Y:S01]  /*48b70*/  VIADD R2, R13, 0x13 ;  /* 0x000000130d027836 */ /* 0x002fe20000000000 */
[----:B------:R-:W3:Y:S04]  /*48b80*/  LDL.LU.64 R26, [R1+0x6a0] ;  /* 0x0006a000011a7983 */ /* 0x000ee80000300a00 */
[----:B------:R0:W-:Y:S04]  /*48b90*/  @P3 STG.E.U8 desc[UR20][R24.64], R0 ;  /* 0x0000000018003986 */ /* 0x0001e8000c101114 */
[----:B------:R-:W3:Y:S01]  /*48ba0*/  LDL.LU.64 R4, [R1+0x698] ;  /* 0x0006980001047983 */ /* 0x000ee20000300a00 */
        /* <DEDUP_REMOVED lines=8> */
[----:B----4-:R0:W-:Y:S04]  /*48c30*/  @P4 STG.E.U8 desc[UR20][R6.64], R3 ;  /* 0x0000000306004986 */ /* 0x0101e8000c101114 */
[----:B---3--:R1:W-:Y:S04]  /*48c40*/  @P5 STG.E.U8 desc[UR20][R20.64], R2 ;  /* 0x0000000214005986 */ /* 0x0083e8000c101114 */
[----:B0-----:R-:W3:Y:S04]  /*48c50*/  LDL.LU.64 R6, [R1+0x680] ;  /* 0x0006800001067983 */ /* 0x001ee80000300a00 */
[----:B-1----:R-:W4:Y:S01]  /*48c60*/  LDL.LU.64 R2, [R1+0x6a8] ;  /* 0x0006a80001027983 */ /* 0x002f220000300a00 */
[----:B------:R-:W-:-:S02]  /*48c70*/  ISETP.LT.AND P0, PT, R10, UR4, !P2 ;  /* 0x000000040a007c0c */ /* 0x000fc4000d701270 */
[----:B------:R-:W-:Y:S01]  /*48c80*/  PRMT R0, R18, 0x7770, RZ ;  /* 0x0000777012007816 */ /* 0x000fe200000000ff */
[----:B------:R-:W-:Y:S01]  /*48c90*/  ULDC UR4, c[0x0][0x228] ;  /* 0x00008a0000047ab9 */ /* 0x000fe20000000800 */
[----:B------:R-:W3:Y:S01]  /*48ca0*/  LDL.LU.64 R20, [R1+0x670] ;  /* 0x0006700001147983 */ /* 0x000ee20000300a00 */
[----:B------:R-:W-:Y:S02]  /*48cb0*/  ISETP.LT.AND P4, PT, R28, UR4, !P2 ;  /* 0x000000041c007c0c */ /* 0x000fe4000d781270 */
[----:B------:R-:W-:Y:S01]  /*48cc0*/  ISETP.LT.AND P2, PT, R29, UR6, !P2 ;  /* 0x000000061d007c0c */ /* 0x000fe2000d741270 */
[----:B------:R-:W-:Y:S01]  /*48cd0*/  ULDC UR4, c[0x0][0x228] ;  /* 0x00008a0000047ab9 */ /* 0x000fe20000000800 */
[----:B------:R-:W-:Y:S01]  /*48ce0*/  ULDC UR6, c[0x0][0x228] ;  /* 0x00008a0000067ab9 */ /* 0x000fe20000000800 */
[----:B----4-:R0:W-:Y:S02]  /*48cf0*/  @P6 STG.E.U8 desc[UR20][R2.64], R0 ;  /* 0x0000000002006986 */ /* 0x0101e4000c101114 */
[----:B0-----:R-:W-:-:S02]  /*48d00*/  PRMT R0, R18, 0x7771, RZ ;  /* 0x0000777112007816 */ /* 0x001fc400000000ff */
[----:B------:R-:W-:-:S03]  /*48d10*/  PRMT R2, R18, 0x7773, RZ ;  /* 0x0000777312027816 */ /* 0x000fc600000000ff */
[----:B------:R0:W-:Y:S02]  /*48d20*/  @P0 STG.E.U8 desc[UR20][R26.64], R0 ;  /* 0x000000001a000986 */ /* 0x0001e4000c101114 */
[----:B0-----:R-:W-:Y:S02]  /*48d30*/  PRMT R0, R18, 0x7772, RZ ;  /* 0x0000777212007816 */ /* 0x001fe400000000ff */
[----:B------:R-:W4:Y:S04]  /*48d40*/  LDL.LU.64 R26, [R1+0x668] ;  /* 0x00066800011a7983 */ /* 0x000f280000300a00 */
[----:B------:R-:W4:Y:S04]  /*48d50*/  LDL.LU R9, [R1+0xf4] ;  /* 0x0000f40001097983 */ /* 0x000f280000300800 */
[----:B------:R-:W-:Y:S04]  /*48d60*/  @P4 STG.E.U8 desc[UR20][R4.64], R0 ;  /* 0x0000000004004986 */ /* 0x000fe8000c101114 */
[----:B------:R0:W-:Y:S04]  /*48d70*/  @P2 STG.E.U8 desc[UR20][R24.64], R2 ;  /* 0x0000000218002986 */ /* 0x0001e8000c101114 */
[----:B0-----:R-:W4:Y:S04]  /*48d80*/  LDL.LU.64 R24, [R1+0x660] ;  /* 0x0006600001187983 */ /* 0x001f280000300a00 */
[----:B------:R-:W4:Y:S01]  /*48d90*/  LDL.LU.64 R4, [R1+0x650] ;  /* 0x0006500001047983 */ /* 0x000f220000300a00 */
        /* <DEDUP_REMOVED lines=8> */
[----:B--2---:R-:W-:Y:S04]  /*48e20*/  @P5 STG.E.U8 desc[UR20][R16.64], R0 ;  /* 0x0000000010005986 */ /* 0x004fe8000c101114 */
[----:B---3--:R-:W-:Y:S01]  /*48e30*/  @P6 STG.E.U8 desc[UR20][R6.64], R2 ;  /* 0x0000000206006986 */ /* 0x008fe2000c101114 */
[----:B------:R-:W-:Y:S01]  /*48e40*/  ISETP.LT.AND P6, PT, R14, UR4, !P3 ;  /* 0x000000040e007c0c */ /* 0x000fe2000dfc1270 */
[----:B------:R-:W-:-:S02]  /*48e50*/  ULDC UR4, c[0x0][0x228] ;  /* 0x00008a0000047ab9 */ /* 0x000fc40000000800 */
[----:B----4-:R0:W-:Y:S04]  /*48e60*/  STL.64 [R1+0x16e8], R4 ;  /* 0x0016e80401007387 */ /* 0x0101e80000100a00 */
[----:B0-----:R-:W2:Y:S01]  /*48e70*/  LDL.LU.64 R4, [R1+0x658] ;  /* 0x0006580001047983 */ /* 0x001ea20000300a00 */
[----:B------:R-:W-:Y:S02]  /*48e80*/  ISETP.LT.AND P2, PT, R23, UR4, !P3 ;  /* 0x0000000417007c0c */ /* 0x000fe4000df41270 */
[----:B------:R-:W-:Y:S02]  /*48e90*/  PRMT R0, R8, 0x7772, RZ ;  /* 0x0000777208007816 */ /* 0x000fe400000000ff */
[----:B------:R-:W-:Y:S01]  /*48ea0*/  ISETP.LT.AND P4, PT, R10, UR6, !P3 ;  /* 0x000000060a007c0c */ /* 0x000fe2000df81270 */
[----:B------:R-:W-:Y:S01]  /*48eb0*/  VIADD R2, R13, 0x14 ;  /* 0x000000140d027836 */ /* 0x000fe20000000000 */
[----:B------:R-:W-:Y:S01]  /*48ec0*/  ULDC UR4, c[0x0][0x22c] ;  /* 0x00008b0000047ab9 */ /* 0x000fe20000000800 */
[----:B------:R-:W-:Y:S01]  /*48ed0*/  PRMT R3, R9, 0x7770, RZ ;  /* 0x0000777009037816 */ /* 0x000fe200000000ff */
[----:B------:R0:W-:Y:S04]  /*48ee0*/  @P0 STG.E.U8 desc[UR20][R20.64], R0 ;  /* 0x0000000014000986 */ /* 0x0001e8000c101114 */
[----:B------:R-:W3:Y:S01]  /*48ef0*/  LDL.LU.64 R6, [R1+0x638] ;  /* 0x0006380001067983 */ /* 0x000ee20000300a00 */
[----:B------:R-:W-:-:S02]  /*48f00*/  ISETP.GE.AND P0, PT, R2, UR4, PT ;  /* 0x0000000402007c0c */ /* 0x000fc4000bf06270 */
[----:B------:R-:W-:Y:S01]  /*48f10*/  PRMT R2, R9, 0x7771, RZ ;  /* 0x0000777109027816 */ /* 0x000fe200000000ff */
[----:B------:R-:W4:Y:S01]  /*48f20*/  LDL.LU R18, [R1+0x118] ;  /* 0x0001180001127983 */ /* 0x000f220000300800 */
[----:B------:R-:W-:Y:S01]  /*48f30*/  ISETP.LT.AND P5, PT, R28, UR8, !P3 ;  /* 0x000000081c007c0c */ /* 0x000fe2000dfa1270 */
[----:B------:R-:W-:Y:S01]  /*48f40*/  ULDC UR4, c[0x0][0x228] ;  /* 0x00008a0000047ab9 */ /* 0x000fe20000000800 */
[----:B------:R-:W-:Y:S01]  /*48f50*/  ULDC UR6, c[0x0][0x228] ;  /* 0x00008a0000067ab9 */ /* 0x000fe20000000800 */
[----:B0-----:R-:W-:Y:S01]  /*48f60*/  PRMT R0, R8, 0x7773, RZ ;  /* 0x0000777308007816 */ /* 0x001fe200000000ff */
[----:B------:R-:W3:Y:S04]  /*48f70*/  LDL.LU.64 R20, [R1+0x630] ;  /* 0x0006300001147983 */ /* 0x000ee80000300a00 */
[----:B------:R-:W3:Y:S01]  /*48f80*/  LDL.LU.64 R16, [R1+0x628] ;  /* 0x0006280001107983 */ /* 0x000ee20000300a00 */
[----:B------:R-:W-:-:S03]  /*48f90*/  ULDC UR8, c[0x0][0x228] ;  /* 0x00008a0000087ab9 */ /* 0x000fc60000000800 */
[----:B------:R0:W-:Y:S04]  /*48fa0*/  @P6 STG.E.U8 desc[UR20][R26.64], R0 ;  /* 0x000000001a006986 */ /* 0x0001e8000c101114 */
[----:B------:R1:W-:Y:S04]  /*48fb0*/  @P2 STG.E.U8 desc[UR20][R24.64], R3 ;  /* 0x0000000318002986 */ /* 0x0003e8000c101114 */
[----:B0-----:R-:W3:Y:S04]  /*48fc0*/  LDL.LU.64 R26, [R1+0x620] ;  /* 0x00062000011a7983 */ /* 0x001ee80000300a00 */
[----:B-1----:R-:W3:Y:S04]  /*48fd0*/  LDL.LU.64 R24, [R1+0x618] ;  /* 0x0006180001187983 */ /* 0x002ee80000300a00 */
[----:B--2---:R0:W-:Y:S04]  /*48fe0*/  @P4 STG.E.U8 desc[UR20][R4.64], R2 ;  /* 0x0000000204004986 */ /* 0x0041e8000c101114 */
[----:B0-----:R-:W2:Y:S01]  /*48ff0*/  LDL.LU.64 R4, [R1+0x16e8] ;  /* 0x0016e80001047983 */ /* 0x001ea20000300a00 */
[----:B------:R-:W-:-:S02]  /*49000*/  ISETP.LT.AND P3, PT, R29, UR4, !P3 ;  /* 0x000000041d007c0c */ /* 0x000fc4000df61270 */
[----:B------:R-:W-:Y:S01]  /*49010*/  PRMT R0, R9, 0x7772, RZ ;  /* 0x0000777209007816 */ /* 0x000fe200000000ff */
[----:B------:R-:W-:Y:S01]  /*49020*/  ULDC UR4, c[0x0][0x228] ;  /* 0x00008a0000047ab9 */ /* 0x000fe20000000800 */
[----:B----4-:R-:W-:Y:S02]  /*49030*/  PRMT R2, R18, 0x7770, RZ ;  /* 0x0000777012027816 */ /* 0x010fe400000000ff */
[----:B------:R-:W-:Y:S02]  /*49040*/  ISETP.LT.AND P2, PT, R19, UR4, !P0 ;  /* 0x0000000413007c0c */ /* 0x000fe4000c741270 */
[----:B------:R-:W-:Y:S01]  /*49050*/  ISETP.LT.AND P4, PT, R14, UR8, !P0 ;  /* 0x000000080e007c0c */ /* 0x000fe2000c781270 */
[----:B------:R-:W-:Y:S01]  /*49060*/  VIADD R3, R13, 0x15 ;  /* 0x000000150d037836 */ /* 0x000fe20000000000 */
[----:B------:R-:W-:Y:S01]  /*49070*/  ULDC UR4, c[0x0][0x22c] ;  /* 0x00008b0000047ab9 */ /* 0x000fe20000000800 */
[----:B------:R-:W4:Y:S01]  /*49080*/  LDL.LU R8, [R1+0x108] ;  /* 0x0001080001087983 */ /* 0x000f220000300800 */
[----:B------:R-:W-:-:S02]  /*49090*/  ULDC UR8, c[0x0][0x228] ;  /* 0x00008a0000087ab9 */ /* 0x000fc40000000800 */
[----:B------:R-:W-:Y:S01]  /*490a0*/  ISETP.GE.AND P6, PT, R3, UR4, PT ;  /* 0x0000000403007c0c */ /* 0x000fe2000bfc6270 */
[----:B------:R-:W-:Y:S01]  /*490b0*/  ULDC UR4, c[0x0][0x228] ;  /* 0x00008a0000047ab9 */ /* 0x000fe20000000800 */
[----:B--2---:R0:W-:Y:S01]  /*490c0*/  @P5 STG.E.U8 desc[UR20][R4.64], R0 ;  /* 0x0000000004005986 */ /* 0x0041e2000c101114 */
[----:B------:R-:W-:Y:S01]  /*490d0*/  ISETP.LT.AND P5, PT, R15, UR6, !P0 ;  /* 0x000000060f007c0c */ /* 0x000fe2000c7a1270 */
[----:B------:R-:W-:Y:S01]  /*490e0*/  ULDC UR6, c[0x0][0x228] ;  /* 0x00008a0000067ab9 */ /* 0x000fe20000000800 */
[----:B0-----:R-:W-:-:S05]  /*490f0*/  PRMT R0, R9, 0x7773, RZ ;  /* 0x0000777309007816 */ /* 0x001fca00000000ff */
[----:B---3--:R0:W-:Y:S01]  /*49100*/  @P3 STG.E.U8 desc[UR20][R6.64], R0 ;  /* 0x0000000006003986 */ /* 0x0081e2000c101114 */
[----:B------:R-:W-:-:S03]  /*49110*/  ISETP.LT.AND P3, PT, R11, UR6, !P0 ;  /* 0x000000060b007c0c */ /* 0x000fc6000c761270 */
[----:B------:R1:W-:Y:S01]  /*49120*/  @P2 STG.E.U8 desc[UR20][R20.64], R2 ;  /* 0x0000000214002986 */ /* 0x0003e2000c101114 */
[----:B------:R-:W-:Y:S01]  /*49130*/  ISETP.LT.AND P2, PT, R23, UR4, !P0 ;  /* 0x0000000417007c0c */ /* 0x000fe2000c741270 */
[----:B------:R-:W-:Y:S01]  /*49140*/  ULDC UR4, c[0x0][0x228] ;  /* 0x00008a0000047ab9 */ /* 0x000fe20000000800 */
[----:B------:R-:W-:Y:S01]  /*49150*/  ULDC UR6, c[0x0][0x228] ;  /* 0x00008a0000067ab9 */ /* 0x000fe20000000800 */
[C---:B0-----:R-:W-:Y:S01]  /*49160*/  PRMT R0, R18.reuse, 0x7771, RZ ;  /* 0x0000777112007816 */ /* 0x041fe200000000ff */
[----:B------:R-:W2:Y:S01]  /*49170*/  LDL.LU.64 R6, [R1+0x608] ;  /* 0x0006080001067983 */ /* 0x000ea20000300a00 */
[----:B-1----:R-:W-:-:S03]  /*49180*/  PRMT R2, R18, 0x7772, RZ ;  /* 0x0000777212027816 */ /* 0x002fc600000000ff */
[----:B------:R-:W3:Y:S04]  /*49190*/  LDL.LU.64 R20, [R1+0x600] ;  /* 0x0006000001147983 */ /* 0x000ee80000300a00 */
[----:B------:R-:W3:Y:S04]  /*491a0*/  LDL.LU R9, [R1+0x88] ;  /* 0x0000880001097983 */ /* 0x000ee80000300800 */
[----:B------:R0:W-:Y:S04]  /*491b0*/  @P5 STG.E.U8 desc[UR20][R16.64], R0 ;  /* 0x0000000010005986 */ /* 0x0001e8000c101114 */
[----:B------:R1:W-:Y:S04]  /*491c0*/  @P3 STG.E.U8 desc[UR20][R26.64], R2 ;  /* 0x000000021a003986 */ /* 0x0003e8000c101114 */
[----:B------:R-:W3:Y:S01]  /*491d0*/  LDL.LU.64 R4, [R1+0x5f8] ;  /* 0x0005f80001047983 */ /* 0x000ee20000300a00 */
[----:B0-----:R-:W-:Y:S01]  /*491e0*/  PRMT R0, R18, 0x7773, RZ ;  /* 0x0000777312007816 */ /* 0x001fe200000000ff */
[----:B-1----:R-:W-:-:S02]  /*491f0*/  VIADD R2, R13, 0x16 ;  /* 0x000000160d027836 */ /* 0x002fc40000000000 */
[----:B------:R-:W3:Y:S04]  /*49200*/  LDL.LU.64 R16, [R1+0x5f0] ;  /* 0x0005f00001107983 */ /* 0x000ee80000300a00 */
[----:B------:R0:W-:Y:S01]  /*49210*/  @P4 STG.E.U8 desc[UR20][R24.64], R0 ;  /* 0x0000000018004986 */ /* 0x0001e2000c101114 */
[----:B------:R-:W-:Y:S01]  /*49220*/  ISETP.LT.AND P4, PT, R10, UR4, !P0 ;  /* 0x000000040a007c0c */ /* 0x000fe2000c781270 */
[----:B------:R-:W-:Y:S02]  /*49230*/  ULDC UR4, c[0x0][0x22c] ;  /* 0x00008b0000047ab9 */ /* 0x000fe40000000800 */
[----:B------:R-:W3:Y:S01]  /*49240*/  LDL.LU.64 R26, [R1+0x5e8] ;  /* 0x0005e800011a7983 */ /* 0x000ee20000300a00 */
[----:B------:R-:W-:Y:S01]  /*49250*/  ISETP.GE.AND P3, PT, R2, UR4, PT ;  /* 0x0000000402007c0c */ /* 0x000fe2000bf66270 */
[----:B------:R-:W-:-:S02]  /*49260*/  ULDC UR4, c[0x0][0x228] ;  /* 0x00008a0000047ab9 */ /* 0x000fc40000000800 */
[----:B0-----:R-:W3:Y:S04]  /*49270*/  LDL.LU.64 R24, [R1+0x5c8] ;  /* 0x0005c80001187983 */ /* 0x001ee80000300a00 */
[----:B------:R-:W2:Y:S01]  /*49280*/  LDL.LU.64 R2, [R1+0x610] ;  /* 0x0006100001027983 */ /* 0x000ea20000300a00 */
[----:B----4-:R-:W-:Y:S02]  /*49290*/  PRMT R0, R8, 0x7770, RZ ;  /* 0x0000777008007816 */ /* 0x010fe400000000ff */
[----:B------:R-:W-:Y:S02]  /*492a0*/  ISETP.LT.AND P5, PT, R28, UR6, !P0 ;  /* 0x000000061c007c0c */ /* 0x000fe4000c7a1270 */
[----:B------:R-:W-:Y:S01]  /*492b0*/  ISETP.LT.AND P0, PT, R29, UR4, !P0 ;  /* 0x000000041d007c0c */ /* 0x000fe2000c701270 */
[----:B------:R-:W4:Y:S01]  /*492c0*/  LDL.LU R18, [R1+0xf8] ;  /* 0x0000f80001127983 */ /* 0x000f220000300800 */
[----:B------:R-:W-:Y:S01]  /*492d0*/  ULDC UR6, c[0x0][0x228] ;  /* 0x00008a0000067ab9 */ /* 0x000fe20000000800 */
[----:B------:R-:W-:-:S02]  /*492e0*/  ULDC UR4, c[0x0][0x228] ;  /* 0x00008a0000047ab9 */ /* 0x000fc40000000800 */
[----:B--2---:R0:W-:Y:S02]  /*492f0*/  @P2 STG.E.U8 desc[UR20][R2.64], R0 ;  /* 0x0000000002002986 */ /* 0x0041e4000c101114 */
[C---:B0-----:R-:W-:Y:S02]  /*49300*/  PRMT R2, R8.reuse, 0x7771, RZ ;  /* 0x0000777108027816 */ /* 0x041fe400000000ff */
[----:B------:R-:W-:-:S03]  /*49310*/  PRMT R0, R8, 0x7772, RZ ;  /* 0x0000777208007816 */ /* 0x000fc600000000ff */
[----:B------:R0:W-:Y:S04]  /*49320*/  @P4 STG.E.U8 desc[UR20][R6.64], R2 ;  /* 0x0000000206004986 */ /* 0x0001e8000c101114 */
[----:B---3--:R1:W-:Y:S01]  /*49330*/  @P5 STG.E.U8 desc[UR20][R20.64], R0 ;  /* 0x0000000014005986 */ /* 0x0083e2000c101114 */
[----:B0-----:R-:W-:-:S03]  /*49340*/  PRMT R2, R8, 0x7773, RZ ;  /* 0x0000777308027816 */ /* 0x001fc600000000ff */
[----:B------:R-:W2:Y:S04]  /*49350*/  LDL.LU.64 R6, [R1+0x5c0] ;  /* 0x0005c00001067983 */ /* 0x000ea80000300a00 */
[----:B-1----:R-:W3:Y:S04]  /*49360*/  LDL.LU.64 R20, [R1+0x5b8] ;  /* 0x0005b80001147983 */ /* 0x002ee80000300a00 */
[----:B------:R0:W-:Y:S04]  /*49370*/  @P0 STG.E.U8 desc[UR20][R4.64], R2 ;  /* 0x0000000204000986 */ /* 0x0001e8000c101114 */
[----:B0-----:R-:W4:Y:S01]  /*49380*/  LDL.LU.64 R4, [R1+0x5a8] ;  /* 0x0005a80001047983 */ /* 0x001f220000300a00 */
[----:B------:R-:W-:-:S02]  /*49390*/  ISETP.LT.AND P2, PT, R19, UR6, !P6 ;  /* 0x0000000613007c0c */ /* 0x000fc4000f741270 */
[----:B------:R-:W-:Y:S02]  /*493a0*/  ISETP.LT.AND P5, PT, R15, UR4, !P6 ;  /* 0x000000040f007c0c */ /* 0x000fe4000f7a1270 */
[C---:B------:R-:W-:Y:S01]  /*493b0*/  PRMT R0, R9.reuse, 0x7770, RZ ;  /* 0x0000777009007816 */ /* 0x040fe200000000ff */
[----:B------:R-:W-:Y:S01]  /*493c0*/  ULDC UR4, c[0x0][0x228] ;  /* 0x00008a0000047ab9 */ /* 0x000fe20000000800 */
[----:B------:R-:W-:Y:S02]  /*493d0*/  PRMT R2, R9, 0x7771, RZ ;  /* 0x0000777109027816 */ /* 0x000fe400000000ff */
[----:B------:R-:W-:Y:S01]  /*493e0*/  ISETP.LT.AND P4, PT, R11, UR4, !P6 ;  /* 0x000000040b007c0c */ /* 0x000fe2000f781270 */
[----:B------:R-:W-:Y:S01]  /*493f0*/  ULDC UR4, c[0x0][0x228] ;  /* 0x00008a0000047ab9 */ /* 0x000fe20000000800 */
[----:B------:R-:W-:-:S03]  /*49400*/  ULDC UR6, c[0x0][0x228] ;  /* 0x00008a0000067ab9 */ /* 0x000fc60000000800 */
[----:B------:R0:W-:Y:S01]  /*49410*/  @P2 STG.E.U8 desc[UR20][R16.64], R0 ;  /* 0x0000000010002986 */ /* 0x0001e2000c101114 */
[----:B------:R-:W-:-:S03]  /*49420*/  ISETP.LT.AND P2, PT, R14, UR4, !P6 ;  /* 0x000000040e007c0c */ /* 0x000fc6000f741270 */
[----:B------:R-:W-:Y:S04]  /*49430*/  @P5 STG.E.U8 desc[UR20][R26.64], R2 ;  /* 0x000000021a005986 */ /* 0x000fe8000c101114 */
[----:B----4-:R1:W-:Y:S01]  /*49440*/  STL.64 [R1+0x16e0], R4 ;  /* 0x0016e00401007387 */ /* 0x0103e20000100a00 */
[----:B0-----:R-:W-:Y:S01]  /*49450*/  PRMT R0, R9, 0x7772, RZ ;  /* 0x0000777209007816 */ /* 0x001fe200000000ff */
[----:B------:R-:W-:Y:S01]  /*49460*/  VIADD R3, R13, 0x17 ;  /* 0x000000170d037836 */ /* 0x000fe20000000000 */
[----:B------:R-:W-:Y:S01]  /*49470*/  ULDC UR4, c[0x0][0x22c] ;  /* 0x00008b0000047ab9 */ /* 0x000fe20000000800 */
[----:B-1----:R-:W4:Y:S01]  /*49480*/  LDL.LU.64 R4, [R1+0x5b0] ;  /* 0x0005b00001047983 */ /* 0x002f220000300a00 */
[----:B------:R-:W-:Y:S01]  /*49490*/  ISETP.LT.AND P5, PT, R23, UR6, !P6 ;  /* 0x0000000617007c0c */ /* 0x000fe2000f7a1270 */
[----:B------:R-:W-:-:S02]  /*494a0*/  ULDC UR6, c[0x0][0x228] ;  /* 0x00008a0000067ab9 */ /* 0x000fc40000000800 */
[----:B------:R-:W-:Y:S02]  /*494b0*/  ISETP.LT.AND P0, PT, R10, UR6, !P6 ;  /* 0x000000060a007c0c */ /* 0x000fe4000f701270 */
[----:B------:R-:W-:Y:S01]  /*494c0*/  PRMT R2, R9, 0x7773, RZ ;  /* 0x0000777309027816 */ /* 0x000fe200000000ff */
[----:B------:R0:W-:Y:S01]  /*494d0*/  @P4 STG.E.U8 desc[UR20][R24.64], R0 ;  /* 0x0000000018004986 */ /* 0x0001e2000c101114 */
[----:B------:R-:W-:-:S03]  /*494e0*/  ULDC UR6, c[0x0][0x228] ;  /* 0x00008a0000067ab9 */ /* 0x000fc60000000800 */
[----:B--2---:R1:W-:Y:S01]  /*494f0*/  @P2 STG.E.U8 desc[UR20][R6.64], R2 ;  /* 0x0000000206002986 */ /* 0x0043e2000c101114 */
[----:B0-----:R-:W-:-:S03]  /*49500*/  PRMT R0, R18, 0x7770, RZ ;  /* 0x0000777012007816 */ /* 0x001fc600000000ff */
[----:B------:R-:W2:Y:S04]  /*49510*/  LDL.LU.64 R24, [R1+0x598] ;  /* 0x0005980001187983 */ /* 0x000ea80000300a00 */
[----:B------:R-:W2:Y:S04]  /*49520*/  LDL.LU R26, [R1+0x11c] ;  /* 0x00011c00011a7983 */ /* 0x000ea80000300800 */
[----:B------:R-:W2:Y:S01]  /*49530*/  LDL.LU.64 R8, [R1+0x590] ;  /* 0x0005900001087983 */ /* 0x000ea20000300a00 */
[----:B-1----:R-:W-:-:S03]  /*49540*/  PRMT R2, R18, 0x7771, RZ ;  /* 0x0000777112027816 */ /* 0x002fc600000000ff */
[----:B------:R-:W2:Y:S04]  /*49550*/  LDL.LU.64 R16, [R1+0x588] ;  /* 0x0005880001107983 */ /* 0x000ea80000300a00 */
[----:B---3--:R0:W-:Y:S04]  /*49560*/  @P5 STG.E.U8 desc[UR20][R20.64], R0 ;  /* 0x0000000014005986 */ /* 0x0081e8000c101114 */
[----:B------:R-:W3:Y:S04]  /*49570*/  LDL.LU.64 R6, [R1+0x580] ;  /* 0x0005800001067983 */ /* 0x000ee80000300a00 */
[----:B0-----:R-:W3:Y:S04]  /*49580*/  LDL.LU.64 R20, [R1+0x578] ;  /* 0x0005780001147983 */ /* 0x001ee80000300a00 */
[----:B----4-:R0:W-:Y:S04]  /*49590*/  @P0 STG.E.U8 desc[UR20][R4.64], R2 ;  /* 0x0000000204000986 */ /* 0x0101e8000c101114 */
[----:B0-----:R-:W4:Y:S01]  /*495a0*/  LDL.LU.64 R4, [R1+0x16e0] ;  /* 0x0016e00001047983 */ /* 0x001f220000300a00 */
[----:B------:R-:W-:-:S02]  /*495b0*/  ISETP.LT.AND P4, PT, R28, UR8, !P6 ;  /* 0x000000081c007c0c */ /* 0x000fc4000f781270 */
[----:B------:R-:W-:Y:S01]  /*495c0*/  ISETP.GE.AND P2, PT, R3, UR4, PT ;  /* 0x0000000403007c0c */ /* 0x000fe2000bf46270 */
[----:B------:R-:W-:Y:S01]  /*495d0*/  ULDC UR4, c[0x0][0x228] ;  /* 0x00008a0000047ab9 */ /* 0x000fe20000000800 */
[----:B------:R-:W-:Y:S02]  /*495e0*/  PRMT R0, R18, 0x7772, RZ ;  /* 0x0000777212007816 */ /* 0x000fe400000000ff */
[----:B------:R-:W-:Y:S01]  /*495f0*/  ISETP.LT.AND P6, PT, R29, UR4, !P6 ;  /* 0x000000041d007c0c */ /* 0x000fe2000f7c1270 */
[----:B------:R-:W-:Y:S04]  /*49600*/  STL [R1+0x16d8], R19 ;  /* 0x0016d81301007387 */ /* 0x000fe80000100800 */
[----:B------:R-:W3:Y:S04]  /*49610*/  LDL.LU R27, [R1+0x10c] ;  /* 0x00010c00011b7983 */ /* 0x000ee80000300800 */
[----:B------:R-:W3:Y:S04]  /*49620*/  LDL.LU R22, [R1+0x8c] ;  /* 0x00008c0001167983 */ /* 0x000ee80000300800 */
[----:B------:R-:W-:Y:S01]  /*49630*/  STL.64 [R1+0x16c8], R12 ;  /* 0x0016c80c01007387 */ /* 0x000fe20000100a00 */
[----:B------:R-:W-:-:S02]  /*49640*/  ISETP.LT.AND P0, PT, R19, UR6, !P3 ;  /* 0x0000000613007c0c */ /* 0x000fc4000df01270 */
[C---:B--2---:R-:W-:Y:S01]  /*49650*/  PRMT R2, R26.reuse, 0x7770, RZ ;  /* 0x000077701a027816 */ /* 0x044fe200000000ff */
[----:B------:R-:W-:Y:S01]  /*49660*/  ULDC UR4, c[0x0][0x228] ;  /* 0x00008a0000047ab9 */ /* 0x000fe20000000800 */
[----:B------:R-:W-:Y:S01]  /*49670*/  ULDC UR6, c[0x0][0x228] ;  /* 0x00008a0000067ab9 */ /* 0x000fe20000000800 */
[----:B------:R-:W-:Y:S01]  /*49680*/  ULDC UR8, c[0x0][0x228] ;  /* 0x00008a0000087ab9 */ /* 0x000fe20000000800 */
[----:B------:R-:W-:Y:S02]  /*49690*/  ISETP.LT.AND P5, PT, R11, UR6, !P3 ;  /* 0x000000060b007c0c */ /* 0x000fe4000dfa1270 */
[----:B------:R-:W-:Y:S01]  /*496a0*/  PRMT R3, R26, 0x7772, RZ ;  /* 0x000077721a037816 */ /* 0x000fe200000000ff */
[----:B------:R-:W-:Y:S01]  /*496b0*/  ULDC UR6, c[0x0][0x228] ;  /* 0x00008a0000067ab9 */ /* 0x000fe20000000800 */
[----:B----4-:R0:W-:Y:S02]  /*496c0*/  @P4 STG.E.U8 desc[UR20][R4.64], R0 ;  /* 0x0000000004004986 */ /* 0x0101e4000c101114 */
[----:B0-----:R-:W-:-:S05]  /*496d0*/  PRMT R0, R18, 0x7773, RZ ;  /* 0x0000777312007816 */ /* 0x001fca00000000ff */
[----:B------:R0:W-:Y:S04]  /*496e0*/  @P6 STG.E.U8 desc[UR20][R24.64], R0 ;  /* 0x0000000018006986 */ /* 0x0001e8000c101114 */
[----:B0-----:R-:W2:Y:S04]  /*496f0*/  LDL.LU.64 R24, [R1+0x570] ;  /* 0x0005700001187983 */ /* 0x001ea80000300a00 */
[----:B------:R-:W4:Y:S04]  /*49700*/  LDL.LU.64 R18, [R1+0x568] ;  /* 0x0005680001127983 */ /* 0x000f280000300a00 */
[----:B------:R0:W-:Y:S04]  /*49710*/  @P0 STG.E.U8 desc[UR20][R8.64], R2 ;  /* 0x0000000208000986 */ /* 0x0001e8000c101114 */
[----:B0-----:R-:W4:Y:S01]  /*49720*/  LDL.LU.64 R8, [R1+0x560] ;  /* 0x0005600001087983 */ /* 0x001f220000300a00 */
[----:B------:R-:W-:Y:S01]  /*49730*/  ISETP.LT.AND P4, PT, R15, UR4, !P3 ;  /* 0x000000040f007c0c */ /* 0x000fe2000df81270 */
[----:B------:R-:W-:Y:S01]  /*49740*/  VIADD R0, R13, 0x18 ;  /* 0x000000180d007836 */ /* 0x000fe20000000000 */
[----:B------:R-:W-:-:S02]  /*49750*/  ISETP.LT.AND P6, PT, R14, UR8, !P3 ;  /* 0x000000080e007c0c */ /* 0x000fc4000dfc1270 */
[----:B------:R-:W-:Y:S01]  /*49760*/  PRMT R2, R26, 0x7771, RZ ;  /* 0x000077711a027816 */ /* 0x000fe200000000ff */
[----:B------:R-:W-:Y:S01]  /*49770*/  ULDC UR4, c[0x0][0x22c] ;  /* 0x00008b0000047ab9 */ /* 0x000fe20000000800 */
[----:B---3--:R-:W-:Y:S02]  /*49780*/  PRMT R4, R27, 0x7770, RZ ;  /* 0x000077701b047816 */ /* 0x008fe400000000ff */
[----:B------:R-:W-:Y:S01]  /*49790*/  ISETP.GE.AND P0, PT, R0, UR4, PT ;  /* 0x0000000400007c0c */ /* 0x000fe2000bf06270 */
[----:B------:R-:W-:Y:S01]  /*497a0*/  ULDC UR4, c[0x0][0x228] ;  /* 0x00008a0000047ab9 */ /* 0x000fe20000000800 */
[----:B------:R-:W-:Y:S01]  /*497b0*/  PRMT R0, R26, 0x7773, RZ ;  /* 0x000077731a007816 */ /* 0x000fe200000000ff */
[----:B------:R-:W-:Y:S02]  /*497c0*/  ULDC UR8, c[0x0][0x228] ;  /* 0x00008a0000087ab9 */ /* 0x000fe40000000800 */
[----:B------:R0:W-:Y:S04]  /*497d0*/  @P4 STG.E.U8 desc[UR20][R16.64], R2 ;  /* 0x0000000210004986 */ /* 0x0001e8000c101114 */
[----:B------:R1:W-:Y:S01]  /*497e0*/  @P5 STG.E.U8 desc[UR20][R6.64], R3 ;  /* 0x0000000306005986 */ /* 0x0003e2000c101114 */
[----:B------:R-:W-:-:S02]  /*497f0*/  ISETP.LT.AND P4, PT, R23, UR4, !P3 ;  /* 0x0000000417007c0c */ /* 0x000fc4000df81270 */
[----:B------:R-:W-:Y:S01]  /*49800*/  ISETP.LT.AND P5, PT, R10, UR6, !P3 ;  /* 0x000000060a007c0c */ /* 0x000fe2000dfa1270 */
[----:B------:R3:W-:Y:S01]  /*49810*/  @P6 STG.E.U8 desc[UR20][R20.64], R0 ;  /* 0x0000000014006986 */ /* 0x0007e2000c101114 */
[----:B------:R-:W-:Y:S01]  /*49820*/  ULDC UR4, c[0x0][0x228] ;  /* 0x00008a0000047ab9 */ /* 0x000fe20000000800 */
[----:B------:R-:W-:Y:S02]  /*49830*/  ISETP.LT.AND P6, PT, R28, UR8, !P3 ;  /* 0x000000081c007c0c */ /* 0x000fe4000dfc1270 */
[----:B------:R-:W-:Y:S01]  /*49840*/  ISETP.LT.AND P3, PT, R29, UR4, !P3 ;  /* 0x000000041d007c0c */ /* 0x000fe2000df61270 */
[----:B------:R-:W-:Y:S01]  /*49850*/  ULDC UR4, c[0x0][0x228] ;  /* 0x00008a0000047ab9 */ /* 0x000fe20000000800 */
[----:B------:R-:W-:Y:S01]  /*49860*/  ULDC UR6, c[0x0][0x228] ;  /* 0x00008a0000067ab9 */ /* 0x000fe20000000800 */
[----:B------:R-:W-:Y:S01]  /*49870*/  PRMT R5, R22, 0x7773, RZ ;  /* 0x0000777316057816 */ /* 0x000fe200000000ff */
[----:B------:R-:W-:Y:S01]  /*49880*/  ULDC UR8, c[0x0][0x228] ;  /* 0x00008a0000087ab9 */ /* 0x000fe20000000800 */
[----:B0-----:R-:W-:-:S02]  /*49890*/  PRMT R2, R27, 0x7772, RZ ;  /* 0x000077721b027816 */ /* 0x001fc400000000ff */
[C---:B-1----:R-:W-:Y:S01]  /*498a0*/  PRMT R3, R27.reuse, 0x7771, RZ ;  /* 0x000077711b037816 */ /* 0x042fe200000000ff */
[----:B---3--:R-:W3:Y:S04]  /*498b0*/  LDL.LU.64 R20, [R1+0x558] ;  /* 0x0005580001147983 */ /* 0x008ee80000300a00 */
[----:B------:R-:W3:Y:S04]  /*498c0*/  LDL.LU R17, [R1+0xfc] ;  /* 0x0000fc0001117983 */ /* 0x000ee80000300800 */
[----:B------:R-:W3:Y:S01]  /*498d0*/  LDL.LU.64 R12, [R1+0x550] ;  /* 0x00055000010c7983 */ /* 0x000ee20000300a00 */
[----:B------:R-:W-:-:S03]  /*498e0*/  PRMT R0, R27, 0x7773, RZ ;  /* 0x000077731b007816 */ /* 0x000fc600000000ff */
[----:B------:R-:W3:Y:S04]  /*498f0*/  LDL.LU.64 R26, [R1+0x548] ;  /* 0x00054800011a7983 */ /* 0x000ee80000300a00 */
[----:B------:R0:W-:Y:S04]  /*49900*/  STL.64 [R1+0x16d0], R28 ;  /* 0x0016d01c01007387 */ /* 0x0001e80000100a00 */
[----:B0-----:R-:W3:Y:S04]  /*49910*/  LDL.LU.64 R28, [R1+0x530] ;  /* 0x00053000011c7983 */ /* 0x001ee80000300a00 */
[----:B--2---:R0:W-:Y:S04]  /*49920*/  @P4 STG.E.U8 desc[UR20][R24.64], R4 ;  /* 0x0000000418004986 */ /* 0x0041e8000c101114 */
[----:B----4-:R1:W-:Y:S04]  /*49930*/  @P5 STG.E.U8 desc[UR20][R18.64], R3 ;  /* 0x0000000312005986 */ /* 0x0103e8000c101114 */
[----:B0-----:R-:W2:Y:S04]  /*49940*/  LDL.LU.64 R24, [R1+0x528] ;  /* 0x0005280001187983 */ /* 0x001ea80000300a00 */
[----:B-1----:R-:W4:Y:S04]  /*49950*/  LDL.LU R19, [R1+0x16d8] ;  /* 0x0016d80001137983 */ /* 0x002f280000300800 */
[----:B------:R0:W-:Y:S04]  /*49960*/  @P6 STG.E.U8 desc[UR20][R8.64], R2 ;  /* 0x0000000208006986 */ /* 0x0001e8000c101114 */
[----:B0-----:R-:W2:Y:S01]  /*49970*/  LDL.LU.64 R8, [R1+0x520] ;  /* 0x0005200001087983 */ /* 0x001ea20000300a00 */
[----:B------:R-:W-:-:S02]  /*49980*/  ISETP.LT.AND P4, PT, R11, UR6, !P2 ;  /* 0x000000060b007c0c */ /* 0x000fc4000d781270 */
[C---:B------:R-:W-:Y:S02]  /*49990*/  PRMT R16, R22.reuse, 0x7770, RZ ;  /* 0x0000777016107816 */ /* 0x040fe400000000ff */
[C---:B------:R-:W-:Y:S02]  /*499a0*/  PRMT R7, R22.reuse, 0x7771, RZ ;  /* 0x0000777116077816 */ /* 0x040fe400000000ff */
[----:B------:R-:W-:Y:S01]  /*499b0*/  PRMT R6, R22, 0x7772, RZ ;  /* 0x0000777216067816 */ /* 0x000fe200000000ff */
[----:B------:R-:W2:Y:S01]  /*499c0*/  LDL.LU R18, [R1+0x50] ;  /* 0x0000500001127983 */ /* 0x000ea20000300800 */
[----:B------:R-:W-:-:S03]  /*499d0*/  ULDC UR6, c[0x0][0x228] ;  /* 0x00008a0000067ab9 */ /* 0x000fc60000000800 */
[----:B---3--:R0:W-:Y:S01]  /*499e0*/  @P3 STG.E.U8 desc[UR20][R20.64], R0 ;  /* 0x0000000014003986 */ /* 0x0081e2000c101114 */
[C---:B------:R-:W-:Y:S02]  /*499f0*/  PRMT R4, R17.reuse, 0x7770, RZ ;  /* 0x0000777011047816 */ /* 0x040fe400000000ff */
[C---:B------:R-:W-:Y:S02]  /*49a00*/  PRMT R3, R17.reuse, 0x7771, RZ ;  /* 0x0000777111037816 */ /* 0x040fe400000000ff */
[C---:B------:R-:W-:Y:S01]  /*49a10*/  PRMT R2, R17.reuse, 0x7773, RZ ;  /* 0x0000777311027816 */ /* 0x040fe200000000ff */
[----:B0-----:R-:W3:Y:S01]  /*49a20*/  LDL.LU.64 R20, [R1+0x4f8] ;  /* 0x0004f80001147983 */ /* 0x001ee20000300a00 */
[----:B------:R-:W-:Y:S02]  /*49a30*/  PRMT R0, R17, 0x7772, RZ ;  /* 0x0000777211007816 */ /* 0x000fe400000000ff */
[----:B----4-:R-:W-:Y:S01]  /*49a40*/  ISETP.LT.AND P6, PT, R19, UR4, !P2 ;  /* 0x0000000413007c0c */ /* 0x010fe2000d7c1270 */
[----:B------:R-:W-:-:S02]  /*49a50*/  ULDC UR4, c[0x0][0x228] ;  /* 0x00008a0000047ab9 */ /* 0x000fc40000000800 */
[----:B------:R-:W-:Y:S01]  /*49a60*/  ISETP.LT.AND P5, PT, R15, UR4, !P2 ;  /* 0x000000040f007c0c */ /* 0x000fe2000d7a1270 */
[----:B------:R-:W-:-:S09]  /*49a70*/  ULDC UR4, c[0x0][0x228] ;  /* 0x00008a0000047ab9 */ /* 0x000fd20000000800 */
[----:B------:R0:W-:Y:S04]  /*49a80*/  @P6 STG.E.U8 desc[UR20][R12.64], R16 ;  /* 0x000000100c006986 */ /* 0x0001e8000c101114 */
[----:B------:R1:W-:Y:S04]  /*49a90*/  @P5 STG.E.U8 desc[UR20][R26.64], R7 ;  /* 0x000000071a005986 */ /* 0x0003e8000c101114 */
[----:B------:R4:W-:Y:S04]  /*49aa0*/  @P4 STG.E.U8 desc[UR20][R28.64], R6 ;  /* 0x000000061c004986 */ /* 0x0009e8000c101114 */
[----:B0-----:R-:W3:Y:S04]  /*49ab0*/  LDL.LU.64 R16, [R1+0x510] ;  /* 0x0005100001107983 */ /* 0x001ee80000300a00 */
[----:B------:R-:W3:Y:S04]  /*49ac0*/  LDL.LU.64 R12, [R1+0x4f0] ;  /* 0x0004f000010c7983 */ /* 0x000ee80000300a00 */
[----:B-1----:R-:W3:Y:S04]  /*49ad0*/  LDL.LU.64 R26, [R1+0x4e0] ;  /* 0x0004e000011a7983 */ /* 0x002ee80000300a00 */
[----:B----4-:R-:W4:Y:S04]  /*49ae0*/  LDL.LU.64 R28, [R1+0x16d0] ;  /* 0x0016d000011c7983 */ /* 0x010f280000300a00 */
[----:B------:R-:W3:Y:S01]  /*49af0*/  LDL.LU.64 R6, [R1+0x518] ;  /* 0x0005180001067983 */ /* 0x000ee20000300a00 */
[----:B------:R-:W-:Y:S01]  /*49b00*/  ISETP.LT.AND P3, PT, R14, UR4, !P2 ;  /* 0x000000040e007c0c */ /* 0x000fe2000d761270 */
[----:B------:R-:W-:-:S02]  /*49b10*/  ULDC UR4, c[0x0][0x228] ;  /* 0x00008a0000047ab9 */ /* 0x000fc40000000800 */
[----:B------:R-:W-:Y:S01]  /*49b20*/  ISETP.LT.AND P5, PT, R23, UR4, !P2 ;  /* 0x0000000417007c0c */ /* 0x000fe2000d7a1270 */
[----:B------:R-:W-:-:S09]  /*49b30*/  ULDC UR4, c[0x0][0x228] ;  /* 0x00008a0000047ab9 */ /* 0x000fd20000000800 */
[----:B--2---:R-:W-:Y:S04]  /*49b40*/  @P3 STG.E.U8 desc[UR20][R24.64], R5 ;  /* 0x0000000518003986 */ /* 0x004fe8000c101114 */
[----:B------:R0:W-:Y:S04]  /*49b50*/  @P5 STG.E.U8 desc[UR20][R8.64], R4 ;  /* 0x0000000408005986 */ /* 0x0001e8000c101114 */
[----:B0-----:R-:W2:Y:S04]  /*49b60*/  LDL.LU.64 R4, [R1+0x4e8] ;  /* 0x0004e80001047983 */ /* 0x001ea80000300a00 */
[----:B------:R-:W2:Y:S01]  /*49b70*/  LDL.LU.64 R8, [R1+0x4d8] ;  /* 0x0004d80001087983 */ /* 0x000ea20000300a00 */
[----:B------:R-:W-:Y:S01]  /*49b80*/  ISETP.LT.AND P4, PT, R10, UR4, !P2 ;  /* 0x000000040a007c0c */ /* 0x000fe2000d781270 */
[----:B------:R-:W-:-:S02]  /*49b90*/  ULDC UR4, c[0x0][0x228] ;  /* 0x00008a0000047ab9 */ /* 0x000fc40000000800 */
[----:B------:R-:W2:Y:S01]  /*49ba0*/  LDL.LU R25, [R1+0x70] ;  /* 0x0000700001197983 */ /* 0x000ea20000300800 */
[----:B----4-:R-:W-:Y:S01]  /*49bb0*/  ISETP.LT.AND P3, PT, R28, UR6, !P2 ;  /* 0x000000061c007c0c */ /* 0x010fe2000d761270 */
[----:B------:R-:W-:Y:S01]  /*49bc0*/  ULDC UR6, c[0x0][0x228] ;  /* 0x00008a0000067ab9 */ /* 0x000fe20000000800 */
[----:B------:R-:W-:Y:S02]  /*49bd0*/  ISETP.LT.AND P2, PT, R29, UR4, !P2 ;  /* 0x000000041d007c0c */ /* 0x000fe4000d741270 */
[----:B------:R-:W-:-:S05]  /*49be0*/  ISETP.LT.AND P6, PT, R19, UR6, !P0 ;  /* 0x0000000613007c0c */ /* 0x000fca000c7c1270 */
[----:B---3--:R0:W-:Y:S01]  /*49bf0*/  @P4 STG.E.U8 desc[UR20][R6.64], R3 ;  /* 0x0000000306004986 */ /* 0x0081e2000c101114 */
[----:B------:R-:W-:Y:S01]  /*49c00*/  ULDC UR4, c[0x0][0x228] ;  /* 0x00008a0000047ab9 */ /* 0x000fe20000000800 */
[----:B------:R-:W-:Y:S02]  /*49c10*/  ULDC UR6, c[0x0][0x228] ;  /* 0x00008a0000067ab9 */ /* 0x000fe40000000800 */
[----:B------:R1:W-:Y:S04]  /*49c20*/  @P3 STG.E.U8 desc[UR20][R16.64], R0 ;  /* 0x0000000010003986 */ /* 0x0003e8000c101114 */
[----:B0-----:R-:W3:Y:S04]  /*49c30*/  LDL.LU.64 R6, [R1+0x4d0] ;  /* 0x0004d00001067983 */ /* 0x001ee80000300a00 */
[----:B------:R0:W-:Y:S01]  /*49c40*/  @P2 STG.E.U8 desc[UR20][R20.64], R2 ;  /* 0x0000000214002986 */ /* 0x0001e2000c101114 */
[----:B-1----:R-:W-:-:S03]  /*49c50*/  PRMT R0, R18, 0x7770, RZ ;  /* 0x0000777012007816 */ /* 0x002fc600000000ff */
[----:B------:R-:W4:Y:S04]  /*49c60*/  LDL.LU.64 R16, [R1+0x4c8] ;  /* 0x0004c80001107983 */ /* 0x000f280000300a00 */
[----:B0-----:R-:W4:Y:S04]  /*49c70*/  LDL.LU.64 R20, [R1+0x4c0] ;  /* 0x0004c00001147983 */ /* 0x001f280000300a00 */
[----:B------:R0:W-:Y:S01]  /*49c80*/  @P6 STG.E.U8 desc[UR20][R12.64], R0 ;  /* 0x000000000c006986 */ /* 0x0001e2000c101114 */
[----:B------:R-:W-:Y:S02]  /*49c90*/  ISETP.LT.AND P5, PT, R15, UR4, !P0 ;  /* 0x000000040f007c0c */ /* 0x000fe4000c7a1270 */
[----:B------:R-:W-:Y:S01]  /*49ca0*/  ISETP.LT.AND P4, PT, R11, UR6, !P0 ;  /* 0x000000060b007c0c */ /* 0x000fe2000c781270 */
[----:B------:R-:W-:Y:S01]  /*49cb0*/  ULDC UR4, c[0x0][0x228] ;  /* 0x00008a0000047ab9 */ /* 0x000fe20000000800 */
[----:B------:R-:W-:Y:S01]  /*49cc0*/  PRMT R2, R18, 0x7771, RZ ;  /* 0x0000777112027816 */ /* 0x000fe200000000ff */
[----:B0-----:R-:W4:Y:S01]  /*49cd0*/  LDL.LU.64 R12, [R1+0x16c8] ;  /* 0x0016c800010c7983 */ /* 0x001f220000300a00 */
[----:B------:R-:W-:-:S02]  /*49ce0*/  ISETP.LT.AND P3, PT, R14, UR4, !P0 ;  /* 0x000000040e007c0c */ /* 0x000fc4000c761270 */
[----:B------:R-:W-:-:S05]  /*49cf0*/  PRMT R0, R18, 0x7772, RZ ;  /* 0x0000777212007816 */ /* 0x000fca00000000ff */
[----:B--2---:R-:W-:Y:S01]  /*49d00*/  @P5 STG.E.U8 desc[UR20][R4.64], R2 ;  /* 0x0000000204005986 */ /* 0x004fe2000c101114 */
[----:B------:R-:W-:Y:S01]  /*49d10*/  ULDC UR4, c[0x0][0x228] ;  /* 0x00008a0000047ab9 */ /* 0x000fe20000000800 */
[----:B------:R-:W-:Y:S02]  /*49d20*/  ULDC UR6, c[0x0][0x228] ;  /* 0x00008a0000067ab9 */ /* 0x000fe40000000800 */
[----:B------:R0:W-:Y:S04]  /*49d30*/  @P4 STG.E.U8 desc[UR20][R26.64], R0 ;  /* 0x000000001a004986 */ /* 0x0001e8000c101114 */
[----:B0-----:R-:W2:Y:S01]  /*49d40*/  LDL.LU.64 R26, [R1+0x4b0] ;  /* 0x0004b000011a7983 */ /* 0x001ea20000300a00 */
[----:B------:R-:W-:-:S03]  /*49d50*/  PRMT R0, R18, 0x7773, RZ ;  /* 0x0000777312007816 */ /* 0x000fc600000000ff */
[----:B------:R-:W2:Y:S04]  /*49d60*/  LDL.LU R24, [R1+0xc0] ;  /* 0x0000c00001187983 */ /* 0x000ea80000300800 */
[----:B------:R0:W-:Y:S04]  /*49d70*/  @P3 STG.E.U8 desc[UR20][R8.64], R0 ;  /* 0x0000000008003986 */ /* 0x0001e8000c101114 */
[----:B0-----:R-:W2:Y:S04]  /*49d80*/  LDL.LU.64 R8, [R1+0x4a8] ;  /* 0x0004a80001087983 */ /* 0x001ea80000300a00 */
[----:B------:R-:W2:Y:S01]  /*49d90*/  LDL.LU.64 R4, [R1+0x4a0] ;  /* 0x0004a00001047983 */ /* 0x000ea20000300a00 */
[----:B------:R-:W-:-:S02]  /*49da0*/  ISETP.LT.AND P6, PT, R23, UR4, !P0 ;  /* 0x0000000417007c0c */ /* 0x000fc4000c7c1270 */
[----:B------:R-:W-:Y:S01]  /*49db0*/  ISETP.LT.AND P5, PT, R10, UR6, !P0 ;  /* 0x000000060a007c0c */ /* 0x000fe2000c7a1270 */
[----:B------:R-:W-:Y:S01]  /*49dc0*/  ULDC UR4, c[0x0][0x22c] ;  /* 0x00008b0000047ab9 */ /* 0x000fe20000000800 */
[----:B------:R-:W-:Y:S02]  /*49dd0*/  ISETP.LT.AND P4, PT, R28, UR8, !P0 ;  /* 0x000000081c007c0c */ /* 0x000fe4000c781270 */
[C---:B------:R-:W-:Y:S02]  /*49de0*/  PRMT R3, R25.reuse, 0x7770, RZ ;  /* 0x0000777019037816 */ /* 0x040fe400000000ff */
[----:B------:R-:W-:Y:S01]  /*49df0*/  PRMT R0, R25, 0x7772, RZ ;  /* 0x0000777219007816 */ /* 0x000fe200000000ff */
[----:B------:R-:W-:Y:S01]  /*49e00*/  ULDC UR6, c[0x0][0x228] ;  /* 0x00008a0000067ab9 */ /* 0x000fe20000000800 */
[----:B------:R-:W-:-:S03]  /*49e10*/  ULDC UR8, c[0x0][0x228] ;  /* 0x00008a0000087ab9 */ /* 0x000fc60000000800 */
[----:B---3--:R0:W-:Y:S04]  /*49e20*/  @P6 STG.E.U8 desc[UR20][R6.64], R3 ;  /* 0x0000000306006986 */ /* 0x0081e8000c101114 */
[----:B0-----:R-:W3:Y:S01]  /*49e30*/  LDL.LU.64 R6, [R1+0x490] ;  /* 0x0004900001067983 */ /* 0x001ee20000300a00 */
[----:B----4-:R-:W-:-:S05]  /*49e40*/  VIADD R2, R13, 0x19 ;  /* 0x000000190d027836 */ /* 0x010fca0000000000 */
[----:B------:R-:W-:Y:S02]  /*49e50*/  ISETP.GE.AND P2, PT, R2, UR4, PT ;  /* 0x0000000402007c0c */ /* 0x000fe4000bf46270 */
[----:B------:R-:W-:Y:S01]  /*49e60*/  PRMT R2, R25, 0x7771, RZ ;  /* 0x0000777119027816 */ /* 0x000fe200000000ff */
[----:B------:R-:W-:Y:S02]  /*49e70*/  ULDC UR4, c[0x0][0x228] ;  /* 0x00008a0000047ab9 */ /* 0x000fe40000000800 */
[----:B------:R-:W-:Y:S01]  /*49e80*/  ISETP.LT.AND P0, PT, R29, UR4, !P0 ;  /* 0x000000041d007c0c */ /* 0x000fe2000c701270 */
[----:B------:R-:W-:Y:S01]  /*49e90*/  ULDC UR4, c[0x0][0x228] ;  /* 0x00008a0000047ab9 */ /* 0x000fe20000000800 */
[----:B------:R0:W-:Y:S01]  /*49ea0*/  @P5 STG.E.U8 desc[UR20][R16.64], R2 ;  /* 0x0000000210005986 */ /* 0x0001e2000c101114 */
[----:B------:R-:W-:-:S03]  /*49eb0*/  ISETP.LT.AND P3, PT, R19, UR4, !P2 ;  /* 0x0000000413007c0c */ /* 0x000fc6000d761270 */
[----:B------:R1:W-:Y:S01]  /*49ec0*/  @P4 STG.E.U8 desc[UR20][R20.64], R0 ;  /* 0x0000000014004986 */ /* 0x0003e2000c101114 */
[----:B------:R-:W-:-:S03]  /*49ed0*/  ISETP.LT.AND P4, PT, R15, UR6, !P2 ;  /* 0x000000060f007c0c */ /* 0x000fc6000d781270 */
[----:B0-----:R-:W4:Y:S04]  /*49ee0*/  LDL.LU.64 R16, [R1+0x488] ;  /* 0x0004880001107983 */ /* 0x001f280000300a00 */
[----:B-1----:R-:W4:Y:S01]  /*49ef0*/  LDL.LU R21, [R1+0xb0] ;  /* 0x0000b00001157983 */ /* 0x002f220000300800 */
[----:B------:R-:W-:Y:S02]  /*49f00*/  PRMT R0, R25, 0x7773, RZ ;  /* 0x0000777319007816 */ /* 0x000fe400000000ff */
[----:B--2---:R-:W-:Y:S02]  /*49f10*/  PRMT R2, R24, 0x7770, RZ ;  /* 0x0000777018027816 */ /* 0x004fe400000000ff */
[----:B------:R-:W-:Y:S01]  /*49f20*/  ISETP.LT.AND P5, PT, R14, UR8, !P2 ;  /* 0x000000080e007c0c */ /* 0x000fe2000d7a1270 */
[----:B------:R-:W-:Y:S01]  /*49f30*/  ULDC UR6, c[0x0][0x228] ;  /* 0x00008a0000067ab9 */ /* 0x000fe20000000800 */
[----:B------:R-:W-:Y:S01]  /*49f40*/  VIADD R3, R13, 0x1a ;  /* 0x0000001a0d037836 */ /* 0x000fe20000000000 */
[----:B------:R0:W-:Y:S01]  /*49f50*/  @P0 STG.E.U8 desc[UR20][R26.64], R0 ;  /* 0x000000001a000986 */ /* 0x0001e2000c101114 */
[----:B------:R-:W-:Y:S01]  /*49f60*/  ULDC UR4, c[0x0][0x22c] ;  /* 0x00008b0000047ab9 */ /* 0x000fe20000000800 */
[----:B------:R-:W-:-:S02]  /*49f70*/  ULDC UR8, c[0x0][0x228] ;  /* 0x00008a0000087ab9 */ /* 0x000fc40000000800 */
[----:B------:R-:W-:Y:S04]  /*49f80*/  @P3 STG.E.U8 desc[UR20][R8.64], R2 ;  /* 0x0000000208003986 */ /* 0x000fe8000c101114 */
[----:B0-----:R-:W2:Y:S04]  /*49f90*/  LDL.LU.64 R26, [R1+0x480] ;  /* 0x00048000011a7983 */ /* 0x001ea80000300a00 */
[----:B------:R0:W-:Y:S01]  /*49fa0*/  STL.64 [R1+0x16c0], R14 ;  /* 0x0016c00e01007387 */ /* 0x0001e20000100a00 */
[----:B------:R-:W-:-:S05]  /*49fb0*/  PRMT R0, R24, 0x7771, RZ ;  /* 0x0000777118007816 */ /* 0x000fca00000000ff */
[----:B------:R1:W-:Y:S04]  /*49fc0*/  @P4 STG.E.U8 desc[UR20][R4.64], R0 ;  /* 0x0000000004004986 */ /* 0x0003e8000c101114 */
[----:B0-----:R-:W2:Y:S04]  /*49fd0*/  LDL.LU.64 R14, [R1+0x478] ;  /* 0x00047800010e7983 */ /* 0x001ea80000300a00 */
[----:B------:R-:W2:Y:S04]  /*49fe0*/  LDL.LU.64 R8, [R1+0x470] ;  /* 0x0004700001087983 */ /* 0x000ea80000300a00 */
[----:B------:R-:W2:Y:S04]  /*49ff0*/  LDL.LU R25, [R1+0x54] ;  /* 0x0000540001197983 */ /* 0x000ea80000300800 */
[----:B-1----:R-:W2:Y:S01]  /*4a000*/  LDL.LU.64 R4, [R1+0x458] ;  /* 0x0004580001047983 */ /* 0x002ea20000300a00 */
[----:B------:R-:W-:-:S02]  /*4a010*/  ISETP.LT.AND P6, PT, R11, UR6, !P2 ;  /* 0x000000060b007c0c */ /* 0x000fc4000d7c1270 */
[C---:B------:R-:W-:Y:S02]  /*4a020*/  PRMT R2, R24.reuse, 0x7772, RZ ;  /* 0x0000777218027816 */ /* 0x040fe400000000ff */
[----:B------:R-:W-:Y:S02]  /*4a030*/  ISETP.GE.AND P0, PT, R3, UR4, PT ;  /* 0x0000000403007c0c */ /* 0x000fe4000bf06270 */
[----:B------:R-:W-:Y:S01]  /*4a040*/  PRMT R0, R24, 0x7773, RZ ;  /* 0x0000777318007816 */ /* 0x000fe200000000ff */
[----:B------:R-:W-:Y:S01]  /*4a050*/  ULDC UR4, c[0x0][0x228] ;  /* 0x00008a0000047ab9 */ /* 0x000fe20000000800 */
[----:B------:R-:W-:Y:S01]  /*4a060*/  ULDC UR6, c[0x0][0x228] ;  /* 0x00008a0000067ab9 */ /* 0x000fe20000000800 */
[----:B------:R-:W-:Y:S01]  /*4a070*/  ISETP.LT.AND P4, PT, R23, UR4, !P2 ;  /* 0x0000000417007c0c */ /* 0x000fe2000d781270 */
[----:B------:R-:W-:-:S03]  /*4a080*/  ULDC UR4, c[0x0][0x228] ;  /* 0x00008a0000047ab9 */ /* 0x000fc60000000800 */
[----:B---3--:R0:W-:Y:S01]  /*4a090*/  @P6 STG.E.U8 desc[UR20][R6.64], R2 ;  /* 0x0000000206006986 */ /* 0x0081e2000c101114 */
[----:B------:R-:W-:Y:S01]  /*4a0a0*/  ISETP.LT.AND P6, PT, R28, UR6, !P2 ;  /* 0x000000061c007c0c */ /* 0x000fe2000d7c1270 */
[----:B------:R-:W-:Y:S01]  /*4a0b0*/  ULDC UR6, c[0x0][0x228] ;  /* 0x00008a0000067ab9 */ /* 0x000fe20000000800 */
[----:B0-----:R-:W-:Y:S01]  /*4a0c0*/  VIADD R2, R13, 0x1b ;  /* 0x0000001b0d027836 */ /* 0x001fe20000000000 */
[----:B------:R-:W3:Y:S04]  /*4a0d0*/  LDL.LU.64 R6, [R1+0x450] ;  /* 0x0004500001067983 */ /* 0x000ee80000300a00 */
[----:B----4-:R0:W-:Y:S01]  /*4a0e0*/  @P5 STG.E.U8 desc[UR20][R16.64], R0 ;  /* 0x0000000010005986 */ /* 0x0101e2000c101114 */
[----:B------:R-:W-:Y:S01]  /*4a0f0*/  ISETP.LT.AND P5, PT, R10, UR4, !P2 ;  /* 0x000000040a007c0c */ /* 0x000fe2000d7a1270 */
[----:B------:R-:W-:-:S02]  /*4a100*/  ULDC UR4, c[0x0][0x22c] ;  /* 0x00008b0000047ab9 */ /* 0x000fc40000000800 */
[----:B------:R-:W-:Y:S01]  /*4a110*/  ISETP.GE.AND P3, PT, R2, UR4, PT ;  /* 0x0000000402007c0c */ /* 0x000fe2000bf66270 */
[----:B------:R-:W-:Y:S02]  /*4a120*/  ULDC UR4, c[0x0][0x228] ;  /* 0x00008a0000047ab9 */ /* 0x000fe40000000800 */
[----:B------:R-:W-:Y:S02]  /*4a130*/  ISETP.LT.AND P2, PT, R29, UR4, !P2 ;  /* 0x000000041d007c0c */ /* 0x000fe4000d741270 */
[C---:B------:R-:W-:Y:S01]  /*4a140*/  PRMT R2, R21.reuse, 0x7771, RZ ;  /* 0x0000777115027816 */ /* 0x040fe200000000ff */
[----:B------:R-:W-:Y:S01]  /*4a150*/  ULDC UR4, c[0x0][0x228] ;  /* 0x00008a0000047ab9 */ /* 0x000fe20000000800 */
[C---:B0-----:R-:W-:Y:S01]  /*4a160*/  PRMT R0, R21.reuse, 0x7770, RZ ;  /* 0x0000777015007816 */ /* 0x041fe200000000ff */
[----:B------:R-:W4:Y:S04]  /*4a170*/  LDL.LU.64 R16, [R1+0x448] ;  /* 0x0004480001107983 */ /* 0x000f280000300a00 */
[----:B--2---:R0:W-:Y:S02]  /*4a180*/  @P4 STG.E.U8 desc[UR20][R26.64], R0 ;  /* 0x000000001a004986 */ /* 0x0041e4000c101114 */
[----:B0-----:R-:W-:-:S02]  /*4a190*/  PRMT R0, R21, 0x7772, RZ ;  /* 0x0000777215007816 */ /* 0x001fc400000000ff */
[----:B------:R0:W-:Y:S04]  /*4a1a0*/  @P5 STG.E.U8 desc[UR20][R14.64], R2 ;  /* 0x000000020e005986 */ /* 0x0001e8000c101114 */
[----:B------:R-:W2:Y:S04]  /*4a1b0*/  LDL.LU.64 R26, [R1+0x438] ;  /* 0x00043800011a7983 */ /* 0x000ea80000300a00 */
[----:B------:R-:W2:Y:S04]  /*4a1c0*/  LDL.LU R24, [R1+0x74] ;  /* 0x0000740001187983 */ /* 0x000ea80000300800 */
[----:B------:R1:W-:Y:S01]  /*4a1d0*/  @P6 STG.E.U8 desc[UR20][R8.64], R0 ;  /* 0x0000000008006986 */ /* 0x0003e2000c101114 */
[----:B0-----:R-:W-:-:S03]  /*4a1e0*/  PRMT R2, R21, 0x7773, RZ ;  /* 0x0000777315027816 */ /* 0x001fc600000000ff */
[----:B------:R-:W3:Y:S04]  /*4a1f0*/  LDL.LU.64 R14, [R1+0x16c0] ;  /* 0x0016c000010e7983 */ /* 0x000ee80000300a00 */
[----:B-1----:R-:W2:Y:S04]  /*4a200*/  LDL.LU.64 R8, [R1+0x430] ;  /* 0x0004300001087983 */ /* 0x002ea80000300a00 */
[----:B------:R-:W2:Y:S04]  /*4a210*/  LDL.LU.64 R20, [R1+0x428] ;  /* 0x0004280001147983 */ /* 0x000ea80000300a00 */
[----:B------:R0:W-:Y:S04]  /*4a220*/  @P2 STG.E.U8 desc[UR20][R4.64], R2 ;  /* 0x0000000204002986 */ /* 0x0001e8000c101114 */
[----:B0-----:R-:W4:Y:S01]  /*4a230*/  LDL.LU.64 R4, [R1+0x418] ;  /* 0x0004180001047983 */ /* 0x001f220000300a00 */
[----:B------:R-:W-:-:S02]  /*4a240*/  ISETP.LT.AND P4, PT, R19, UR6, !P0 ;  /* 0x0000000613007c0c */ /* 0x000fc4000c781270 */
[C---:B------:R-:W-:Y:S02]  /*4a250*/  PRMT R0, R25.reuse, 0x7770, RZ ;  /* 0x0000777019007816 */ /* 0x040fe400000000ff */
[----:B------:R-:W-:Y:S01]  /*4a260*/  PRMT R2, R25, 0x7771, RZ ;  /* 0x0000777119027816 */ /* 0x000fe200000000ff */
[----:B------:R-:W-:Y:S01]  /*4a270*/  ULDC UR6, c[0x0][0x228] ;  /* 0x00008a0000067ab9 */ /* 0x000fe20000000800 */
[----:B----4-:R0:W-:Y:S04]  /*4a280*/  STL.64 [R1+0x16b8], R4 ;  /* 0x0016b80401007387 */ /* 0x0101e80000100a00 */
[----:B0-----:R-:W4:Y:S01]  /*4a290*/  LDL.LU.64 R4, [R1+0x420] ;  /* 0x0004200001047983 */ /* 0x001f220000300a00 */
[----:B---3--:R-:W-:Y:S01]  /*4a2a0*/  ISETP.LT.AND P6, PT, R15, UR4, !P0 ;  /* 0x000000040f007c0c */ /* 0x008fe2000c7c1270 */
[----:B------:R-:W-:-:S02]  /*4a2b0*/  ULDC UR4, c[0x0][0x228] ;  /* 0x00008a0000047ab9 */ /* 0x000fc40000000800 */
[----:B------:R0:W-:Y:S01]  /*4a2c0*/  @P4 STG.E.U8 desc[UR20][R6.64], R0 ;  /* 0x0000000006004986 */ /* 0x0001e2000c101114 */
[----:B------:R-:W-:Y:S01]  /*4a2d0*/  ISETP.LT.AND P5, PT, R11, UR4, !P0 ;  /* 0x000000040b007c0c */ /* 0x000fe2000c7a1270 */
[----:B------:R-:W-:Y:S02]  /*4a2e0*/  ULDC UR4, c[0x0][0x228] ;  /* 0x00008a0000047ab9 */ /* 0x000fe40000000800 */
[----:B------:R-:W3:Y:S01]  /*4a2f0*/  LDL.LU R18, [R1+0xc4] ;  /* 0x0000c40001127983 */ /* 0x000ee20000300800 */
[----:B------:R-:W-:Y:S02]  /*4a300*/  ISETP.LT.AND P2, PT, R14, UR4, !P0 ;  /* 0x000000040e007c0c */ /* 0x000fe4000c741270 */
[----:B------:R-:W-:Y:S01]  /*4a310*/  ISETP.LT.AND P4, PT, R23, UR6, !P0 ;  /* 0x0000000617007c0c */ /* 0x000fe2000c781270 */
[----:B------:R-:W-:Y:S01]  /*4a320*/  ULDC UR6, c[0x0][0x228] ;  /* 0x00008a0000067ab9 */ /* 0x000fe20000000800 */
[----:B------:R-:W-:Y:S01]  /*4a330*/  VIADD R3, R13, 0x1c ;  /* 0x0000001c0d037836 */ /* 0x000fe20000000000 */
[----:B------:R-:W-:Y:S01]  /*4a340*/  ULDC UR4, c[0x0][0x22c] ;  /* 0x00008b0000047ab9 */ /* 0x000fe20000000800 */
[----:B0-----:R-:W-:Y:S01]  /*4a350*/  PRMT R0, R25, 0x7772, RZ ;  /* 0x0000777219007816 */ /* 0x001fe200000000ff */
[----:B------:R0:W-:Y:S04]  /*4a360*/  @P6 STG.E.U8 desc[UR20][R16.64], R2 ;  /* 0x0000000210006986 */ /* 0x0001e8000c101114 */
[----:B------:R-:W3:Y:S04]  /*4a370*/  LDL.LU.64 R6, [R1+0x408] ;  /* 0x0004080001067983 */ /* 0x000ee80000300a00 */
[----:B--2---:R1:W-:Y:S01]  /*4a380*/  @P5 STG.E.U8 desc[UR20][R26.64], R0 ;  /* 0x000000001a005986 */ /* 0x0043e2000c101114 */
[----:B------:R-:W-:-:S02]  /*4a390*/  ISETP.LT.AND P5, PT, R10, UR6, !P0 ;  /* 0x000000060a007c0c */ /* 0x000fc4000c7a1270 */
[----:B0-----:R-:W-:Y:S01]  /*4a3a0*/  PRMT R2, R25, 0x7773, RZ ;  /* 0x0000777319027816 */ /* 0x001fe200000000ff */
[----:B------:R-:W2:Y:S01]  /*4a3b0*/  LDL.LU.64 R16, [R1+0x400] ;  /* 0x0004000001107983 */ /* 0x000ea20000300a00 */
[----:B-1----:R-:W-:-:S03]  /*4a3c0*/  PRMT R0, R24, 0x7770, RZ ;  /* 0x0000777018007816 */ /* 0x002fc600000000ff */
[----:B------:R-:W2:Y:S01]  /*4a3d0*/  LDL.LU.64 R26, [R1+0x3f8] ;  /* 0x0003f800011a7983 */ /* 0x000ea20000300a00 */
[----:B------:R-:W-:-:S03]  /*4a3e0*/  ISETP.LT.AND P6, PT, R28, UR8, !P0 ;  /* 0x000000081c007c0c */ /* 0x000fc6000c7c1270 */
[----:B------:R0:W-:Y:S04]  /*4a3f0*/  @P2 STG.E.U8 desc[UR20][R8.64], R2 ;  /* 0x0000000208002986 */ /* 0x0001e8000c101114 */
[----:B------:R1:W-:Y:S01]  /*4a400*/  @P4 STG.E.U8 desc[UR20][R20.64], R0 ;  /* 0x0000000014004986 */ /* 0x0003e2000c101114 */
[----:B------:R-:W-:Y:S01]  /*4a410*/  ULDC UR6, c[0x0][0x228] ;  /* 0x00008a0000067ab9 */ /* 0x000fe20000000800 */
[----:B------:R-:W-:Y:S01]  /*4a420*/  ULDC UR8, c[0x0][0x228] ;  /* 0x00008a0000087ab9 */ /* 0x000fe20000000800 */
[----:B0-----:R-:W-:Y:S01]  /*4a430*/  PRMT R2, R24, 0x7771, RZ ;  /* 0x0000777118027816 */ /* 0x001fe200000000ff */
[----:B------:R-:W2:Y:S04]  /*4a440*/  LDL.LU.64 R8, [R1+0x3f0] ;  /* 0x0003f00001087983 */ /* 0x000ea80000300a00 */
[----:B-1----:R-:W2:Y:S04]  /*4a450*/  LDL.LU.64 R20, [R1+0x3e8] ;  /* 0x0003e80001147983 */ /* 0x002ea80000300a00 */
[----:B------:R-:W2:Y:S04]  /*4a460*/  LDL.LU R25, [R1+0xb4] ;  /* 0x0000b40001197983 */ /* 0x000ea80000300800 */
[----:B----4-:R0:W-:Y:S04]  /*4a470*/  @P5 STG.E.U8 desc[UR20][R4.64], R2 ;  /* 0x0000000204005986 */ /* 0x0101e8000c101114 */
[----:B0-----:R-:W4:Y:S01]  /*4a480*/  LDL.LU.64 R4, [R1+0x16b8] ;  /* 0x0016b80001047983 */ /* 0x001f220000300a00 */
[----:B------:R-:W-:Y:S01]  /*4a490*/  ISETP.GE.AND P2, PT, R3, UR4, PT ;  /* 0x0000000403007c0c */ /* 0x000fe2000bf46270 */
[----:B------:R-:W-:Y:S01]  /*4a4a0*/  ULDC UR4, c[0x0][0x228] ;  /* 0x00008a0000047ab9 */ /* 0x000fe20000000800 */
[----:B------:R-:W-:-:S02]  /*4a4b0*/  ISETP.LT.AND P4, PT, R19, UR6, !P3 ;  /* 0x0000000613007c0c */ /* 0x000fc4000df81270 */
[----:B------:R-:W-:Y:S02]  /*4a4c0*/  ISETP.LT.AND P0, PT, R29, UR4, !P0 ;  /* 0x000000041d007c0c */ /* 0x000fe4000c701270 */
[C---:B------:R-:W-:Y:S01]  /*4a4d0*/  PRMT R0, R24.reuse, 0x7772, RZ ;  /* 0x0000777218007816 */ /* 0x040fe200000000ff */
[----:B------:R-:W-:Y:S01]  /*4a4e0*/  ULDC UR4, c[0x0][0x228] ;  /* 0x00008a0000047ab9 */ /* 0x000fe20000000800 */
[----:B------:R-:W-:Y:S01]  /*4a4f0*/  PRMT R2, R24, 0x7773, RZ ;  /* 0x0000777318027816 */ /* 0x000fe200000000ff */
[----:B------:R-:W-:Y:S02]  /*4a500*/  ULDC UR6, c[0x0][0x228] ;  /* 0x00008a0000067ab9 */ /* 0x000fe40000000800 */
[----:B------:R-:W-:Y:S01]  /*4a510*/  ISETP.LT.AND P5, PT, R11, UR6, !P3 ;  /* 0x000000060b007c0c */ /* 0x000fe2000dfa1270 */
[----:B------:R-:W-:Y:S01]  /*4a520*/  ULDC UR6, c[0x0][0x228] ;  /* 0x00008a0000067ab9 */ /* 0x000fe20000000800 */
[----:B----4-:R0:W-:Y:S01]  /*4a530*/  @P6 STG.E.U8 desc[UR20][R4.64], R0 ;  /* 0x0000000004006986 */ /* 0x0101e2000c101114 */
[----:B------:R-:W-:-:S03]  /*4a540*/  ISETP.LT.AND P6, PT, R15, UR4, !P3 ;  /* 0x000000040f007c0c */ /* 0x000fc6000dfc1270 */
[----:B---3--:R1:W-:Y:S01]  /*4a550*/  @P0 STG.E.U8 desc[UR20][R6.64], R2 ;  /* 0x0000000206000986 */ /* 0x0083e2000c101114 */
[----:B------:R-:W-:Y:S01]  /*4a560*/  ULDC UR4, c[0x0][0x228] ;  /* 0x00008a0000047ab9 */ /* 0x000fe20000000800 */
[C---:B0-----:R-:W-:Y:S02]  /*4a570*/  PRMT R0, R18.reuse, 0x7770, RZ ;  /* 0x0000777012007816 */ /* 0x041fe400000000ff */
[----:B-1----:R-:W-:Y:S01]  /*4a580*/  PRMT R2, R18, 0x7771, RZ ;  /* 0x0000777112027816 */ /* 0x002fe200000000ff */
[----:B------:R-:W3:Y:S04]  /*4a590*/  LDL.LU.64 R6, [R1+0x3d8] ;  /* 0x0003d80001067983 */ /* 0x000ee80000300a00 */
[----:B--2---:R0:W-:Y:S01]  /*4a5a0*/  @P4 STG.E.U8 desc[UR20][R16.64], R0 ;  /* 0x0000000010004986 */ /* 0x0041e2000c101114 */
[----:B------:R-:W-:-:S03]  /*4a5b0*/  ISETP.LT.AND P4, PT, R14, UR4, !P3 ;  /* 0x000000040e007c0c */ /* 0x000fc6000df81270 */
[----:B------:R1:W-:Y:S01]  /*4a5c0*/  @P6 STG.E.U8 desc[UR20][R26.64], R2 ;  /* 0x000000021a006986 */ /* 0x0003e2000c101114 */
[----:B------:R-:W-:Y:S01]  /*4a5d0*/  ULDC UR4, c[0x0][0x228] ;  /* 0x00008a0000047ab9 */ /* 0x000fe20000000800 */
[C---:B0-----:R-:W-:Y:S02]  /*4a5e0*/  PRMT R0, R18.reuse, 0x7772, RZ ;  /* 0x0000777212007816 */ /* 0x041fe400000000ff */
[----:B------:R-:W2:Y:S01]  /*4a5f0*/  LDL.LU.64 R16, [R1+0x3d0] ;  /* 0x0003d00001107983 */ /* 0x000ea20000300a00 */
[----:B-1----:R-:W-:-:S03]  /*4a600*/  PRMT R2, R18, 0x7773, RZ ;  /* 0x0000777312027816 */ /* 0x002fc600000000ff */
[----:B------:R-:W4:Y:S04]  /*4a610*/  LDL.LU R24, [R1+0x58] ;  /* 0x0000580001187983 */ /* 0x000f280000300800 */
[----:B------:R-:W4:Y:S04]  /*4a620*/  LDL.LU.64 R26, [R1+0x3a8] ;  /* 0x0003a800011a7983 */ /* 0x000f280000300a00 */
[----:B------:R0:W-:Y:S04]  /*4a630*/  @P5 STG.E.U8 desc[UR20][R8.64], R0 ;  /* 0x0000000008005986 */ /* 0x0001e8000c101114 */
[----:B------:R1:W-:Y:S04]  /*4a640*/  @P4 STG.E.U8 desc[UR20][R20.64], R2 ;  /* 0x0000000214004986 */ /* 0x0003e8000c101114 */
[----:B0-----:R-:W4:Y:S04]  /*4a650*/  LDL.LU.64 R8, [R1+0x3a0] ;  /* 0x0003a00001087983 */ /* 0x001f280000300a00 */
[----:B------:R-:W4:Y:S04]  /*4a660*/  LDL.LU.64 R4, [R1+0x398] ;  /* 0x0003980001047983 */ /* 0x000f280000300a00 */
[----:B-1----:R-:W3:Y:S04]  /*4a670*/  LDL.LU.64 R2, [R1+0x3e0] ;  /* 0x0003e00001027983 */ /* 0x002ee80000300a00 */
[----:B------:R-:W4:Y:S01]  /*4a680*/  LDL.LU.64 R20, [R1+0x390] ;  /* 0x0003900001147983 */ /* 0x000f220000300a00 */
[----:B------:R-:W-:Y:S01]  /*4a690*/  ISETP.LT.AND P0, PT, R23, UR4, !P3 ;  /* 0x0000000417007c0c */ /* 0x000fe2000df01270 */
[----:B------:R-:W-:Y:S01]  /*4a6a0*/  ULDC UR4, c[0x0][0x228] ;  /* 0x00008a0000047ab9 */ /* 0x000fe20000000800 */
[----:B------:R-:W-:-:S02]  /*4a6b0*/  ISETP.LT.AND P4, PT, R28, UR6, !P3 ;  /* 0x000000061c007c0c */ /* 0x000fc4000df81270 */
[----:B------:R-:W-:Y:S02]  /*4a6c0*/  ISETP.LT.AND P5, PT, R10, UR4, !P3 ;  /* 0x000000040a007c0c */ /* 0x000fe4000dfa1270 */
[----:B------:R-:W-:Y:S01]  /*4a6d0*/  PRMT R0, R25, 0x7770, RZ ;  /* 0x0000777019007816 */ /* 0x000fe200000000ff */
[----:B------:R-:W-:Y:S01]  /*4a6e0*/  ULDC UR4, c[0x0][0x228] ;  /* 0x00008a0000047ab9 */ /* 0x000fe20000000800 */
[----:B------:R-:W-:Y:S01]  /*4a6f0*/  ULDC UR6, c[0x0][0x228] ;  /* 0x00008a0000067ab9 */ /* 0x000fe20000000800 */
[----:B------:R-:W-:Y:S02]  /*4a700*/  ISETP.LT.AND P3, PT, R29, UR4, !P3 ;  /* 0x000000041d007c0c */ /* 0x000fe4000df61270 */
[----:B------:R-:W-:Y:S01]  /*4a710*/  ISETP.LT.AND P6, PT, R19, UR6, !P2 ;  /* 0x0000000613007c0c */ /* 0x000fe2000d7c1270 */
[----:B------:R-:W-:Y:S01]  /*4a720*/  ULDC UR4, c[0x0][0x228] ;  /* 0x00008a0000047ab9 */ /* 0x000fe20000000800 */
[----:B------:R-:W4:Y:S01]  /*4a730*/  LDL.LU R18, [R1+0x78] ;  /* 0x0000780001127983 */ /* 0x000f220000300800 */
[----:B------:R-:W-:-:S03]  /*4a740*/  ULDC UR6, c[0x0][0x228] ;  /* 0x00008a0000067ab9 */ /* 0x000fc60000000800 */
[----:B---3--:R0:W-:Y:S01]  /*4a750*/  @P0 STG.E.U8 desc[UR20][R2.64], R0 ;  /* 0x0000000002000986 */ /* 0x0081e2000c101114 */
[----:B------:R-:W-:Y:S01]  /*4a760*/  ISETP.LT.AND P0, PT, R15, UR8, !P2 ;  /* 0x000000080f007c0c */ /* 0x000fe2000d701270 */
[----:B------:R-:W-:Y:S01]  /*4a770*/  ULDC UR8, c[0x0][0x228] ;  /* 0x00008a0000087ab9 */ /* 0x000fe20000000800 */
[C---:B0-----:R-:W-:Y:S02]  /*4a780*/  PRMT R2, R25.reuse, 0x7771, RZ ;  /* 0x0000777119027816 */ /* 0x041fe400000000ff */
[C---:B------:R-:W-:Y:S02]  /*4a790*/  PRMT R0, R25.reuse, 0x7772, RZ ;  /* 0x0000777219007816 */ /* 0x040fe400000000ff */
[----:B------:R-:W-:Y:S01]  /*4a7a0*/  PRMT R3, R25, 0x7773, RZ ;  /* 0x0000777319037816 */ /* 0x000fe200000000ff */
[----:B------:R0:W-:Y:S04]  /*4a7b0*/  @P5 STG.E.U8 desc[UR20][R6.64], R2 ;  /* 0x0000000206005986 */ /* 0x0001e8000c101114 */
[----:B--2---:R1:W-:Y:S01]  /*4a7c0*/  @P4 STG.E.U8 desc[UR20][R16.64], R0 ;  /* 0x0000000010004986 */ /* 0x0043e2000c101114 */
[----:B------:R-:W-:-:S03]  /*4a7d0*/  ISETP.LT.AND P4, PT, R11, UR4, !P2 ;  /* 0x000000040b007c0c */ /* 0x000fc6000d781270 */
[----:B----4-:R2:W-:Y:S01]  /*4a7e0*/  @P3 STG.E.U8 desc[UR20][R26.64], R3 ;  /* 0x000000031a003986 */ /* 0x0105e2000c101114 */
[C---:B0-----:R-:W-:Y:S02]  /*4a7f0*/  PRMT R2, R24.reuse, 0x7770, RZ ;  /* 0x0000777018027816 */ /* 0x041fe400000000ff */
[C---:B-1----:R-:W-:Y:S01]  /*4a800*/  PRMT R0, R24.reuse, 0x7771, RZ ;  /* 0x0000777118007816 */ /* 0x042fe200000000ff */
[----:B------:R-:W3:Y:S04]  /*4a810*/  LDL.LU.64 R6, [R1+0x388] ;  /* 0x0003880001067983 */ /* 0x000ee80000300a00 */
[----:B------:R0:W-:Y:S04]  /*4a820*/  @P6 STG.E.U8 desc[UR20][R8.64], R2 ;  /* 0x0000000208006986 */ /* 0x0001e8000c101114 */
[----:B------:R1:W-:Y:S04]  /*4a830*/  @P0 STG.E.U8 desc[UR20][R4.64], R0 ;  /* 0x0000000004000986 */ /* 0x0003e8000c101114 */
[----:B------:R-:W4:Y:S04]  /*4a840*/  LDL.LU.64 R16, [R1+0x380] ;  /* 0x0003800001107983 */ /* 0x000f280000300a00 */
[----:B--2---:R-:W2:Y:S01]  /*4a850*/  LDL.LU.64 R26, [R1+0x378] ;  /* 0x00037800011a7983 */ /* 0x004ea20000300a00 */
[----:B------:R-:W-:Y:S01]  /*4a860*/  ISETP.LT.AND P5, PT, R23, UR6, !P2 ;  /* 0x0000000617007c0c */ /* 0x000fe2000d7a1270 */
[----:B------:R-:W-:Y:S01]  /*4a870*/  ULDC UR4, c[0x0][0x228] ;  /* 0x00008a0000047ab9 */ /* 0x000fe20000000800 */
[----:B------:R-:W-:Y:S01]  /*4a880*/  ULDC UR6, c[0x0][0x228] ;  /* 0x00008a0000067ab9 */ /* 0x000fe20000000800 */
[----:B0-----:R-:W2:Y:S01]  /*4a890*/  LDL.LU.64 R8, [R1+0x370] ;  /* 0x0003700001087983 */ /* 0x001ea20000300a00 */
[----:B-1----:R-:W-:-:S03]  /*4a8a0*/  PRMT R0, R24, 0x7772, RZ ;  /* 0x0000777218007816 */ /* 0x002fc600000000ff */
[----:B------:R-:W-:Y:S04]  /*4a8b0*/  STL [R1+0x16a8], R23 ;  /* 0x0016a81701007387 */ /* 0x000fe80000100800 */
[----:B------:R0:W-:Y:S04]  /*4a8c0*/  @P4 STG.E.U8 desc[UR20][R20.64], R0 ;  /* 0x0000000014004986 */ /* 0x0001e8000c101114 */
[----:B0-----:R-:W2:Y:S04]  /*4a8d0*/  LDL.LU.64 R20, [R1+0x360] ;  /* 0x0003600001147983 */ /* 0x001ea80000300a00 */
[----:B------:R-:W2:Y:S04]  /*4a8e0*/  LDL.LU R25, [R1+0xc8] ;  /* 0x0000c80001197983 */ /* 0x000ea80000300800 */
[----:B------:R-:W3:Y:S01]  /*4a8f0*/  LDL.LU.64 R22, [R1+0x350] ;  /* 0x0003500001167983 */ /* 0x000ee20000300a00 */
[----:B------:R-:W-:-:S02]  /*4a900*/  ISETP.LT.AND P0, PT, R14, UR4, !P2 ;  /* 0x000000040e007c0c */ /* 0x000fc4000d701270 */
[----:B------:R-:W-:Y:S01]  /*4a910*/  ISETP.LT.AND P6, PT, R10, UR6, !P2 ;  /* 0x000000060a007c0c */ /* 0x000fe2000d7c1270 */
[----:B------:R-:W-:Y:S01]  /*4a920*/  ULDC UR6, c[0x0][0x228] ;  /* 0x00008a0000067ab9 */ /* 0x000fe20000000800 */
[----:B------:R-:W-:Y:S01]  /*4a930*/  VIADD R2, R13, 0x1d ;  /* 0x0000001d0d027836 */ /* 0x000fe20000000000 */
[----:B------:R-:W-:Y:S02]  /*4a940*/  ISETP.LT.AND P4, PT, R28, UR6, !P2 ;  /* 0x000000061c007c0c */ /* 0x000fe4000d781270 */
[----:B------:R-:W-:Y:S01]  /*4a950*/  PRMT R0, R24, 0x7773, RZ ;  /* 0x0000777318007816 */ /* 0x000fe200000000ff */
[----:B------:R-:W-:Y:S01]  /*4a960*/  ULDC UR4, c[0x0][0x22c] ;  /* 0x00008b0000047ab9 */ /* 0x000fe20000000800 */
[----:B------:R-:W-:Y:S02]  /*4a970*/  PRMT R3, R18, 0x7770, RZ ;  /* 0x0000777012037816 */ /* 0x000fe400000000ff */
[----:B------:R-:W-:Y:S02]  /*4a980*/  ISETP.GE.AND P3, PT, R2, UR4, PT ;  /* 0x0000000402007c0c */ /* 0x000fe4000bf66270 */
[----:B------:R-:W-:Y:S01]  /*4a990*/  PRMT R2, R18, 0x7771, RZ ;  /* 0x0000777112027816 */ /* 0x000fe200000000ff */
[----:B------:R-:W-:Y:S01]  /*4a9a0*/  ULDC UR4, c[0x0][0x228] ;  /* 0x00008a0000047ab9 */ /* 0x000fe20000000800 */
[----:B------:R-:W-:Y:S01]  /*4a9b0*/  ULDC UR6, c[0x0][0x228] ;  /* 0x00008a0000067ab9 */ /* 0x000fe20000000800 */
[----:B---3--:R0:W-:Y:S04]  /*4a9c0*/  STL.64 [R1+0x16b0], R22 ;  /* 0x0016b01601007387 */ /* 0x0081e80000100a00 */
[----:B0-----:R-:W3:Y:S04]  /*4a9d0*/  LDL.LU.64 R22, [R1+0x358] ;  /* 0x0003580001167983 */ /* 0x001ee80000300a00 */
[----:B------:R0:W-:Y:S04]  /*4a9e0*/  @P0 STG.E.U8 desc[UR20][R6.64], R0 ;  /* 0x0000000006000986 */ /* 0x0001e8000c101114 */
[----:B----4-:R1:W-:Y:S01]  /*4a9f0*/  @P5 STG.E.U8 desc[UR20][R16.64], R3 ;  /* 0x0000000310005986 */ /* 0x0103e2000c101114 */
[----:B------:R-:W-:-:S03]  /*4aa00*/  ISETP.LT.AND P0, PT, R29, UR4, !P2 ;  /* 0x000000041d007c0c */ /* 0x000fc6000d701270 */
[----:B--2---:R2:W-:Y:S01]  /*4aa10*/  @P6 STG.E.U8 desc[UR20][R26.64], R2 ;  /* 0x000000021a006986 */ /* 0x0045e2000c101114 */
[----:B------:R-:W-:Y:S01]  /*4aa20*/  ULDC UR4, c[0x0][0x228] ;  /* 0x00008a0000047ab9 */ /* 0x000fe20000000800 */
[----:B0-----:R-:W-:Y:S02]  /*4aa30*/  PRMT R0, R18, 0x7772, RZ ;  /* 0x0000777212007816 */ /* 0x001fe400000000ff */
[----:B------:R-:W4:Y:S04]  /*4aa40*/  LDL.LU.64 R6, [R1+0x348] ;  /* 0x0003480001067983 */ /* 0x000f280000300a00 */
[----:B------:R0:W-:Y:S01]  /*4aa50*/  @P4 STG.E.U8 desc[UR20][R8.64], R0 ;  /* 0x0000000008004986 */ /* 0x0001e2000c101114 */
[----:B------:R-:W-:Y:S02]  /*4aa60*/  ISETP.LT.AND P4, PT, R19, UR4, !P3 ;  /* 0x0000000413007c0c */ /* 0x000fe4000df81270 */
[----:B-1----:R-:W-:-:S02]  /*4aa70*/  PRMT R3, R25, 0x7770, RZ ;  /* 0x0000777019037816 */ /* 0x002fc400000000ff */
[----:B------:R-:W-:Y:S01]  /*4aa80*/  ISETP.LT.AND P5, PT, R15, UR6, !P3 ;  /* 0x000000060f007c0c */ /* 0x000fe2000dfa1270 */
[----:B--2---:R-:W-:Y:S01]  /*4aa90*/  VIADD R2, R13, 0x1e ;  /* 0x0000001e0d027836 */ /* 0x004fe20000000000 */
[----:B------:R-:W-:Y:S01]  /*4aaa0*/  ULDC UR4, c[0x0][0x22c] ;  /* 0x00008b0000047ab9 */ /* 0x000fe20000000800 */
[----:B------:R-:W-:Y:S01]  /*4aab0*/  ISETP.LT.AND P6, PT, R11, UR8, !P3 ;  /* 0x000000080b007c0c */ /* 0x000fe2000dfc1270 */
[----:B------:R-:W-:Y:S01]  /*4aac0*/  ULDC UR6, c[0x0][0x228] ;  /* 0x00008a0000067ab9 */ /* 0x000fe20000000800 */
[----:B------:R-:W-:Y:S01]  /*4aad0*/  ULDC UR8, c[0x0][0x228] ;  /* 0x00008a0000087ab9 */ /* 0x000fe20000000800 */
[----:B0-----:R-:W-:Y:S01]  /*4aae0*/  PRMT R0, R18, 0x7773, RZ ;  /* 0x0000777312007816 */ /* 0x001fe200000000ff */
[----:B------:R-:W2:Y:S04]  /*4aaf0*/  LDL.LU.64 R8, [R1+0x340] ;  /* 0x0003400001087983 */ /* 0x000ea80000300a00 */
[----:B------:R-:W2:Y:S04]  /*4ab00*/  LDL.LU R24, [R1+0xb8] ;  /* 0x0000b80001187983 */ /* 0x000ea80000300800 */
[----:B------:R-:W2:Y:S04]  /*4ab10*/  LDL.LU.64 R4, [R1+0x338] ;  /* 0x0003380001047983 */ /* 0x000ea80000300a00 */
[----:B------:R-:W2:Y:S04]  /*4ab20*/  LDL.LU.64 R26, [R1+0x330] ;  /* 0x00033000011a7983 */ /* 0x000ea80000300a00 */
[----:B------:R0:W-:Y:S04]  /*4ab30*/  @P0 STG.E.U8 desc[UR20][R20.64], R0 ;  /* 0x0000000014000986 */ /* 0x0001e8000c101114 */
[----:B------:R-:W2:Y:S04]  /*4ab40*/  LDL.LU.64 R16, [R1+0x328] ;  /* 0x0003280001107983 */ /* 0x000ea80000300a00 */
[----:B0-----:R-:W2:Y:S04]  /*4ab50*/  LDL.LU.64 R20, [R1+0x310] ;  /* 0x0003100001147983 */ /* 0x001ea80000300a00 */
[----:B---3--:R0:W-:Y:S04]  /*4ab60*/  @P4 STG.E.U8 desc[UR20][R22.64], R3 ;  /* 0x0000000316004986 */ /* 0x0081e8000c101114 */
[----:B0-----:R-:W3:Y:S01]  /*4ab70*/  LDL.LU.64 R22, [R1+0x16b0] ;  /* 0x0016b00001167983 */ /* 0x001ee20000300a00 */
[----:B------:R-:W-:-:S02]  /*4ab80*/  ISETP.GE.AND P2, PT, R2, UR4, PT ;  /* 0x0000000402007c0c */ /* 0x000fc4000bf46270 */
[C---:B------:R-:W-:Y:S01]  /*4ab90*/  PRMT R2, R25.reuse, 0x7771, RZ ;  /* 0x0000777119027816 */ /* 0x040fe200000000ff */
[----:B------:R-:W-:Y:S02]  /*4aba0*/  ULDC UR4, c[0x0][0x228] ;  /* 0x00008a0000047ab9 */ /* 0x000fe40000000800 */
[----:B------:R-:W-:Y:S02]  /*4abb0*/  ISETP.LT.AND P0, PT, R14, UR4, !P3 ;  /* 0x000000040e007c0c */ /* 0x000fe4000df01270 */
[C---:B------:R-:W-:Y:S01]  /*4abc0*/  PRMT R0, R25.reuse, 0x7772, RZ ;  /* 0x0000777219007816 */ /* 0x040fe200000000ff */
[----:B------:R-:W-:Y:S01]  /*4abd0*/  ULDC UR4, c[0x0][0x228] ;  /* 0x00008a0000047ab9 */ /* 0x000fe20000000800 */
[----:B---3--:R0:W-:Y:S04]  /*4abe0*/  @P5 STG.E.U8 desc[UR20][R22.64], R2 ;  /* 0x0000000216005986 */ /* 0x0081e8000c101114 */
[----:B0-----:R-:W3:Y:S04]  /*4abf0*/  LDL.LU R23, [R1+0x16a8] ;  /* 0x0016a80001177983 */ /* 0x001ee80000300800 */
[----:B----4-:R0:W-:Y:S02]  /*4ac00*/  @P6 STG.E.U8 desc[UR20][R6.64], R0 ;  /* 0x0000000006006986 */ /* 0x0101e4000c101114 */
[----:B0-----:R-:W-:-:S02]  /*4ac10*/  PRMT R0, R25, 0x7773, RZ ;  /* 0x0000777319007816 */ /* 0x001fc400000000ff */
[----:B------:R-:W4:Y:S04]  /*4ac20*/  LDL.LU R25, [R1+0x5c] ;  /* 0x00005c0001197983 */ /* 0x000f280000300800 */
[----:B--2---:R0:W-:Y:S04]  /*4ac30*/  @P0 STG.E.U8 desc[UR20][R8.64], R0 ;  /* 0x0000000008000986 */ /* 0x0041e8000c101114 */
[----:B0-----:R-:W2:Y:S04]  /*4ac40*/  LDL.LU.64 R8, [R1+0x308] ;  /* 0x0003080001087983 */ /* 0x001ea80000300a00 */
[----:B------:R-:W2:Y:S01]  /*4ac50*/  LDL.LU.64 R6, [R1+0x300] ;  /* 0x0003000001067983 */ /* 0x000ea20000300a00 */
[----:B------:R-:W-:Y:S01]  /*4ac60*/  ISETP.LT.AND P6, PT, R10, UR6, !P3 ;  /* 0x000000060a007c0c */ /* 0x000fe2000dfc1270 */
[----:B------:R-:W-:-:S02]  /*4ac70*/  ULDC UR6, c[0x0][0x228] ;  /* 0x00008a0000067ab9 */ /* 0x000fc40000000800 */
[----:B------:R-:W-:Y:S02]  /*4ac80*/  ISETP.LT.AND P5, PT, R28, UR6, !P3 ;  /* 0x000000061c007c0c */ /* 0x000fe4000dfa1270 */
[C---:B------:R-:W-:Y:S02]  /*4ac90*/  PRMT R2, R24.reuse, 0x7770, RZ ;  /* 0x0000777018027816 */ /* 0x040fe400000000ff */
[----:B------:R-:W-:Y:S01]  /*4aca0*/  PRMT R0, R24, 0x7771, RZ ;  /* 0x0000777118007816 */ /* 0x000fe200000000ff */
[----:B------:R-:W-:Y:S01]  /*4acb0*/  VIADD R3, R13, 0x1f ;  /* 0x0000001f0d037836 */ /* 0x000fe20000000000 */
[----:B------:R-:W-:Y:S01]  /*4acc0*/  ULDC UR6, c[0x0][0x228] ;  /* 0x00008a0000067ab9 */ /* 0x000fe20000000800 */
[----:B---3--:R-:W-:Y:S02]  /*4acd0*/  ISETP.LT.AND P4, PT, R23, UR4, !P3 ;  /* 0x0000000417007c0c */ /* 0x008fe4000df81270 */
[----:B------:R-:W-:Y:S01]  /*4ace0*/  ISETP.LT.AND P3, PT, R29, UR8, !P3 ;  /* 0x000000081d007c0c */ /* 0x000fe2000df61270 */
[----:B------:R-:W-:Y:S01]  /*4acf0*/  ULDC UR4, c[0x0][0x22c] ;  /* 0x00008b0000047ab9 */ /* 0x000fe20000000800 */
[----:B------:R-:W-:Y:S01]  /*4ad00*/  ULDC UR8, c[0x0][0x228] ;  /* 0x00008a0000087ab9 */ /* 0x000fe20000000800 */
[----:B------:R-:W-:Y:S01]  /*4ad10*/  ISETP.GE.AND P0, PT, R3, UR4, PT ;  /* 0x0000000403007c0c */ /* 0x000fe2000bf06270 */
[----:B------:R-:W-:-:S07]  /*4ad20*/  ULDC UR4, c[0x0][0x228] ;  /* 0x00008a0000047ab9 */ /* 0x000fce0000000800 */
[----:B------:R0:W-:Y:S04]  /*4ad30*/  @P4 STG.E.U8 desc[UR20][R4.64], R2 ;  /* 0x0000000204004986 */ /* 0x0001e8000c101114 */
[----:B------:R1:W-:Y:S01]  /*4ad40*/  @P6 STG.E.U8 desc[UR20][R26.64], R0 ;  /* 0x000000001a006986 */ /* 0x0003e2000c101114 */
[----:B------:R-:W-:Y:S02]  /*4ad50*/  ISETP.LT.AND P4, PT, R19, UR4, !P2 ;  /* 0x0000000413007c0c */ /* 0x000fe4000d781270 */
[----:B------:R-:W-:Y:S01]  /*4ad60*/  ISETP.LT.AND P6, PT, R15, UR6, !P2 ;  /* 0x000000060f007c0c */ /* 0x000fe2000d7c1270 */
[----:B------:R-:W-:Y:S01]  /*4ad70*/  ULDC UR4, c[0x0][0x22c] ;  /* 0x00008b0000047ab9 */ /* 0x000fe20000000800 */
[----:B----4-:R-:W-:Y:S01]  /*4ad80*/  PRMT R3, R25, 0x7771, RZ ;  /* 0x0000777119037816 */ /* 0x010fe200000000ff */
[----:B------:R-:W-:Y:S01]  /*4ad90*/  ULDC UR6, c[0x0][0x228] ;  /* 0x00008a0000067ab9 */ /* 0x000fe20000000800 */
[----:B0-----:R-:W-:-:S02]  /*4ada0*/  PRMT R2, R24, 0x7772, RZ ;  /* 0x0000777218027816 */ /* 0x001fc400000000ff */
[----:B-1----:R-:W-:Y:S01]  /*4adb0*/  PRMT R0, R24, 0x7773, RZ ;  /* 0x0000777318007816 */ /* 0x002fe200000000ff */
[----:B------:R-:W3:Y:S04]  /*4adc0*/  LDL.LU.64 R26, [R1+0x2f0] ;  /* 0x0002f000011a7983 */ /* 0x000ee80000300a00 */
[----:B------:R-:W-:Y:S04]  /*4add0*/  @P5 STG.E.U8 desc[UR20][R16.64], R2 ;  /* 0x0000000210005986 */ /* 0x000fe8000c101114 */
[----:B------:R0:W-:Y:S04]  /*4ade0*/  @P3 STG.E.U8 desc[UR20][R20.64], R0 ;  /* 0x0000000014003986 */ /* 0x0001e8000c101114 */
[----:B0-----:R-:W4:Y:S01]  /*4adf0*/  LDL.LU.64 R20, [R1+0x2e8] ;  /* 0x0002e80001147983 */ /* 0x001f220000300a00 */
[----:B------:R-:W-:-:S03]  /*4ae00*/  VIADD R2, R13, 0x20 ;  /* 0x000000200d027836 */ /* 0x000fc60000000000 */
[----:B------:R-:W4:Y:S01]  /*4ae10*/  LDL.LU R24, [R1+0x7c] ;  /* 0x00007c0001187983 */ /* 0x000f220000300800 */
[----:B------:R-:W-:-:S03]  /*4ae20*/  PRMT R0, R25, 0x7770, RZ ;  /* 0x0000777019007816 */ /* 0x000fc600000000ff */
[----:B------:R-:W4:Y:S04]  /*4ae30*/  LDL.LU.64 R16, [R1+0x2d8] ;  /* 0x0002d80001107983 */ /* 0x000f280000300a00 */
[----:B------:R0:W-:Y:S01]  /*4ae40*/  STL.64 [R1+0x1698], R12 ;  /* 0x0016980c01007387 */ /* 0x0001e20000100a00 */
[----:B------:R-:W-:Y:S01]  /*4ae50*/  ISETP.GE.AND P3, PT, R2, UR4, PT ;  /* 0x0000000402007c0c */ /* 0x000fe2000bf66270 */
[----:B------:R-:W-:Y:S02]  /*4ae60*/  ULDC UR4, c[0x0][0x228] ;  /* 0x00008a0000047ab9 */ /* 0x000fe40000000800 */
[----:B--2---:R1:W-:Y:S01]  /*4ae70*/  @P4 STG.E.U8 desc[UR20][R8.64], R0 ;  /* 0x0000000008004986 */ /* 0x0043e2000c101114 */
[----:B------:R-:W-:Y:S01]  /*4ae80*/  ISETP.LT.AND P4, PT, R14, UR4, !P2 ;  /* 0x000000040e007c0c */ /* 0x000fe2000d781270 */
[----:B------:R-:W-:Y:S01]  /*4ae90*/  ULDC UR4, c[0x0][0x228] ;  /* 0x00008a0000047ab9 */ /* 0x000fe20000000800 */
[C---:B------:R-:W-:Y:S01]  /*4aea0*/  PRMT R2, R25.reuse, 0x7772, RZ ;  /* 0x0000777219027816 */ /* 0x040fe200000000ff */
[----:B------:R-:W-:Y:S04]  /*4aeb0*/  @P6 STG.E.U8 desc[UR20][R6.64], R3 ;  /* 0x0000000306006986 */ /* 0x000fe8000c101114 */
[----:B0-----:R-:W2:Y:S04]  /*4aec0*/  LDL.LU.64 R12, [R1+0x2e0] ;  /* 0x0002e000010c7983 */ /* 0x001ea80000300a00 */
[----:B-1----:R-:W2:Y:S04]  /*4aed0*/  LDL.LU.64 R8, [R1+0x2d0] ;  /* 0x0002d00001087983 */ /* 0x002ea80000300a00 */
[----:B------:R0:W-:Y:S01]  /*4aee0*/  STL [R1+0x16a4], R23 ;  /* 0x0016a41701007387 */ /* 0x0001e20000100800 */
[----:B------:R-:W-:-:S02]  /*4aef0*/  PRMT R0, R25, 0x7773, RZ ;  /* 0x0000777319007816 */ /* 0x000fc400000000ff */
[----:B------:R-:W-:Y:S01]  /*4af00*/  ISETP.LT.AND P6, PT, R23, UR4, !P2 ;  /* 0x0000000417007c0c */ /* 0x000fe2000d7c1270 */
[----:B------:R-:W2:Y:S01]  /*4af10*/  LDL.LU R25, [R1+0xcc] ;  /* 0x0000cc0001197983 */ /* 0x000ea20000300800 */
[----:B------:R-:W-:Y:S01]  /*4af20*/  ISETP.LT.AND P5, PT, R11, UR6, !P2 ;  /* 0x000000060b007c0c */ /* 0x000fe2000d7a1270 */
[----:B------:R-:W-:Y:S01]  /*4af30*/  ULDC UR4, c[0x0][0x228] ;  /* 0x00008a0000047ab9 */ /* 0x000fe20000000800 */
[----:B------:R-:W-:Y:S01]  /*4af40*/  ULDC UR6, c[0x0][0x228] ;  /* 0x00008a0000067ab9 */ /* 0x000fe20000000800 */
[----:B0-----:R-:W2:Y:S04]  /*4af50*/  LDL.LU.64 R22, [R1+0x2c0] ;  /* 0x0002c00001167983 */ /* 0x001ea80000300a00 */
[----:B------:R-:W2:Y:S06]  /*4af60*/  LDL.LU.64 R6, [R1+0x2b8] ;  /* 0x0002b80001067983 */ /* 0x000eac0000300a00 */
[----:B---3--:R0:W-:Y:S01]  /*4af70*/  @P5 STG.E.U8 desc[UR20][R26.64], R2 ;  /* 0x000000021a005986 */ /* 0x0081e2000c101114 */
[----:B------:R-:W-:Y:S01]  /*4af80*/  ISETP.LT.AND P5, PT, R10, UR4, !P2 ;  /* 0x000000040a007c0c */ /* 0x000fe2000d7a1270 */
[----:B------:R-:W-:-:S02]  /*4af90*/  ULDC UR4, c[0x0][0x228] ;  /* 0x00008a0000047ab9 */ /* 0x000fc40000000800 */
[----:B0-----:R-:W3:Y:S04]  /*4afa0*/  LDL.LU.64 R26, [R1+0x2b0] ;  /* 0x0002b000011a7983 */ /* 0x001ee80000300a00 */
[----:B----4-:R0:W-:Y:S01]  /*4afb0*/  @P4 STG.E.U8 desc[UR20][R20.64], R0 ;  /* 0x0000000014004986 */ /* 0x0101e2000c101114 */
[----:B------:R-:W-:Y:S02]  /*4afc0*/  ISETP.LT.AND P4, PT, R28, UR6, !P2 ;  /* 0x000000061c007c0c */ /* 0x000fe4000d781270 */
[----:B------:R-:W-:Y:S02]  /*4afd0*/  ISETP.LT.AND P2, PT, R29, UR4, !P2 ;  /* 0x000000041d007c0c */ /* 0x000fe4000d741270 */
[C---:B------:R-:W-:Y:S02]  /*4afe0*/  PRMT R3, R24.reuse, 0x7770, RZ ;  /* 0x0000777018037816 */ /* 0x040fe400000000ff */
[----:B------:R-:W-:-:S02]  /*4aff0*/  PRMT R2, R24, 0x7771, RZ ;  /* 0x0000777118027816 */ /* 0x000fc400000000ff */
[C---:B------:R-:W-:Y:S01]  /*4b000*/  PRMT R4, R24.reuse, 0x7773, RZ ;  /* 0x0000777318047816 */ /* 0x040fe200000000ff */
[----:B------:R-:W-:Y:S01]  /*4b010*/  ULDC UR6, c[0x0][0x228] ;  /* 0x00008a0000067ab9 */ /* 0x000fe20000000800 */
[----:B------:R-:W-:Y:S01]  /*4b020*/  ULDC UR4, c[0x0][0x228] ;  /* 0x00008a0000047ab9 */ /* 0x000fe20000000800 */
[----:B0-----:R-:W4:Y:S01]  /*4b030*/  LDL.LU.64 R20, [R1+0x2a8] ;  /* 0x0002a80001147983 */ /* 0x001f220000300a00 */
[----:B------:R-:W-:-:S03]  /*4b040*/  PRMT R0, R24, 0x7772, RZ ;  /* 0x0000777218007816 */ /* 0x000fc600000000ff */
[----:B------:R-:W4:Y:S04]  /*4b050*/  LDL.LU R24, [R1+0xbc] ;  /* 0x0000bc0001187983 */ /* 0x000f280000300800 */
[----:B------:R0:W-:Y:S04]  /*4b060*/  STL [R1+0x16a0], R19 ;  /* 0x0016a01301007387 */ /* 0x0001e80000100800 */
[----:B--2---:R1:W-:Y:S04]  /*4b070*/  @P6 STG.E.U8 desc[UR20][R12.64], R3 ;  /* 0x000000030c006986 */ /* 0x0043e8000c101114 */
[----:B------:R2:W-:Y:S01]  /*4b080*/  @P5 STG.E.U8 desc[UR20][R16.64], R2 ;  /* 0x0000000210005986 */ /* 0x0005e2000c101114 */
[----:B------:R-:W-:-:S03]  /*4b090*/  ISETP.LT.AND P5, PT, R19, UR6, !P0 ;  /* 0x0000000613007c0c */ /* 0x000fc6000c7a1270 */
[----:B------:R2:W-:Y:S01]  /*4b0a0*/  @P4 STG.E.U8 desc[UR20][R8.64], R0 ;  /* 0x0000000008004986 */ /* 0x0005e2000c101114 */
[----:B------:R-:W-:Y:S01]  /*4b0b0*/  ISETP.LT.AND P6, PT, R15, UR4, !P0 ;  /* 0x000000040f007c0c */ /* 0x000fe2000c7c1270 */
[----:B------:R-:W-:Y:S01]  /*4b0c0*/  ULDC UR6, c[0x0][0x228] ;  /* 0x00008a0000067ab9 */ /* 0x000fe20000000800 */
[----:B------:R-:W-:Y:S01]  /*4b0d0*/  ULDC UR4, c[0x0][0x228] ;  /* 0x00008a0000047ab9 */ /* 0x000fe20000000800 */
[----:B0-----:R-:W4:Y:S04]  /*4b0e0*/  LDL.LU.64 R18, [R1+0x2a0] ;  /* 0x0002a00001127983 */ /* 0x001f280000300a00 */
[----:B-1----:R-:W4:Y:S04]  /*4b0f0*/  LDL.LU.64 R12, [R1+0x298] ;  /* 0x00029800010c7983 */ /* 0x002f280000300a00 */
[----:B--2---:R-:W2:Y:S04]  /*4b100*/  LDL.LU.64 R16, [R1+0x290] ;  /* 0x0002900001107983 */ /* 0x004ea80000300a00 */
[----:B------:R-:W2:Y:S04]  /*4b110*/  LDL.LU.64 R8, [R1+0x288] ;  /* 0x0002880001087983 */ /* 0x000ea80000300a00 */
[----:B------:R0:W-:Y:S04]  /*4b120*/  @P2 STG.E.U8 desc[UR20][R22.64], R4 ;  /* 0x0000000416002986 */ /* 0x0001e8000c101114 */
[----:B0-----:R-:W2:Y:S01]  /*4b130*/  LDL.LU R23, [R1+0x16a4] ;  /* 0x0016a40001177983 */ /* 0x001ea20000300800 */
[----:B------:R-:W-:-:S02]  /*4b140*/  PRMT R3, R25, 0x7770, RZ ;  /* 0x0000777019037816 */ /* 0x000fc400000000ff */
[----:B------:R-:W-:Y:S02]  /*4b150*/  PRMT R2, R25, 0x7771, RZ ;  /* 0x0000777119027816 */ /* 0x000fe400000000ff */
[----:B------:R-:W-:Y:S01]  /*4b160*/  ISETP.LT.AND P4, PT, R11, UR6, !P0 ;  /* 0x000000060b007c0c */ /* 0x000fe2000c781270 */
[----:B------:R-:W-:Y:S01]  /*4b170*/  ULDC UR6, c[0x0][0x228] ;  /* 0x00008a0000067ab9 */ /* 0x000fe20000000800 */
[----:B------:R0:W-:Y:S01]  /*4b180*/  @P5 STG.E.U8 desc[UR20][R6.64], R3 ;  /* 0x0000000306005986 */ /* 0x0001e2000c101114 */
[----:B------:R-:W-:Y:S02]  /*4b190*/  ISETP.LT.AND P5, PT, R14, UR4, !P0 ;  /* 0x000000040e007c0c */ /* 0x000fe4000c7a1270 */
[C---:B------:R-:W-:Y:S02]  /*4b1a0*/  PRMT R0, R25.reuse, 0x7772, RZ ;  /* 0x0000777219007816 */ /* 0x040fe400000000ff */
[----:B------:R-:W-:Y:S01]  /*4b1b0*/  PRMT R5, R25, 0x7773, RZ ;  /* 0x0000777319057816 */ /* 0x000fe200000000ff */
[----:B------:R-:W-:Y:S01]  /*4b1c0*/  ULDC UR4, c[0x0][0x228] ;  /* 0x00008a0000047ab9 */ /* 0x000fe20000000800 */
[----:B------:R-:W2:Y:S04]  /*4b1d0*/  LDL.LU R25, [R1+0x170] ;  /* 0x0001700001197983 */ /* 0x000ea80000300800 */
[----:B0-----:R-:W2:Y:S04]  /*4b1e0*/  LDL.LU.64 R6, [R1+0x268] ;  /* 0x0002680001067983 */ /* 0x001ea80000300a00 */
[----:B---3--:R0:W-:Y:S04]  /*4b1f0*/  @P6 STG.E.U8 desc[UR20][R26.64], R2 ;  /* 0x000000021a006986 */ /* 0x0081e8000c101114 */
[----:B0-----:R-:W3:Y:S01]  /*4b200*/  LDL.LU.64 R26, [R1+0x260] ;  /* 0x00026000011a7983 */ /* 0x001ee20000300a00 */
[----:B----4-:R-:W-:-:S03]  /*4b210*/  PRMT R3, R24, 0x7770, RZ ;  /* 0x0000777018037816 */ /* 0x010fc600000000ff */
[----:B------:R0:W-:Y:S04]  /*4b220*/  @P4 STG.E.U8 desc[UR20][R20.64], R0 ;  /* 0x0000000014004986 */ /* 0x0001e8000c101114 */
[----:B------:R1:W-:Y:S04]  /*4b230*/  @P5 STG.E.U8 desc[UR20][R18.64], R5 ;  /* 0x0000000512005986 */ /* 0x0003e8000c101114 */
[----:B0-----:R-:W4:Y:S04]  /*4b240*/  LDL.LU.64 R20, [R1+0x248] ;  /* 0x0002480001147983 */ /* 0x001f280000300a00 */
[----:B-1----:R-:W3:Y:S01]  /*4b250*/  LDL.LU R19, [R1+0x16a0] ;  /* 0x0016a00001137983 */ /* 0x002ee20000300800 */
[----:B--2---:R-:W-:-:S02]  /*4b260*/  ISETP.LT.AND P6, PT, R23, UR6, !P0 ;  /* 0x0000000617007c0c */ /* 0x004fc4000c7c1270 */
[----:B------:R-:W-:Y:S01]  /*4b270*/  ISETP.LT.AND P4, PT, R10, UR4, !P0 ;  /* 0x000000040a007c0c */ /* 0x000fe2000c781270 */
[----:B------:R-:W-:Y:S01]  /*4b280*/  ULDC UR6, c[0x0][0x228] ;  /* 0x00008a0000067ab9 */ /* 0x000fe20000000800 */
[----:B------:R-:W-:-:S09]  /*4b290*/  PRMT R2, R24, 0x7771, RZ ;  /* 0x0000777118027816 */ /* 0x000fd200000000ff */
[----:B------:R0:W-:Y:S01]  /*4b2a0*/  @P6 STG.E.U8 desc[UR20][R12.64], R3 ;  /* 0x000000030c006986 */ /* 0x0001e2000c101114 */
[----:B------:R-:W-:-:S03]  /*4b2b0*/  ULDC UR4, c[0x0][0x228] ;  /* 0x00008a0000047ab9 */ /* 0x000fc60000000800 */
[----:B0-----:R-:W2:Y:S01]  /*4b2c0*/  LDL.LU.64 R12, [R1+0x1698] ;  /* 0x00169800010c7983 */ /* 0x001ea20000300a00 */
[----:B------:R-:W-:Y:S02]  /*4b2d0*/  ISETP.LT.AND P2, PT, R28, UR6, !P0 ;  /* 0x000000061c007c0c */ /* 0x000fe4000c741270 */
[----:B------:R-:W-:Y:S02]  /*4b2e0*/  PRMT R0, R24, 0x7772, RZ ;  /* 0x0000777218007816 */ /* 0x000fe400000000ff */
[----:B------:R-:W-:Y:S01]  /*4b2f0*/  ISETP.LT.AND P0, PT, R29, UR4, !P0 ;  /* 0x000000041d007c0c */ /* 0x000fe2000c701270 */
[----:B------:R0:W-:Y:S01]  /*4b300*/  @P4 STG.E.U8 desc[UR20][R16.64], R2 ;  /* 0x0000000210004986 */ /* 0x0001e2000c101114 */
[----:B------:R-:W-:Y:S01]  /*4b310*/  ULDC UR4, c[0x0][0x228] ;  /* 0x00008a0000047ab9 */ /* 0x000fe20000000800 */
[----:B------:R-:W-:Y:S01]  /*4b320*/  ULDC UR6, c[0x0][0x228] ;  /* 0x00008a0000067ab9 */ /* 0x000fe20000000800 */
[----:B------:R-:W-:Y:S01]  /*4b330*/  ISETP.LT.AND P5, PT, R15, UR4, !P3 ;  /* 0x000000040f007c0c */ /* 0x000fe2000dfa1270 */
[----:B------:R-:W-:-:S04]  /*4b340*/  ULDC UR4, c[0x0][0x22c] ;  /* 0x00008b0000047ab9 */ /* 0x000fc80000000800 */
[----:B------:R1:W-:Y:S04]  /*4b350*/  @P2 STG.E.U8 desc[UR20][R8.64], R0 ;  /* 0x0000000008002986 */ /* 0x0003e8000c101114 */
[----:B0-----:R-:W4:Y:S04]  /*4b360*/  LDL.LU.64 R16, [R1+0x230] ;  /* 0x0002300001107983 */ /* 0x001f280000300a00 */
[----:B-1----:R-:W4:Y:S01]  /*4b370*/  LDL.LU R9, [R1+0x190] ;  /* 0x0001900001097983 */ /* 0x002f220000300800 */
[----:B--2---:R-:W-:-:S05]  /*4b380*/  VIADD R2, R13, 0x21 ;  /* 0x000000210d027836 */ /* 0x004fca0000000000 */
[----:B------:R-:W-:Y:S02]  /*4b390*/  ISETP.GE.AND P2, PT, R2, UR4, PT ;  /* 0x0000000402007c0c */ /* 0x000fe4000bf46270 */
[----:B---3--:R-:W-:Y:S01]  /*4b3a0*/  ISETP.LT.AND P4, PT, R19, UR6, !P3 ;  /* 0x0000000613007c0c */ /* 0x008fe2000df81270 */
[----:B------:R-:W2:Y:S01]  /*4b3b0*/  LDL.LU.64 R2, [R1+0x270] ;  /* 0x0002700001027983 */ /* 0x000ea20000300a00 */
[----:B------:R-:W-:Y:S01]  /*4b3c0*/  ULDC UR6, c[0x0][0x228] ;  /* 0x00008a0000067ab9 */ /* 0x000fe20000000800 */
[----:B------:R-:W-:Y:S02]  /*4b3d0*/  PRMT R4, R24, 0x7773, RZ ;  /* 0x0000777318047816 */ /* 0x000fe400000000ff */
[----:B------:R-:W-:Y:S02]  /*4b3e0*/  ISETP.LT.AND P6, PT, R11, UR6, !P3 ;  /* 0x000000060b007c0c */ /* 0x000fe4000dfc1270 */
[C---:B------:R-:W-:Y:S01]  /*4b3f0*/  PRMT R0, R25.reuse, 0x7770, RZ ;  /* 0x0000777019007816 */ /* 0x040fe200000000ff */
[----:B------:R-:W-:Y:S01]  /*4b400*/  ULDC UR4, c[0x0][0x228] ;  /* 0x00008a0000047ab9 */ /* 0x000fe20000000800 */
[----:B------:R-:W-:Y:S01]  /*4b410*/  ULDC UR6, c[0x0][0x228] ;  /* 0x00008a0000067ab9 */ /* 0x000fe20000000800 */
[----:B--2---:R0:W-:Y:S04]  /*4b420*/  @P0 STG.E.U8 desc[UR20][R2.64], R4 ;  /* 0x0000000402000986 */ /* 0x0041e8000c101114 */
[----:B------:R1:W-:Y:S01]  /*4b430*/  @P4 STG.E.U8 desc[UR20][R6.64], R0 ;  /* 0x0000000006004986 */ /* 0x0003e2000c101114 */
[----:B------:R-:W-:Y:S01]  /*4b440*/  ISETP.LT.AND P4, PT, R14, UR4, !P3 ;  /* 0x000000040e007c0c */ /* 0x000fe2000df81270 */
[----:B------:R-:W-:Y:S01]  /*4b450*/  ULDC UR4, c[0x0][0x228] ;  /* 0x00008a0000047ab9 */ /* 0x000fe20000000800 */
[----:B0-----:R-:W-:-:S02]  /*4b460*/  PRMT R2, R25, 0x7771, RZ ;  /* 0x0000777119027816 */ /* 0x001fc400000000ff */
[----:B-1----:R-:W-:Y:S01]  /*4b470*/  PRMT R0, R25, 0x7772, RZ ;  /* 0x0000777219007816 */ /* 0x002fe200000000ff */
[----:B------:R-:W2:Y:S04]  /*4b480*/  LDL.LU.64 R4, [R1+0x238] ;  /* 0x0002380001047983 */ /* 0x000ea80000300a00 */
[----:B------:R0:W-:Y:S04]  /*4b490*/  @P5 STG.E.U8 desc[UR20][R26.64], R2 ;  /* 0x000000021a005986 */ /* 0x0001e8000c101114 */
[----:B------:R-:W3:Y:S04]  /*4b4a0*/  LDL.LU.64 R6, [R1+0x228] ;  /* 0x0002280001067983 */ /* 0x000ee80000300a00 */
[----:B----4-:R1:W-:Y:S01]  /*4b4b0*/  @P6 STG.E.U8 desc[UR20][R20.64], R0 ;  /* 0x0000000014006986 */ /* 0x0103e2000c101114 */
[----:B------:R-:W-:Y:S01]  /*4b4c0*/  ISETP.LT.AND P6, PT, R23, UR4, !P3 ;  /* 0x0000000417007c0c */ /* 0x000fe2000dfc1270 */
[----:B------:R-:W-:Y:S01]  /*4b4d0*/  ULDC UR4, c[0x0][0x22c] ;  /* 0x00008b0000047ab9 */ /* 0x000fe20000000800 */
[----:B0-----:R-:W-:Y:S01]  /*4b4e0*/  VIADD R2, R13, 0x22 ;  /* 0x000000220d027836 */ /* 0x001fe20000000000 */
[----:B------:R-:W4:Y:S04]  /*4b4f0*/  LDL.LU.64 R26, [R1+0x220] ;  /* 0x00022000011a7983 */ /* 0x000f280000300a00 */
[----:B------:R-:W4:Y:S01]  /*4b500*/  LDL.LU R8, [R1+0x1a0] ;  /* 0x0001a00001087983 */ /* 0x000f220000300800 */
[----:B-1----:R-:W-:-:S03]  /*4b510*/  PRMT R0, R25, 0x7773, RZ ;  /* 0x0000777319007816 */ /* 0x002fc600000000ff */
[----:B------:R-:W4:Y:S04]  /*4b520*/  LDL.LU.64 R20, [R1+0x218] ;  /* 0x0002180001147983 */ /* 0x000f280000300a00 */
[----:B------:R-:W4:Y:S01]  /*4b530*/  LDL.LU.64 R24, [R1+0x210] ;  /* 0x0002100001187983 */ /* 0x000f220000300a00 */
[----:B------:R-:W-:-:S03]  /*4b540*/  ISETP.GE.AND P0, PT, R2, UR4, PT ;  /* 0x0000000402007c0c */ /* 0x000fc6000bf06270 */
[----:B------:R-:W2:Y:S01]  /*4b550*/  LDL.LU.64 R2, [R1+0x240] ;  /* 0x0002400001027983 */ /* 0x000ea20000300a00 */
[----:B------:R-:W-:Y:S01]  /*4b560*/  ISETP.LT.AND P5, PT, R10, UR6, !P3 ;  /* 0x000000060a007c0c */ /* 0x000fe2000dfa1270 */
[----:B------:R-:W-:Y:S01]  /*4b570*/  ULDC UR4, c[0x0][0x228] ;  /* 0x00008a0000047ab9 */ /* 0x000fe20000000800 */
[----:B------:R-:W-:Y:S01]  /*4b580*/  ULDC UR6, c[0x0][0x228] ;  /* 0x00008a0000067ab9 */ /* 0x000fe20000000800 */
[----:B--2---:R0:W-:Y:S01]  /*4b590*/  @P4 STG.E.U8 desc[UR20][R2.64], R0 ;  /* 0x0000000002004986 */ /* 0x0041e2000c101114 */
[----:B------:R-:W-:Y:S02]  /*4b5a0*/  ISETP.LT.AND P4, PT, R28, UR4, !P3 ;  /* 0x000000041c007c0c */ /* 0x000fe4000df81270 */
[----:B------:R-:W-:Y:S01]  /*4b5b0*/  ISETP.LT.AND P3, PT, R29, UR6, !P3 ;  /* 0x000000061d007c0c */ /* 0x000fe2000df61270 */
[----:B------:R-:W-:Y:S01]  /*4b5c0*/  ULDC UR4, c[0x0][0x228] ;  /* 0x00008a0000047ab9 */ /* 0x000fe20000000800 */
[----:B------:R-:W-:Y:S01]  /*4b5d0*/  ULDC UR6, c[0x0][0x228] ;  /* 0x00008a0000067ab9 */ /* 0x000fe20000000800 */
[----:B0-----:R-:W-:-:S02]  /*4b5e0*/  PRMT R2, R9, 0x7770, RZ ;  /* 0x0000777009027816 */ /* 0x001fc400000000ff */
[----:B------:R-:W-:-:S03]  /*4b5f0*/  PRMT R0, R9, 0x7771, RZ ;  /* 0x0000777109007816 */ /* 0x000fc600000000ff */
[----:B------:R0:W-:Y:S01]  /*4b600*/  @P6 STG.E.U8 desc[UR20][R4.64], R2 ;  /* 0x0000000204006986 */ /* 0x0001e2000c101114 */
[----:B------:R-:W-:Y:S01]  /*4b610*/  ISETP.LT.AND P6, PT, R19, UR4, !P2 ;  /* 0x0000000413007c0c */ /* 0x000fe2000d7c1270 */
[----:B------:R-:W-:Y:S02]  /*4b620*/  ULDC UR4, c[0x0][0x228] ;  /* 0x00008a0000047ab9 */ /* 0x000fe40000000800 */
[----:B------:R1:W-:Y:S01]  /*4b630*/  @P5 STG.E.U8 desc[UR20][R16.64], R0 ;  /* 0x0000000010005986 */ /* 0x0003e2000c101114 */
[----:B------:R-:W-:Y:S01]  /*4b640*/  ISETP.LT.AND P5, PT, R15, UR4, !P2 ;  /* 0x000000040f007c0c */ /* 0x000fe2000d7a1270 */
[----:B------:R-:W-:Y:S01]  /*4b650*/  VIADD R3, R13, 0x23 ;  /* 0x000000230d037836 */ /* 0x000fe20000000000 */
[----:B------:R-:W-:Y:S01]  /*4b660*/  ULDC UR4, c[0x0][0x228] ;  /* 0x00008a0000047ab9 */ /* 0x000fe20000000800 */
[C---:B0-----:R-:W-:Y:S02]  /*4b670*/  PRMT R2, R9.reuse, 0x7772, RZ ;  /* 0x0000777209027816 */ /* 0x041fe400000000ff */
[----:B-1----:R-:W-:Y:S01]  /*4b680*/  PRMT R0, R9, 0x7773, RZ ;  /* 0x0000777309007816 */ /* 0x002fe200000000ff */
[----:B------:R-:W2:Y:S04]  /*4b690*/  LDL.LU.64 R16, [R1+0x180] ;  /* 0x0001800001107983 */ /* 0x000ea80000300a00 */
[----:B---3--:R0:W-:Y:S04]  /*4b6a0*/  @P4 STG.E.U8 desc[UR20][R6.64], R2 ;  /* 0x0000000206004986 */ /* 0x0081e8000c101114 */
[----:B----4-:R1:W-:Y:S04]  /*4b6b0*/  @P3 STG.E.U8 desc[UR20][R26.64], R0 ;  /* 0x000000001a003986 */ /* 0x0103e8000c101114 */
[----:B------:R-:W3:Y:S01]  /*4b6c0*/  LDL.LU R9, [R1+0xd0] ;  /* 0x0000d00001097983 */ /* 0x000ee20000300800 */
[----:B0-----:R-:W-:-:S02]  /*4b6d0*/  PRMT R2, R8, 0x7770, RZ ;  /* 0x0000777008027816 */ /* 0x001fc400000000ff */
[----:B-1----:R-:W-:Y:S01]  /*4b6e0*/  PRMT R0, R8, 0x7771, RZ ;  /* 0x0000777108007816 */ /* 0x002fe200000000ff */
[----:B------:R-:W4:Y:S04]  /*4b6f0*/  LDL.LU.64 R26, [R1+0x150] ;  /* 0x00015000011a7983 */ /* 0x000f280000300a00 */
[----:B------:R-:W4:Y:S04]  /*4b700*/  LDL.LU.64 R4, [R1+0x30] ;  /* 0x0000300001047983 */ /* 0x000f280000300a00 */
[----:B------:R0:W-:Y:S04]  /*4b710*/  @P6 STG.E.U8 desc[UR20][R20.64], R2 ;  /* 0x0000000214006986 */ /* 0x0001e8000c101114 */
[----:B------:R1:W-:Y:S04]  /*4b720*/  @P5 STG.E.U8 desc[UR20][R24.64], R0 ;  /* 0x0000000018005986 */ /* 0x0003e8000c101114 */
[----:B0-----:R-:W4:Y:S04]  /*4b730*/  LDL.LU.64 R20, [R1+0x28] ;  /* 0x0000280001147983 */ /* 0x001f280000300a00 */
[----:B-1----:R-:W4:Y:S04]  /*4b740*/  LDL.LU.64 R24, [R1+0x20] ;  /* 0x0000200001187983 */ /* 0x002f280000300a00 */
[----:B------:R-:W4:Y:S04]  /*4b750*/  LDL.LU R18, [R1+0x174] ;  /* 0x0001740001127983 */ /* 0x000f280000300800 */
[----:B------:R0:W-:Y:S04]  /*4b760*/  STL.64 [R1+0x1690], R12 ;  /* 0x0016900c01007387 */ /* 0x0001e80000100a00 */
[----:B0-----:R-:W4:Y:S01]  /*4b770*/  LDL.LU.64 R12, [R1+0x160] ;  /* 0x00016000010c7983 */ /* 0x001f220000300a00 */
[----:B------:R-:W-:-:S02]  /*4b780*/  ISETP.LT.AND P3, PT, R11, UR4, !P2 ;  /* 0x000000040b007c0c */ /* 0x000fc4000d761270 */
[----:B------:R-:W-:Y:S01]  /*4b790*/  ISETP.LT.AND P4, PT, R14, UR6, !P2 ;  /* 0x000000060e007c0c */ /* 0x000fe2000d781270 */
[----:B------:R-:W-:Y:S01]  /*4b7a0*/  ULDC UR6, c[0x0][0x228] ;  /* 0x00008a0000067ab9 */ /* 0x000fe20000000800 */
[----:B------:R-:W-:Y:S02]  /*4b7b0*/  PRMT R2, R8, 0x7772, RZ ;  /* 0x0000777208027816 */ /* 0x000fe400000000ff */
[----:B------:R-:W-:Y:S02]  /*4b7c0*/  ISETP.LT.AND P5, PT, R23, UR6, !P2 ;  /* 0x0000000617007c0c */ /* 0x000fe4000d7a1270 */
[----:B------:R-:W-:Y:S02]  /*4b7d0*/  ISETP.LT.AND P6, PT, R10, UR8, !P2 ;  /* 0x000000080a007c0c */ /* 0x000fe4000d7c1270 */
[----:B------:R-:W-:Y:S01]  /*4b7e0*/  PRMT R0, R8, 0x7773, RZ ;  /* 0x0000777308007816 */ /* 0x000fe200000000ff */
[----:B------:R-:W-:Y:S01]  /*4b7f0*/  ULDC UR4, c[0x0][0x22c] ;  /* 0x00008b0000047ab9 */ /* 0x000fe20000000800 */
[----:B------:R-:W4:Y:S01]  /*4b800*/  LDL.LU.64 R6, [R1+0x18] ;  /* 0x0000180001067983 */ /* 0x000f220000300a00 */
[----:B------:R-:W-:Y:S01]  /*4b810*/  ULDC UR6, c[0x0][0x228] ;  /* 0x00008a0000067ab9 */ /* 0x000fe20000000800 */
[----:B------:R-:W-:-:S02]  /*4b820*/  ULDC UR8, c[0x0][0x228] ;  /* 0x00008a0000087ab9 */ /* 0x000fc40000000800 */
[----:B--2---:R3:W-:Y:S01]  /*4b830*/  @P3 STG.E.U8 desc[UR20][R16.64], R2 ;  /* 0x0000000210003986 */ /* 0x0047e2000c101114 */
[----:B------:R-:W-:Y:S01]  /*4b840*/  ISETP.GE.AND P3, PT, R3, UR4, PT ;  /* 0x0000000403007c0c */ /* 0x000fe2000bf66270 */
[----:B------:R-:W-:Y:S01]  /*4b850*/  ULDC UR4, c[0x0][0x228] ;  /* 0x00008a0000047ab9 */ /* 0x000fe20000000800 */
[----:B---3--:R-:W-:Y:S01]  /*4b860*/  PRMT R2, R9, 0x7770, RZ ;  /* 0x0000777009027816 */ /* 0x008fe200000000ff */
[----:B------:R-:W2:Y:S04]  /*4b870*/  LDL.LU.64 R16, [R1+0x10] ;  /* 0x0000100001107983 */ /* 0x000ea80000300a00 */
[----:B----4-:R0:W-:Y:S01]  /*4b880*/  @P4 STG.E.U8 desc[UR20][R12.64], R0 ;  /* 0x000000000c004986 */ /* 0x0101e2000c101114 */
[----:B------:R-:W-:Y:S02]  /*4b890*/  ISETP.LT.AND P4, PT, R28, UR4, !P2 ;  /* 0x000000041c007c0c */ /* 0x000fe4000d781270 */
[----:B------:R-:W-:Y:S01]  /*4b8a0*/  ISETP.LT.AND P2, PT, R29, UR6, !P2 ;  /* 0x000000061d007c0c */ /* 0x000fe2000d741270 */
[----:B------:R1:W-:Y:S01]  /*4b8b0*/  @P5 STG.E.U8 desc[UR20][R26.64], R2 ;  /* 0x000000021a005986 */ /* 0x0003e2000c101114 */
[----:B------:R-:W-:Y:S01]  /*4b8c0*/  ULDC UR4, c[0x0][0x228] ;  /* 0x00008a0000047ab9 */ /* 0x000fe20000000800 */
[----:B------:R-:W-:Y:S01]  /*4b8d0*/  ULDC UR6, c[0x0][0x228] ;  /* 0x00008a0000067ab9 */ /* 0x000fe20000000800 */
[C---:B0-----:R-:W-:Y:S01]  /*4b8e0*/  PRMT R0, R9.reuse, 0x7771, RZ ;  /* 0x0000777109007816 */ /* 0x041fe200000000ff */
[----:B-1----:R-:W3:Y:S04]  /*4b8f0*/  LDL.LU.64 R26, [R1+0x8] ;  /* 0x00000800011a7983 */ /* 0x002ee80000300a00 */
[----:B------:R0:W-:Y:S01]  /*4b900*/  @P6 STG.E.U8 desc[UR20][R4.64], R0 ;  /* 0x0000000004006986 */ /* 0x0001e2000c101114 */
[----:B------:R-:W-:-:S03]  /*4b910*/  PRMT R2, R9, 0x7772, RZ ;  /* 0x0000777209027816 */ /* 0x000fc600000000ff */
[----:B0-----:R-:W4:Y:S04]  /*4b920*/  LDL.LU.64 R4, [R1] ;  /* 0x0000000001047983 */ /* 0x001f280000300a00 */
[----:B------:R-:W4:Y:S01]  /*4b930*/  LDL.LU R8, [R1+0x194] ;  /* 0x0001940001087983 */ /* 0x000f220000300800 */
[----:B------:R-:W-:-:S03]  /*4b940*/  PRMT R0, R9, 0x7773, RZ ;  /* 0x0000777309007816 */ /* 0x000fc600000000ff */
[----:B------:R0:W-:Y:S04]  /*4b950*/  @P4 STG.E.U8 desc[UR20][R20.64], R2 ;  /* 0x0000000214004986 */ /* 0x0001e8000c101114 */
[----:B------:R1:W-:Y:S04]  /*4b960*/  @P2 STG.E.U8 desc[UR20][R24.64], R0 ;  /* 0x0000000018002986 */ /* 0x0003e8000c101114 */
[----:B0-----:R-:W4:Y:S04]  /*4b970*/  LDL.LU.64 R20, [R1+0x208] ;  /* 0x0002080001147983 */ /* 0x001f280000300a00 */
[----:B-1----:R-:W4:Y:S04]  /*4b980*/  LDL.LU.64 R24, [R1+0x200] ;  /* 0x0002000001187983 */ /* 0x002f280000300a00 */
[----:B------:R-:W4:Y:S04]  /*4b990*/  LDL.LU R9, [R1+0x1a4] ;  /* 0x0001a40001097983 */ /* 0x000f280000300800 */
[----:B------:R-:W4:Y:S01]  /*4b9a0*/  LDL.LU.64 R12, [R1+0x280] ;  /* 0x00028000010c7983 */ /* 0x000f220000300a00 */
[----:B------:R-:W-:-:S02]  /*4b9b0*/  ISETP.LT.AND P6, PT, R19, UR4, !P0 ;  /* 0x0000000413007c0c */ /* 0x000fc4000c7c1270 */
[----:B------:R-:W-:Y:S01]  /*4b9c0*/  ISETP.LT.AND P5, PT, R15, UR6, !P0 ;  /* 0x000000060f007c0c */ /* 0x000fe2000c7a1270 */
[----:B------:R-:W-:Y:S01]  /*4b9d0*/  ULDC UR4, c[0x0][0x228] ;  /* 0x00008a0000047ab9 */ /* 0x000fe20000000800 */
[C---:B------:R-:W-:Y:S02]  /*4b9e0*/  PRMT R2, R18.reuse, 0x7770, RZ ;  /* 0x0000777012027816 */ /* 0x040fe400000000ff */
[----:B------:R-:W-:Y:S01]  /*4b9f0*/  ISETP.LT.AND P4, PT, R11, UR4, !P0 ;  /* 0x000000040b007c0c */ /* 0x000fe2000c781270 */
[----:B------:R-:W-:Y:S01]  /*4ba00*/  ULDC UR4, c[0x0][0x228] ;  /* 0x00008a0000047ab9 */ /* 0x000fe20000000800 */
[----:B------:R-:W-:Y:S02]  /*4ba10*/  PRMT R0, R18, 0x7771, RZ ;  /* 0x0000777112007816 */ /* 0x000fe400000000ff */
[----:B------:R-:W-:Y:S01]  /*4ba20*/  ISETP.LT.AND P2, PT, R14, UR4, !P0 ;  /* 0x000000040e007c0c */ /* 0x000fe2000c741270 */
[----:B------:R-:W-:Y:S01]  /*4ba30*/  ULDC UR4, c[0x0][0x228] ;  /* 0x00008a0000047ab9 */ /* 0x000fe20000000800 */
[----:B------:R-:W-:Y:S01]  /*4ba40*/  ULDC UR6, c[0x0][0x228] ;  /* 0x00008a0000067ab9 */ /* 0x000fe20000000800 */
[----:B------:R0:W-:Y:S02]  /*4ba50*/  @P6 STG.E.U8 desc[UR20][R6.64], R2 ;  /* 0x0000000206006986 */ /* 0x0001e4000c101114 */
[----:B0-----:R-:W-:-:S02]  /*4ba60*/  PRMT R2, R18, 0x7772, RZ ;  /* 0x0000777212027816 */ /* 0x001fc400000000ff */
[----:B------:R-:W4:Y:S04]  /*4ba70*/  LDL.LU.64 R6, [R1+0x258] ;  /* 0x0002580001067983 */ /* 0x000f280000300a00 */
[----:B--2---:R0:W-:Y:S01]  /*4ba80*/  @P5 STG.E.U8 desc[UR20][R16.64], R0 ;  /* 0x0000000010005986 */ /* 0x0041e2000c101114 */
[----:B------:R-:W-:Y:S01]  /*4ba90*/  ISETP.LT.AND P5, PT, R23, UR4, !P0 ;  /* 0x0000000417007c0c */ /* 0x000fe2000c7a1270 */
[----:B------:R-:W-:Y:S01]  /*4baa0*/  ULDC UR4, c[0x0][0x228] ;  /* 0x00008a0000047ab9 */ /* 0x000fe20000000800 */
[----:B0-----:R-:W-:Y:S01]  /*4bab0*/  PRMT R0, R18, 0x7773, RZ ;  /* 0x0000777312007816 */ /* 0x001fe200000000ff */
[----:B------:R-:W2:Y:S04]  /*4bac0*/  LDL.LU.64 R16, [R1+0x250] ;  /* 0x0002500001107983 */ /* 0x000ea80000300a00 */
[----:B---3--:R0:W-:Y:S01]  /*4bad0*/  @P4 STG.E.U8 desc[UR20][R26.64], R2 ;  /* 0x000000021a004986 */ /* 0x0081e2000c101114 */
[----:B------:R-:W-:Y:S01]  /*4bae0*/  ISETP.LT.AND P4, PT, R10, UR6, !P0 ;  /* 0x000000060a007c0c */ /* 0x000fe2000c781270 */
[----:B------:R-:W-:-:S02]  /*4baf0*/  ULDC UR6, c[0x0][0x228] ;  /* 0x00008a0000067ab9 */ /* 0x000fc40000000800 */
[----:B0-----:R-:W3:Y:S04]  /*4bb00*/  LDL.LU.64 R26, [R1+0x278] ;  /* 0x00027800011a7983 */ /* 0x001ee80000300a00 */
[----:B----4-:R0:W-:Y:S01]  /*4bb10*/  @P2 STG.E.U8 desc[UR20][R4.64], R0 ;  /* 0x0000000004002986 */ /* 0x0101e2000c101114 */
[----:B------:R-:W-:Y:S02]  /*4bb20*/  ISETP.LT.AND P2, PT, R28, UR4, !P0 ;  /* 0x000000041c007c0c */ /* 0x000fe4000c741270 */
[C---:B------:R-:W-:Y:S01]  /*4bb30*/  PRMT R2, R8.reuse, 0x7771, RZ ;  /* 0x0000777108027816 */ /* 0x040fe200000000ff */
[----:B------:R-:W4:Y:S04]  /*4bb40*/  LDL.LU R18, [R1+0xd4] ;  /* 0x0000d40001127983 */ /* 0x000f280000300800 */
[----:B------:R-:W-:Y:S01]  /*4bb50*/  STL.64 [R1+0x1688], R28 ;  /* 0x0016881c01007387 */ /* 0x000fe20000100a00 */
[----:B0-----:R-:W-:-:S02]  /*4bb60*/  PRMT R0, R8, 0x7770, RZ ;  /* 0x0000777008007816 */ /* 0x001fc400000000ff */
[----:B------:R-:W-:Y:S01]  /*4bb70*/  ISETP.LT.AND P0, PT, R29, UR6, !P0 ;  /* 0x000000061d007c0c */ /* 0x000fe2000c701270 */
[----:B------:R-:W-:Y:S01]  /*4bb80*/  ULDC UR4, c[0x0][0x228] ;  /* 0x00008a0000047ab9 */ /* 0x000fe20000000800 */
[----:B------:R-:W-:Y:S01]  /*4bb90*/  ISETP.LT.AND P6, PT, R19, UR8, !P3 ;  /* 0x0000000813007c0c */ /* 0x000fe2000dfc1270 */
[----:B------:R-:W-:Y:S01]  /*4bba0*/  ULDC UR6, c[0x0][0x228] ;  /* 0x00008a0000067ab9 */ /* 0x000fe20000000800 */
[----:B------:R0:W-:Y:S04]  /*4bbb0*/  @P5 STG.E.U8 desc[UR20][R20.64], R0 ;  /* 0x0000000014005986 */ /* 0x0001e8000c101114 */
[----:B------:R1:W-:Y:S01]  /*4bbc0*/  @P4 STG.E.U8 desc[UR20][R24.64], R2 ;  /* 0x0000000218004986 */ /* 0x0003e2000c101114 */
[----:B------:R-:W-:Y:S01]  /*4bbd0*/  ULDC UR8, c[0x0][0x228] ;  /* 0x00008a0000087ab9 */ /* 0x000fe20000000800 */
[----:B0-----:R-:W-:-:S02]  /*4bbe0*/  PRMT R0, R8, 0x7772, RZ ;  /* 0x0000777208007816 */ /* 0x001fc400000000ff */
[----:B------:R-:W4:Y:S04]  /*4bbf0*/  LDL.LU.64 R20, [R1+0x2c8] ;  /* 0x0002c80001147983 */ /* 0x000f280000300a00 */
[----:B------:R-:W4:Y:S04]  /*4bc00*/  LDL.LU.64 R28, [R1+0x2f8] ;  /* 0x0002f800011c7983 */ /* 0x000f280000300a00 */
[----:B------:R-:W4:Y:S04]  /*4bc10*/  LDL.LU.64 R4, [R1+0x320] ;  /* 0x0003200001047983 */ /* 0x000f280000300a00 */
[----:B-1----:R-:W4:Y:S04]  /*4bc20*/  LDL.LU.64 R24, [R1+0x318] ;  /* 0x0003180001187983 */ /* 0x002f280000300a00 */
[----:B------:R0:W-:Y:S04]  /*4bc30*/  @P2 STG.E.U8 desc[UR20][R12.64], R0 ;  /* 0x000000000c002986 */ /* 0x0001e8000c101114 */
[----:B0-----:R-:W4:Y:S01]  /*4bc40*/  LDL.LU.64 R12, [R1+0x1690] ;  /* 0x00169000010c7983 */ /* 0x001f220000300a00 */
[----:B------:R-:W-:-:S02]  /*4bc50*/  ISETP.LT.AND P4, PT, R15, UR4, !P3 ;  /* 0x000000040f007c0c */ /* 0x000fc4000df81270 */
[----:B------:R-:W-:Y:S02]  /*4bc60*/  PRMT R2, R8, 0x7773, RZ ;  /* 0x0000777308027816 */ /* 0x000fe400000000ff */
[C---:B------:R-:W-:Y:S02]  /*4bc70*/  PRMT R3, R9.reuse, 0x7770, RZ ;  /* 0x0000777009037816 */ /* 0x040fe400000000ff */
[----:B------:R-:W-:Y:S01]  /*4bc80*/  PRMT R0, R9, 0x7771, RZ ;  /* 0x0000777109007816 */ /* 0x000fe200000000ff */
[----:B------:R-:W-:Y:S01]  /*4bc90*/  ULDC UR4, c[0x0][0x228] ;  /* 0x00008a0000047ab9 */ /* 0x000fe20000000800 */
[----:B------:R-:W-:Y:S01]  /*4bca0*/  ISETP.LT.AND P5, PT, R14, UR6, !P3 ;  /* 0x000000060e007c0c */ /* 0x000fe2000dfa1270 */
[----:B------:R0:W-:Y:S01]  /*4bcb0*/  @P0 STG.E.U8 desc[UR20][R6.64], R2 ;  /* 0x0000000206000986 */ /* 0x0001e2000c101114 */
[----:B------:R-:W-:Y:S01]  /*4bcc0*/  ISETP.LT.AND P2, PT, R11, UR4, !P3 ;  /* 0x000000040b007c0c */ /* 0x000fe2000df41270 */
[----:B------:R-:W-:Y:S01]  /*4bcd0*/  ULDC UR4, c[0x0][0x22c] ;  /* 0x00008b0000047ab9 */ /* 0x000fe20000000800 */
[----:B------:R-:W-:Y:S01]  /*4bce0*/  ULDC UR6, c[0x0][0x228] ;  /* 0x00008a0000067ab9 */ /* 0x000fe20000000800 */
[----:B0-----:R-:W-:Y:S01]  /*4bcf0*/  PRMT R2, R9, 0x7772, RZ ;  /* 0x0000777209027816 */ /* 0x001fe200000000ff */
[----:B------:R-:W4:Y:S04]  /*4bd00*/  LDL.LU.64 R6, [R1+0x368] ;  /* 0x0003680001067983 */ /* 0x000f280000300a00 */
[----:B------:R-:W4:Y:S04]  /*4bd10*/  LDL.LU R8, [R1+0x178] ;  /* 0x0001780001087983 */ /* 0x000f280000300800 */
[----:B--2---:R0:W-:Y:S04]  /*4bd20*/  @P6 STG.E.U8 desc[UR20][R16.64], R3 ;  /* 0x0000000310006986 */ /* 0x0041e8000c101114 */
[----:B0-----:R-:W2:Y:S04]  /*4bd30*/  LDL.LU.64 R16, [R1+0x3c8] ;  /* 0x0003c80001107983 */ /* 0x001ea80000300a00 */
[----:B---3--:R0:W-:Y:S04]  /*4bd40*/  @P4 STG.E.U8 desc[UR20][R26.64], R0 ;  /* 0x000000001a004986 */ /* 0x0081e8000c101114 */
[----:B0-----:R-:W3:Y:S01]  /*4bd50*/  LDL.LU.64 R26, [R1+0x3c0] ;  /* 0x0003c000011a7983 */ /* 0x001ee20000300a00 */
[----:B------:R-:W-:Y:S01]  /*4bd60*/  ISETP.LT.AND P4, PT, R23, UR6, !P3 ;  /* 0x0000000617007c0c */ /* 0x000fe2000df81270 */
[----:B------:R-:W-:-:S02]  /*4bd70*/  ULDC UR6, c[0x0][0x228] ;  /* 0x00008a0000067ab9 */ /* 0x000fc40000000800 */
[----:B------:R-:W-:Y:S01]  /*4bd80*/  ISETP.LT.AND P6, PT, R10, UR6, !P3 ;  /* 0x000000060a007c0c */ /* 0x000fe2000dfc1270 */
[----:B------:R-:W-:Y:S01]  /*4bd90*/  ULDC UR6, c[0x0][0x228] ;  /* 0x00008a0000067ab9 */ /* 0x000fe20000000800 */
[----:B----4-:R0:W-:Y:S04]  /*4bda0*/  @P2 STG.E.U8 desc[UR20][R20.64], R2 ;  /* 0x0000000214002986 */ /* 0x0101e8000c101114 */
[----:B0-----:R-:W4:Y:S01]  /*4bdb0*/  LDL.LU.64 R20, [R1+0x3b8] ;  /* 0x0003b80001147983 */ /* 0x001f220000300a00 */
[----:B------:R-:W-:-:S05]  /*4bdc0*/  VIADD R0, R13, 0x24 ;  /* 0x000000240d007836 */ /* 0x000fca0000000000 */
[----:B------:R-:W-:Y:S02]  /*4bdd0*/  ISETP.GE.AND P0, PT, R0, UR4, PT ;  /* 0x0000000400007c0c */ /* 0x000fe4000bf06270 */
[----:B------:R-:W-:Y:S02]  /*4bde0*/  PRMT R0, R9, 0x7773, RZ ;  /* 0x0000777309007816 */ /* 0x000fe400000000ff */
[C---:B------:R-:W-:Y:S01]  /*4bdf0*/  PRMT R2, R18.reuse, 0x7770, RZ ;  /* 0x0000777012027816 */ /* 0x040fe200000000ff */
[----:B------:R-:W-:Y:S02]  /*4be00*/  ULDC UR4, c[0x0][0x228] ;  /* 0x00008a0000047ab9 */ /* 0x000fe40000000800 */
[----:B------:R0:W-:Y:S04]  /*4be10*/  @P5 STG.E.U8 desc[UR20][R28.64], R0 ;  /* 0x000000001c005986 */ /* 0x0001e8000c101114 */
[----:B0-----:R-:W2:Y:S01]  /*4be20*/  LDL.LU.64 R28, [R1+0x1688] ;  /* 0x00168800011c7983 */ /* 0x001ea20000300a00 */
[----:B------:R-:W-:-:S03]  /*4be30*/  PRMT R0, R18, 0x7771, RZ ;  /* 0x0000777112007816 */ /* 0x000fc600000000ff */
[----:B------:R-:W-:Y:S04]  /*4be40*/  @P4 STG.E.U8 desc[UR20][R4.64], R2 ;  /* 0x0000000204004986 */ /* 0x000fe8000c101114 */
[----:B------:R0:W-:Y:S04]  /*4be50*/  @P6 STG.E.U8 desc[UR20][R24.64], R0 ;  /* 0x0000000018006986 */ /* 0x0001e8000c101114 */
[----:B0-----:R-:W4:Y:S01]  /*4be60*/  LDL.LU.64 R24, [R1+0x3b0] ;  /* 0x0003b00001187983 */ /* 0x001f220000300a00 */
[----:B------:R-:W-:Y:S01]  /*4be70*/  VIADD R0, R13, 0x25 ;  /* 0x000000250d007836 */ /* 0x000fe20000000000 */
[----:B------:R-:W-:-:S02]  /*4be80*/  PRMT R2, R18, 0x7772, RZ ;  /* 0x0000777212027816 */ /* 0x000fc400000000ff */
[----:B------:R-:W-:Y:S02]  /*4be90*/  ISETP.LT.AND P6, PT, R19, UR6, !P0 ;  /* 0x0000000613007c0c */ /* 0x000fe4000c7c1270 */
[----:B------:R-:W-:Y:S02]  /*4bea0*/  ISETP.LT.AND P5, PT, R15, UR8, !P0 ;  /* 0x000000080f007c0c */ /* 0x000fe4000c7a1270 */
[----:B------:R-:W-:Y:S01]  /*4beb0*/  PRMT R3, R8, 0x7771, RZ ;  /* 0x0000777108037816 */ /* 0x000fe200000000ff */
[----:B------:R-:W4:Y:S04]  /*4bec0*/  LDL.LU.64 R4, [R1+0x410] ;  /* 0x0004100001047983 */ /* 0x000f280000300a00 */
[----:B------:R-:W4:Y:S01]  /*4bed0*/  LDL.LU R9, [R1+0x198] ;  /* 0x0001980001097983 */ /* 0x000f220000300800 */
[----:B------:R-:W-:Y:S01]  /*4bee0*/  ULDC UR6, c[0x0][0x228] ;  /* 0x00008a0000067ab9 */ /* 0x000fe20000000800 */
[----:B------:R-:W-:Y:S01]  /*4bef0*/  ULDC UR8, c[0x0][0x228] ;  /* 0x00008a0000087ab9 */ /* 0x000fe20000000800 */
[----:B--2---:R-:W-:Y:S01]  /*4bf00*/  ISETP.LT.AND P4, PT, R28, UR4, !P3 ;  /* 0x000000041c007c0c */ /* 0x004fe2000df81270 */
[----:B------:R-:W-:-:S02]  /*4bf10*/  ULDC UR4, c[0x0][0x228] ;  /* 0x00008a0000047ab9 */ /* 0x000fc40000000800 */
[----:B------:R-:W-:Y:S01]  /*4bf20*/  ISETP.LT.AND P3, PT, R29, UR4, !P3 ;  /* 0x000000041d007c0c */ /* 0x000fe2000df61270 */
[----:B------:R-:W-:Y:S02]  /*4bf30*/  ULDC UR4, c[0x0][0x22c] ;  /* 0x00008b0000047ab9 */ /* 0x000fe40000000800 */
[----:B------:R-:W-:Y:S01]  /*4bf40*/  ISETP.GE.AND P2, PT, R0, UR4, PT ;  /* 0x0000000400007c0c */ /* 0x000fe2000bf46270 */
[----:B------:R-:W-:Y:S01]  /*4bf50*/  ULDC UR4, c[0x0][0x228] ;  /* 0x00008a0000047ab9 */ /* 0x000fe20000000800 */
[----:B------:R-:W-:-:S05]  /*4bf60*/  PRMT R0, R18, 0x7773, RZ ;  /* 0x0000777312007816 */ /* 0x000fca00000000ff */
[----:B------:R0:W-:Y:S01]  /*4bf70*/  @P4 STG.E.U8 desc[UR20][R6.64], R2 ;  /* 0x0000000206004986 */ /* 0x0001e2000c101114 */
[----:B------:R-:W-:Y:S01]  /*4bf80*/  ISETP.LT.AND P4, PT, R11, UR4, !P0 ;  /* 0x000000040b007c0c */ /* 0x000fe2000c781270 */
[----:B------:R-:W-:Y:S02]  /*4bf90*/  ULDC UR4, c[0x0][0x228] ;  /* 0x00008a0000047ab9 */ /* 0x000fe40000000800 */
[----:B------:R1:W-:Y:S01]  /*4bfa0*/  @P3 STG.E.U8 desc[UR20][R16.64], R0 ;  /* 0x0000000010003986 */ /* 0x0003e2000c101114 */
[----:B------:R-:W-:Y:S01]  /*4bfb0*/  ISETP.LT.AND P3, PT, R14, UR4, !P0 ;  /* 0x000000040e007c0c */ /* 0x000fe2000c761270 */
[----:B------:R-:W-:Y:S01]  /*4bfc0*/  ULDC UR4, c[0x0][0x228] ;  /* 0x00008a0000047ab9 */ /* 0x000fe20000000800 */
[C---:B0-----:R-:W-:Y:S01]  /*4bfd0*/  PRMT R2, R8.reuse, 0x7770, RZ ;  /* 0x0000777008027816 */ /* 0x041fe200000000ff */
[----:B------:R-:W2:Y:S04]  /*4bfe0*/  LDL.LU.64 R6, [R1+0x440] ;  /* 0x0004400001067983 */ /* 0x000ea80000300a00 */
[----:B-1----:R-:W2:Y:S01]  /*4bff0*/  LDL.LU.64 R16, [R1+0x468] ;  /* 0x0004680001107983 */ /* 0x002ea20000300a00 */
[----:B------:R-:W-:-:S03]  /*4c000*/  PRMT R0, R8, 0x7772, RZ ;  /* 0x0000777208007816 */ /* 0x000fc600000000ff */
[----:B---3--:R-:W-:Y:S04]  /*4c010*/  @P6 STG.E.U8 desc[UR20][R26.64], R2 ;  /* 0x000000021a006986 */ /* 0x008fe8000c101114 */
[----:B----4-:R0:W-:Y:S01]  /*4c020*/  @P5 STG.E.U8 desc[UR20][R20.64], R3 ;  /* 0x0000000314005986 */ /* 0x0101e2000c101114 */
[----:B------:R-:W-:Y:S02]  /*4c030*/  ISETP.LT.AND P5, PT, R10, UR4, !P0 ;  /* 0x000000040a007c0c */ /* 0x000fe4000c7a1270 */
[----:B------:R-:W-:Y:S01]  /*4c040*/  ISETP.LT.AND P6, PT, R23, UR6, !P0 ;  /* 0x0000000617007c0c */ /* 0x000fe2000c7c1270 */
[----:B------:R-:W-:Y:S01]  /*4c050*/  ULDC UR4, c[0x0][0x228] ;  /* 0x00008a0000047ab9 */ /* 0x000fe20000000800 */
[----:B------:R1:W-:Y:S01]  /*4c060*/  @P4 STG.E.U8 desc[UR20][R24.64], R0 ;  /* 0x0000000018004986 */ /* 0x0003e2000c101114 */
[----:B------:R-:W-:Y:S01]  /*4c070*/  ULDC UR6, c[0x0][0x228] ;  /* 0x00008a0000067ab9 */ /* 0x000fe20000000800 */
[----:B------:R-:W-:-:S02]  /*4c080*/  ISETP.LT.AND P4, PT, R28, UR4, !P0 ;  /* 0x000000041c007c0c */ /* 0x000fc4000c781270 */
[----:B------:R-:W-:Y:S01]  /*4c090*/  ISETP.LT.AND P0, PT, R29, UR6, !P0 ;  /* 0x000000061d007c0c */ /* 0x000fe2000c701270 */
[----:B------:R-:W-:Y:S01]  /*4c0a0*/  ULDC UR4, c[0x0][0x228] ;  /* 0x00008a0000047ab9 */ /* 0x000fe20000000800 */
[----:B------:R-:W-:Y:S01]  /*4c0b0*/  ULDC UR6, c[0x0][0x228] ;  /* 0x00008a0000067ab9 */ /* 0x000fe20000000800 */
[----:B0-----:R-:W3:Y:S04]  /*4c0c0*/  LDL.LU.64 R20, [R1+0x498] ;  /* 0x0004980001147983 */ /* 0x001ee80000300a00 */
[----:B------:R-:W4:Y:S04]  /*4c0d0*/  LDL.LU.64 R26, [R1+0x460] ;  /* 0x00046000011a7983 */ /* 0x000f280000300a00 */
[----:B------:R-:W4:Y:S04]  /*4c0e0*/  LDL.LU R18, [R1+0x1a8] ;  /* 0x0001a80001127983 */ /* 0x000f280000300800 */
[----:B-1----:R-:W4:Y:S04]  /*4c0f0*/  LDL.LU.64 R24, [R1+0x4b8] ;  /* 0x0004b80001187983 */ /* 0x002f280000300a00 */
[----:B------:R0:W-:Y:S04]  /*4c100*/  STL.64 [R1+0x1678], R28 ;  /* 0x0016781c01007387 */ /* 0x0001e80000100a00 */
[----:B0-----:R-:W2:Y:S01]  /*4c110*/  LDL.LU.64 R28, [R1+0x508] ;  /* 0x00050800011c7983 */ /* 0x001ea20000300a00 */
[----:B------:R-:W-:-:S02]  /*4c120*/  PRMT R0, R8, 0x7773, RZ ;  /* 0x0000777308007816 */ /* 0x000fc400000000ff */
[----:B------:R-:W-:-:S03]  /*4c130*/  PRMT R2, R9, 0x7770, RZ ;  /* 0x0000777009027816 */ /* 0x000fc600000000ff */
[----:B------:R0:W-:Y:S01]  /*4c140*/  @P3 STG.E.U8 desc[UR20][R4.64], R0 ;  /* 0x0000000004003986 */ /* 0x0001e2000c101114 */
[----:B------:R-:W-:Y:S01]  /*4c150*/  ISETP.LT.AND P3, PT, R19, UR4, !P2 ;  /* 0x0000000413007c0c */ /* 0x000fe2000d761270 */
[----:B------:R-:W-:Y:S01]  /*4c160*/  ULDC UR4, c[0x0][0x228] ;  /* 0x00008a0000047ab9 */ /* 0x000fe20000000800 */
[----:B0-----:R-:W-:Y:S01]  /*4c170*/  PRMT R0, R9, 0x7771, RZ ;  /* 0x0000777109007816 */ /* 0x001fe200000000ff */
[----:B--2---:R0:W-:Y:S04]  /*4c180*/  STL.64 [R1+0x1680], R28 ;  /* 0x0016801c01007387 */ /* 0x0041e80000100a00 */
[----:B0-----:R-:W2:Y:S04]  /*4c190*/  LDL.LU.64 R28, [R1+0x540] ;  /* 0x00054000011c7983 */ /* 0x001ea80000300a00 */
[----:B------:R0:W-:Y:S04]  /*4c1a0*/  @P6 STG.E.U8 desc[UR20][R6.64], R2 ;  /* 0x0000000206006986 */ /* 0x0001e8000c101114 */
[----:B------:R1:W-:Y:S01]  /*4c1b0*/  @P5 STG.E.U8 desc[UR20][R16.64], R0 ;  /* 0x0000000010005986 */ /* 0x0003e2000c101114 */
[----:B------:R-:W-:Y:S01]  /*4c1c0*/  ISETP.LT.AND P6, PT, R15, UR4, !P2 ;  /* 0x000000040f007c0c */ /* 0x000fe2000d7c1270 */
[----:B------:R-:W-:-:S02]  /*4c1d0*/  ULDC UR4, c[0x0][0x22c] ;  /* 0x00008b0000047ab9 */ /* 0x000fc40000000800 */
[----:B------:R-:W2:Y:S04]  /*4c1e0*/  LDL.LU.64 R4, [R1+0x500] ;  /* 0x0005000001047983 */ /* 0x000ea80000300a00 */
[----:B------:R-:W2:Y:S01]  /*4c1f0*/  LDL.LU R8, [R1+0xd8] ;  /* 0x0000d80001087983 */ /* 0x000ea20000300800 */
[C---:B0-----:R-:W-:Y:S02]  /*4c200*/  PRMT R2, R9.reuse, 0x7772, RZ ;  /* 0x0000777209027816 */ /* 0x041fe400000000ff */
[----:B-1----:R-:W-:-:S03]  /*4c210*/  PRMT R0, R9, 0x7773, RZ ;  /* 0x0000777309007816 */ /* 0x002fc600000000ff */
[----:B---3--:R0:W-:Y:S04]  /*4c220*/  @P4 STG.E.U8 desc[UR20][R20.64], R2 ;  /* 0x0000000214004986 */ /* 0x0081e8000c101114 */
[----:B----4-:R1:W-:Y:S01]  /*4c230*/  @P0 STG.E.U8 desc[UR20][R26.64], R0 ;  /* 0x000000001a000986 */ /* 0x0103e2000c101114 */
[----:B0-----:R-:W-:Y:S01]  /*4c240*/  PRMT R2, R18, 0x7770, RZ ;  /* 0x0000777012027816 */ /* 0x001fe200000000ff */
[----:B-1----:R-:W-:Y:S02]  /*4c250*/  VIADD R0, R13, 0x26 ;  /* 0x000000260d007836 */ /* 0x002fe40000000000 */
[----:B------:R-:W3:Y:S04]  /*4c260*/  LDL.LU.64 R20, [R1+0x538] ;  /* 0x0005380001147983 */ /* 0x000ee80000300a00 */
[----:B------:R0:W-:Y:S01]  /*4c270*/  @P3 STG.E.U8 desc[UR20][R24.64], R2 ;  /* 0x0000000218003986 */ /* 0x0001e2000c101114 */
[----:B------:R-:W-:-:S02]  /*4c280*/  ISETP.GE.AND P0, PT, R0, UR4, PT ;  /* 0x0000000400007c0c */ /* 0x000fc4000bf06270 */
[----:B------:R-:W-:Y:S02]  /*4c290*/  PRMT R0, R18, 0x7771, RZ ;  /* 0x0000777112007816 */ /* 0x000fe400000000ff */
[----:B------:R-:W-:Y:S02]  /*4c2a0*/  ISETP.LT.AND P5, PT, R11, UR6, !P2 ;  /* 0x000000060b007c0c */ /* 0x000fe4000d7a1270 */
[----:B------:R-:W-:Y:S01]  /*4c2b0*/  ISETP.LT.AND P4, PT, R14, UR8, !P2 ;  /* 0x000000080e007c0c */ /* 0x000fe2000d781270 */
[----:B------:R-:W-:Y:S01]  /*4c2c0*/  ULDC UR4, c[0x0][0x228] ;  /* 0x00008a0000047ab9 */ /* 0x000fe20000000800 */
[C---:B------:R-:W-:Y:S01]  /*4c2d0*/  PRMT R3, R18.reuse, 0x7773, RZ ;  /* 0x0000777312037816 */ /* 0x040fe200000000ff */
[----:B0-----:R-:W4:Y:S04]  /*4c2e0*/  LDL.LU.64 R24, [R1+0x5a0] ;  /* 0x0005a00001187983 */ /* 0x001f280000300a00 */
[----:B------:R-:W4:Y:S04]  /*4c2f0*/  LDL.LU.64 R6, [R1+0x5e0] ;  /* 0x0005e00001067983 */ /* 0x000f280000300a00 */
[----:B------:R-:W4:Y:S04]  /*4c300*/  LDL.LU.64 R16, [R1+0x5d8] ;  /* 0x0005d80001107983 */ /* 0x000f280000300a00 */
[----:B------:R-:W4:Y:S04]  /*4c310*/  LDL.LU R9, [R1+0x17c] ;  /* 0x00017c0001097983 */ /* 0x000f280000300800 */
[----:B------:R-:W4:Y:S04]  /*4c320*/  LDL.LU.64 R26, [R1+0x5d0] ;  /* 0x0005d000011a7983 */ /* 0x000f280000300a00 */
[----:B--2---:R0:W-:Y:S01]  /*4c330*/  @P6 STG.E.U8 desc[UR20][R28.64], R0 ;  /* 0x000000001c006986 */ /* 0x0041e2000c101114 */
[----:B------:R-:W-:Y:S01]  /*4c340*/  PRMT R2, R18, 0x7772, RZ ;  /* 0x0000777212027816 */ /* 0x000fe200000000ff */
[----:B------:R-:W-:Y:S01]  /*4c350*/  ULDC UR6, c[0x0][0x228] ;  /* 0x00008a0000067ab9 */ /* 0x000fe20000000800 */
[----:B------:R-:W-:Y:S01]  /*4c360*/  ULDC UR8, c[0x0][0x228] ;  /* 0x00008a0000087ab9 */ /* 0x000fe20000000800 */
[----:B0-----:R-:W2:Y:S01]  /*4c370*/  LDL.LU.64 R28, [R1+0x1680] ;  /* 0x00168000011c7983 */ /* 0x001ea20000300a00 */
[----:B------:R-:W-:Y:S01]  /*4c380*/  ISETP.LT.AND P3, PT, R23, UR4, !P2 ;  /* 0x0000000417007c0c */ /* 0x000fe2000d761270 */
[----:B------:R-:W-:Y:S01]  /*4c390*/  ULDC UR4, c[0x0][0x228] ;  /* 0x00008a0000047ab9 */ /* 0x000fe20000000800 */
[----:B------:R-:W-:Y:S01]  /*4c3a0*/  PRMT R0, R8, 0x7770, RZ ;  /* 0x0000777008007816 */ /* 0x000fe200000000ff */
[----:B--2---:R0:W-:Y:S04]  /*4c3b0*/  @P5 STG.E.U8 desc[UR20][R28.64], R2 ;  /* 0x000000021c005986 */ /* 0x0041e8000c101114 */
[----:B0-----:R-:W2:Y:S04]  /*4c3c0*/  LDL.LU.64 R28, [R1+0x1678] ;  /* 0x00167800011c7983 */ /* 0x001ea80000300a00 */
[----:B------:R0:W-:Y:S01]  /*4c3d0*/  @P4 STG.E.U8 desc[UR20][R4.64], R3 ;  /* 0x0000000304004986 */ /* 0x0001e2000c101114 */
[----:B------:R-:W-:-:S03]  /*4c3e0*/  ISETP.LT.AND P4, PT, R10, UR4, !P2 ;  /* 0x000000040a007c0c */ /* 0x000fc6000d781270 */
[----:B---3--:R1:W-:Y:S01]  /*4c3f0*/  @P3 STG.E.U8 desc[UR20][R20.64], R0 ;  /* 0x0000000014003986 */ /* 0x0083e2000c101114 */
[----:B------:R-:W-:Y:S01]  /*4c400*/  VIADD R2, R13, 0x27 ;  /* 0x000000270d027836 */ /* 0x000fe20000000000 */
[----:B------:R-:W-:Y:S02]  /*4c410*/  ULDC UR4, c[0x0][0x22c] ;  /* 0x00008b0000047ab9 */ /* 0x000fe40000000800 */
[----:B0-----:R-:W3:Y:S04]  /*4c420*/  LDL.LU.64 R4, [R1+0x678] ;  /* 0x0006780001047983 */ /* 0x001ee80000300a00 */
[----:B-1----:R-:W3:Y:S01]  /*4c430*/  LDL.LU.64 R20, [R1+0x648] ;  /* 0x0006480001147983 */ /* 0x002ee20000300a00 */
[----:B------:R-:W-:-:S03]  /*4c440*/  PRMT R0, R8, 0x7771, RZ ;  /* 0x0000777108007816 */ /* 0x000fc600000000ff */
[----:B------:R-:W-:Y:S01]  /*4c450*/  STL [R1+0x1670], R19 ;  /* 0x0016701301007387 */ /* 0x000fe20000100800 */
[----:B------:R-:W-:Y:S02]  /*4c460*/  ISETP.GE.AND P3, PT, R2, UR4, PT ;  /* 0x0000000402007c0c */ /* 0x000fe4000bf66270 */
[C---:B------:R-:W-:Y:S01]  /*4c470*/  PRMT R2, R8.reuse, 0x7772, RZ ;  /* 0x0000777208027816 */ /* 0x040fe200000000ff */
[----:B------:R-:W-:Y:S01]  /*4c480*/  ULDC UR4, c[0x0][0x228] ;  /* 0x00008a0000047ab9 */ /* 0x000fe20000000800 */
[----:B----4-:R0:W-:Y:S04]  /*4c490*/  @P4 STG.E.U8 desc[UR20][R24.64], R0 ;  /* 0x0000000018004986 */ /* 0x0101e8000c101114 */
[----:B0-----:R-:W4:Y:S01]  /*4c4a0*/  LDL.LU.64 R24, [R1+0x640] ;  /* 0x0006400001187983 */ /* 0x001f220000300a00 */
[----:B------:R-:W-:-:S03]  /*4c4b0*/  PRMT R0, R8, 0x7773, RZ ;  /* 0x0000777308007816 */ /* 0x000fc600000000ff */
[----:B------:R-:W4:Y:S01]  /*4c4c0*/  LDL.LU R8, [R1+0x19c] ;  /* 0x00019c0001087983 */ /* 0x000f220000300800 */
[----:B--2---:R-:W-:Y:S01]  /*4c4d0*/  ISETP.LT.AND P5, PT, R28, UR6, !P2 ;  /* 0x000000061c007c0c */ /* 0x004fe2000d7a1270 */
[----:B------:R-:W-:Y:S02]  /*4c4e0*/  ULDC UR6, c[0x0][0x228] ;  /* 0x00008a0000067ab9 */ /* 0x000fe40000000800 */
[----:B------:R-:W-:Y:S01]  /*4c4f0*/  ISETP.LT.AND P6, PT, R29, UR6, !P2 ;  /* 0x000000061d007c0c */ /* 0x000fe2000d7c1270 */
[----:B------:R-:W-:Y:S02]  /*4c500*/  ULDC UR6, c[0x0][0x228] ;  /* 0x00008a0000067ab9 */ /* 0x000fe40000000800 */
[----:B------:R-:W-:Y:S01]  /*4c510*/  ISETP.LT.AND P2, PT, R19, UR6, !P0 ;  /* 0x0000000613007c0c */ /* 0x000fe2000c741270 */
[----:B------:R-:W-:Y:S01]  /*4c520*/  ULDC UR6, c[0x0][0x228] ;  /* 0x00008a0000067ab9 */ /* 0x000fe20000000800 */
[----:B------:R-:W2:Y:S05]  /*4c530*/  LDL.LU.64 R18, [R1+0x6f0] ;  /* 0x0006f00001127983 */ /* 0x000eaa0000300a00 */
[----:B------:R0:W-:Y:S04]  /*4c540*/  @P5 STG.E.U8 desc[UR20][R6.64], R2 ;  /* 0x0000000206005986 */ /* 0x0001e8000c101114 */
[----:B------:R1:W-:Y:S01]  /*4c550*/  @P6 STG.E.U8 desc[UR20][R16.64], R0 ;  /* 0x0000000010006986 */ /* 0x0003e2000c101114 */
[----:B------:R-:W-:Y:S01]  /*4c560*/  ISETP.LT.AND P6, PT, R15, UR4, !P0 ;  /* 0x000000040f007c0c */ /* 0x000fe2000c7c1270 */
[----:B------:R-:W-:Y:S01]  /*4c570*/  ULDC UR4, c[0x0][0x228] ;  /* 0x00008a0000047ab9 */ /* 0x000fe20000000800 */
[----:B------:R-:W-:-:S02]  /*4c580*/  ISETP.LT.AND P4, PT, R14, UR6, !P0 ;  /* 0x000000060e007c0c */ /* 0x000fc4000c781270 */
[----:B------:R-:W-:Y:S01]  /*4c590*/  ISETP.LT.AND P5, PT, R11, UR4, !P0 ;  /* 0x000000040b007c0c */ /* 0x000fe2000c7a1270 */
[----:B------:R-:W-:Y:S01]  /*4c5a0*/  ULDC UR4, c[0x0][0x22c] ;  /* 0x00008b0000047ab9 */ /* 0x000fe20000000800 */
[C---:B------:R-:W-:Y:S01]  /*4c5b0*/  PRMT R3, R9.reuse, 0x7773, RZ ;  /* 0x0000777309037816 */ /* 0x040fe200000000ff */
[----:B------:R-:W-:Y:S01]  /*4c5c0*/  ULDC UR6, c[0x0][0x228] ;  /* 0x00008a0000067ab9 */ /* 0x000fe20000000800 */
[C---:B0-----:R-:W-:Y:S02]  /*4c5d0*/  PRMT R2, R9.reuse, 0x7770, RZ ;  /* 0x0000777009027816 */ /* 0x041fe400000000ff */
[----:B-1----:R-:W-:Y:S01]  /*4c5e0*/  PRMT R0, R9, 0x7771, RZ ;  /* 0x0000777109007816 */ /* 0x002fe200000000ff */
[----:B------:R-:W2:Y:S04]  /*4c5f0*/  LDL.LU.64 R6, [R1+0x6e8] ;  /* 0x0006e80001067983 */ /* 0x000ea80000300a00 */
[----:B------:R0:W-:Y:S04]  /*4c600*/  @P2 STG.E.U8 desc[UR20][R26.64], R2 ;  /* 0x000000021a002986 */ /* 0x0001e8000c101114 */
[----:B---3--:R-:W-:Y:S04]  /*4c610*/  @P6 STG.E.U8 desc[UR20][R4.64], R0 ;  /* 0x0000000004006986 */ /* 0x008fe8000c101114 */
[----:B------:R-:W3:Y:S01]  /*4c620*/  LDL.LU.64 R16, [R1+0x6e0] ;  /* 0x0006e00001107983 */ /* 0x000ee20000300a00 */
[----:B0-----:R-:W-:-:S05]  /*4c630*/  VIADD R2, R13, 0x28 ;  /* 0x000000280d027836 */ /* 0x001fca0000000000 */
[----:B------:R-:W-:Y:S01]  /*4c640*/  ISETP.GE.AND P2, PT, R2, UR4, PT ;  /* 0x0000000402007c0c */ /* 0x000fe2000bf46270 */
[----:B------:R-:W-:Y:S01]  /*4c650*/  ULDC UR4, c[0x0][0x228] ;  /* 0x00008a0000047ab9 */ /* 0x000fe20000000800 */
[----:B------:R-:W-:Y:S02]  /*4c660*/  PRMT R2, R9, 0x7772, RZ ;  /* 0x0000777209027816 */ /* 0x000fe400000000ff */
[----:B------:R-:W-:Y:S01]  /*4c670*/  ISETP.LT.AND P6, PT, R23, UR4, !P0 ;  /* 0x0000000417007c0c */ /* 0x000fe2000c7c1270 */
[----:B------:R-:W-:Y:S04]  /*4c680*/  STL.64 [R1+0x1668], R12 ;  /* 0x0016680c01007387 */ /* 0x000fe80000100a00 */
[----:B------:R-:W-:Y:S04]  /*4c690*/  @P5 STG.E.U8 desc[UR20][R20.64], R2 ;  /* 0x0000000214005986 */ /* 0x000fe8000c101114 */
[----:B----4-:R0:W-:Y:S04]  /*4c6a0*/  @P4 STG.E.U8 desc[UR20][R24.64], R3 ;  /* 0x0000000318004986 */ /* 0x0101e8000c101114 */
[----:B------:R-:W4:Y:S04]  /*4c6b0*/  LDL.LU.64 R26, [R1+0x6c0] ;  /* 0x0006c000011a7983 */ /* 0x000f280000300a00 */
[----:B------:R-:W4:Y:S01]  /*4c6c0*/  LDL.LU R9, [R1+0x1ac] ;  /* 0x0001ac0001097983 */ /* 0x000f220000300800 */
[----:B------:R-:W-:Y:S01]  /*4c6d0*/  ULDC UR4, c[0x0][0x228] ;  /* 0x00008a0000047ab9 */ /* 0x000fe20000000800 */
[----:B0-----:R-:W-:-:S02]  /*4c6e0*/  PRMT R3, R8, 0x7770, RZ ;  /* 0x0000777008037816 */ /* 0x001fc400000000ff */
[----:B------:R-:W4:Y:S04]  /*4c6f0*/  LDL.LU.64 R24, [R1+0x778] ;  /* 0x0007780001187983 */ /* 0x000f280000300a00 */
[----:B------:R-:W4:Y:S04]  /*4c700*/  LDL.LU.64 R12, [R1+0x770] ;  /* 0x00077000010c7983 */ /* 0x000f280000300a00 */
[----:B------:R-:W4:Y:S04]  /*4c710*/  LDL.LU.64 R20, [R1+0x738] ;  /* 0x0007380001147983 */ /* 0x000f280000300a00 */
[----:B--2---:R0:W-:Y:S04]  /*4c720*/  @P6 STG.E.U8 desc[UR20][R18.64], R3 ;  /* 0x0000000312006986 */ /* 0x0041e8000c101114 */
[----:B0-----:R-:W2:Y:S01]  /*4c730*/  LDL.LU R19, [R1+0x1670] ;  /* 0x0016700001137983 */ /* 0x001ea20000300800 */
[----:B------:R-:W-:-:S02]  /*4c740*/  ISETP.LT.AND P5, PT, R10, UR6, !P0 ;  /* 0x000000060a007c0c */ /* 0x000fc4000c7a1270 */
[----:B------:R-:W-:Y:S01]  /*4c750*/  PRMT R2, R8, 0x7771, RZ ;  /* 0x0000777108027816 */ /* 0x000fe200000000ff */
[----:B------:R-:W-:Y:S01]  /*4c760*/  ULDC UR6, c[0x0][0x228] ;  /* 0x00008a0000067ab9 */ /* 0x000fe20000000800 */
[----:B------:R-:W-:Y:S02]  /*4c770*/  ISETP.LT.AND P4, PT, R28, UR4, !P0 ;  /* 0x000000041c007c0c */ /* 0x000fe4000c781270 */
[----:B------:R-:W-:Y:S01]  /*4c780*/  ISETP.LT.AND P0, PT, R29, UR6, !P0 ;  /* 0x000000061d007c0c */ /* 0x000fe2000c701270 */
[----:B------:R-:W-:Y:S01]  /*4c790*/  ULDC UR4, c[0x0][0x228] ;  /* 0x00008a0000047ab9 */ /* 0x000fe20000000800 */
[----:B------:R-:W-:Y:S01]  /*4c7a0*/  ULDC UR6, c[0x0][0x228] ;  /* 0x00008a0000067ab9 */ /* 0x000fe20000000800 */
[C---:B------:R-:W-:Y:S02]  /*4c7b0*/  PRMT R0, R8.reuse, 0x7772, RZ ;  /* 0x0000777208007816 */ /* 0x040fe400000000ff */
[----:B------:R-:W-:Y:S02]  /*4c7c0*/  ISETP.LT.AND P6, PT, R15, UR6, !P3 ;  /* 0x000000060f007c0c */ /* 0x000fe4000dfc1270 */
[----:B------:R-:W-:Y:S01]  /*4c7d0*/  PRMT R4, R8, 0x7773, RZ ;  /* 0x0000777308047816 */ /* 0x000fe200000000ff */
[----:B------:R-:W2:Y:S04]  /*4c7e0*/  LDL.LU R18, [R1+0xdc] ;  /* 0x0000dc0001127983 */ /* 0x000ea80000300800 */
[----:B------:R0:W-:Y:S01]  /*4c7f0*/  @P5 STG.E.U8 desc[UR20][R6.64], R2 ;  /* 0x0000000206005986 */ /* 0x0001e2000c101114 */
[----:B------:R-:W-:-:S03]  /*4c800*/  ULDC UR6, c[0x0][0x228] ;  /* 0x00008a0000067ab9 */ /* 0x000fc60000000800 */
[----:B---3--:R1:W-:Y:S04]  /*4c810*/  @P4 STG.E.U8 desc[UR20][R16.64], R0 ;  /* 0x0000000010004986 */ /* 0x0083e8000c101114 */
[----:B0-----:R-:W3:Y:S04]  /*4c820*/  LDL.LU.64 R6, [R1+0x7f0] ;  /* 0x0007f00001067983 */ /* 0x001ee80000300a00 */
[----:B-1----:R-:W3:Y:S04]  /*4c830*/  LDL.LU.64 R16, [R1+0x7e8] ;  /* 0x0007e80001107983 */ /* 0x002ee80000300a00 */
[----:B----4-:R0:W-:Y:S01]  /*4c840*/  @P0 STG.E.U8 desc[UR20][R26.64], R4 ;  /* 0x000000041a000986 */ /* 0x0101e2000c101114 */
[----:B------:R-:W-:-:S02]  /*4c850*/  PRMT R3, R9, 0x7770, RZ ;  /* 0x0000777009037816 */ /* 0x000fc400000000ff */
[----:B------:R-:W-:Y:S01]  /*4c860*/  PRMT R2, R9, 0x7771, RZ ;  /* 0x0000777109027816 */ /* 0x000fe200000000ff */
[----:B0-----:R-:W4:Y:S04]  /*4c870*/  LDL.LU.64 R26, [R1+0x7e0] ;  /* 0x0007e000011a7983 */ /* 0x001f280000300a00 */
[----:B------:R-:W4:Y:S01]  /*4c880*/  LDL.LU R8, [R1+0x1d0] ;  /* 0x0001d00001087983 */ /* 0x000f220000300800 */
[----:B--2---:R-:W-:Y:S01]  /*4c890*/  ISETP.LT.AND P5, PT, R19, UR4, !P3 ;  /* 0x0000000413007c0c */ /* 0x004fe2000dfa1270 */
[----:B------:R-:W-:-:S12]  /*4c8a0*/  ULDC UR4, c[0x0][0x228] ;  /* 0x00008a0000047ab9 */ /* 0x000fd80000000800 */
[----:B------:R0:W-:Y:S04]  /*4c8b0*/  @P5 STG.E.U8 desc[UR20][R24.64], R3 ;  /* 0x0000000318005986 */ /* 0x0001e8000c101114 */
[----:B------:R1:W-:Y:S04]  /*4c8c0*/  @P6 STG.E.U8 desc[UR20][R12.64], R2 ;  /* 0x000000020c006986 */ /* 0x0003e8000c101114 */
[----:B0-----:R-:W2:Y:S04]  /*4c8d0*/  LDL.LU.64 R24, [R1+0x7d8] ;  /* 0x0007d80001187983 */ /* 0x001ea80000300a00 */
[----:B-1----:R-:W2:Y:S04]  /*4c8e0*/  LDL.LU.64 R12, [R1+0x1668] ;  /* 0x00166800010c7983 */ /* 0x002ea80000300a00 */
[----:B------:R-:W3:Y:S01]  /*4c8f0*/  LDL.LU.64 R2, [R1+0x740] ;  /* 0x0007400001027983 */ /* 0x000ee20000300a00 */
[----:B------:R-:W-:-:S02]  /*4c900*/  ISETP.LT.AND P4, PT, R11, UR8, !P3 ;  /* 0x000000080b007c0c */ /* 0x000fc4000df81270 */
[----:B------:R-:W-:Y:S02]  /*4c910*/  ISETP.LT.AND P0, PT, R14, UR4, !P3 ;  /* 0x000000040e007c0c */ /* 0x000fe4000df01270 */
[C---:B------:R-:W-:Y:S02]  /*4c920*/  PRMT R0, R9.reuse, 0x7772, RZ ;  /* 0x0000777209007816 */ /* 0x040fe400000000ff */
[----:B------:R-:W-:Y:S01]  /*4c930*/  PRMT R4, R9, 0x7773, RZ ;  /* 0x0000777309047816 */ /* 0x000fe200000000ff */
[----:B------:R-:W-:Y:S01]  /*4c940*/  ULDC UR4, c[0x0][0x228] ;  /* 0x00008a0000047ab9 */ /* 0x000fe20000000800 */
[----:B------:R-:W-:Y:S01]  /*4c950*/  ULDC UR8, c[0x0][0x228] ;  /* 0x00008a0000087ab9 */ /* 0x000fe20000000800 */
[----:B------:R-:W-:Y:S01]  /*4c960*/  ISETP.LT.AND P5, PT, R23, UR4, !P3 ;  /* 0x0000000417007c0c */ /* 0x000fe2000dfa1270 */
[----:B------:R-:W-:-:S03]  /*4c970*/  ULDC UR4, c[0x0][0x228] ;  /* 0x00008a0000047ab9 */ /* 0x000fc60000000800 */
[----:B---3--:R-:W-:Y:S04]  /*4c980*/  @P4 STG.E.U8 desc[UR20][R2.64], R0 ;  /* 0x0000000002004986 */ /* 0x008fe8000c101114 */
[----:B------:R0:W-:Y:S01]  /*4c990*/  @P0 STG.E.U8 desc[UR20][R20.64], R4 ;  /* 0x0000000414000986 */ /* 0x0001e2000c101114 */
[----:B------:R-:W-:Y:S02]  /*4c9a0*/  ISETP.LT.AND P4, PT, R10, UR6, !P3 ;  /* 0x000000060a007c0c */ /* 0x000fe4000df81270 */
[----:B------:R-:W-:Y:S02]  /*4c9b0*/  ISETP.LT.AND P0, PT, R28, UR8, !P3 ;  /* 0x000000081c007c0c */ /* 0x000fe4000df01270 */
[----:B------:R-:W-:Y:S01]  /*4c9c0*/  ISETP.LT.AND P3, PT, R29, UR4, !P3 ;  /* 0x000000041d007c0c */ /* 0x000fe2000df61270 */
[----:B------:R-:W-:Y:S01]  /*4c9d0*/  ULDC UR6, c[0x0][0x228] ;  /* 0x00008a0000067ab9 */ /* 0x000fe20000000800 */
[----:B------:R-:W-:Y:S01]  /*4c9e0*/  ULDC UR4, c[0x0][0x228] ;  /* 0x00008a0000047ab9 */ /* 0x000fe20000000800 */
[----:B0-----:R-:W3:Y:S04]  /*4c9f0*/  LDL.LU.64 R20, [R1+0x840] ;  /* 0x0008400001147983 */ /* 0x001ee80000300a00 */
[----:B------:R-:W3:Y:S04]  /*4ca00*/  LDL.LU R9, [R1+0x1e0] ;  /* 0x0001e00001097983 */ /* 0x000ee80000300800 */
[----:B------:R0:W-:Y:S01]  /*4ca10*/  STL.64 [R1+0x1660], R28 ;  /* 0x0016601c01007387 */ /* 0x0001e20000100a00 */
[----:B------:R-:W-:-:S02]  /*4ca20*/  PRMT R0, R18, 0x7770, RZ ;  /* 0x0000777012007816 */ /* 0x000fc400000000ff */
[C---:B------:R-:W-:Y:S02]  /*4ca30*/  PRMT R2, R18.reuse, 0x7771, RZ ;  /* 0x0000777112027816 */ /* 0x040fe400000000ff */
[C---:B------:R-:W-:Y:S02]  /*4ca40*/  PRMT R3, R18.reuse, 0x7772, RZ ;  /* 0x0000777212037816 */ /* 0x040fe400000000ff */
[----:B------:R-:W-:Y:S01]  /*4ca50*/  PRMT R4, R18, 0x7773, RZ ;  /* 0x0000777312047816 */ /* 0x000fe200000000ff */
[----:B------:R-:W-:Y:S01]  /*4ca60*/  ULDC UR8, c[0x0][0x228] ;  /* 0x00008a0000087ab9 */ /* 0x000fe20000000800 */
[----:B0-----:R-:W4:Y:S01]  /*4ca70*/  LDL.LU.64 R28, [R1+0x7f8] ;  /* 0x0007f800011c7983 */ /* 0x001f220000300a00 */
[----:B------:R-:W-:Y:S01]  /*4ca80*/  ISETP.LT.AND P6, PT, R19, UR6, !P2 ;  /* 0x0000000613007c0c */ /* 0x000fe2000d7c1270 */
[----:B------:R-:W-:Y:S02]  /*4ca90*/  ULDC UR6, c[0x0][0x228] ;  /* 0x00008a0000067ab9 */ /* 0x000fe40000000800 */
[----:B----4-:R-:W-:Y:S04]  /*4caa0*/  @P5 STG.E.U8 desc[UR20][R28.64], R0 ;  /* 0x000000001c005986 */ /* 0x010fe8000c101114 */
[----:B------:R-:W-:Y:S04]  /*4cab0*/  @P4 STG.E.U8 desc[UR20][R6.64], R2 ;  /* 0x0000000206004986 */ /* 0x000fe8000c101114 */
[----:B------:R0:W-:Y:S04]  /*4cac0*/  @P0 STG.E.U8 desc[UR20][R16.64], R3 ;  /* 0x0000000310000986 */ /* 0x0001e8000c101114 */
[----:B0-----:R-:W4:Y:S04]  /*4cad0*/  LDL.LU.64 R16, [R1+0x898] ;  /* 0x0008980001107983 */ /* 0x001f280000300a00 */
[----:B------:R-:W4:Y:S04]  /*4cae0*/  LDL.LU.64 R28, [R1+0x890] ;  /* 0x00089000011c7983 */ /* 0x000f280000300a00 */
[----:B------:R0:W-:Y:S01]  /*4caf0*/  @P3 STG.E.U8 desc[UR20][R26.64], R4 ;  /* 0x000000041a003986 */ /* 0x0001e2000c101114 */
[----:B------:R-:W-:-:S02]  /*4cb00*/  ISETP.LT.AND P3, PT, R15, UR4, !P2 ;  /* 0x000000040f007c0c */ /* 0x000fc4000d761270 */
[----:B------:R-:W-:Y:S01]  /*4cb10*/  PRMT R0, R8, 0x7770, RZ ;  /* 0x0000777008007816 */ /* 0x000fe200000000ff */
[----:B------:R-:W-:Y:S01]  /*4cb20*/  ULDC UR4, c[0x0][0x228] ;  /* 0x00008a0000047ab9 */ /* 0x000fe20000000800 */
[----:B------:R-:W-:Y:S02]  /*4cb30*/  ISETP.LT.AND P5, PT, R14, UR6, !P2 ;  /* 0x000000060e007c0c */ /* 0x000fe4000d7a1270 */
[----:B------:R-:W-:Y:S02]  /*4cb40*/  ISETP.LT.AND P4, PT, R11, UR4, !P2 ;  /* 0x000000040b007c0c */ /* 0x000fe4000d781270 */
[----:B------:R-:W-:Y:S01]  /*4cb50*/  PRMT R2, R8, 0x7771, RZ ;  /* 0x0000777108027816 */ /* 0x000fe200000000ff */
[----:B--2---:R1:W-:Y:S01]  /*4cb60*/  @P6 STG.E.U8 desc[UR20][R24.64], R0 ;  /* 0x0000000018006986 */ /* 0x0043e2000c101114 */
[----:B------:R-:W-:Y:S01]  /*4cb70*/  ULDC UR4, c[0x0][0x22c] ;  /* 0x00008b0000047ab9 */ /* 0x000fe20000000800 */
[----:B------:R-:W-:Y:S02]  /*4cb80*/  ULDC UR6, c[0x0][0x228] ;  /* 0x00008a0000067ab9 */ /* 0x000fe40000000800 */
[----:B0-----:R-:W2:Y:S04]  /*4cb90*/  LDL.LU.64 R4, [R1+0x888] ;  /* 0x0008880001047983 */ /* 0x001ea80000300a00 */
[----:B------:R-:W2:Y:S01]  /*4cba0*/  LDL.LU.64 R26, [R1+0x8c8] ;  /* 0x0008c800011a7983 */ /* 0x000ea20000300a00 */
[----:B-1----:R-:W-:-:S03]  /*4cbb0*/  VIADD R0, R13, 0x29 ;  /* 0x000000290d007836 */ /* 0x002fc60000000000 */
[----:B------:R-:W2:Y:S04]  /*4cbc0*/  LDL.LU.64 R24, [R1+0x918] ;  /* 0x0009180001187983 */ /* 0x000ea80000300a00 */
[----:B---3--:R0:W-:Y:S04]  /*4cbd0*/  @P3 STG.E.U8 desc[UR20][R20.64], R2 ;  /* 0x0000000214003986 */ /* 0x0081e8000c101114 */
[----:B------:R-:W3:Y:S01]  /*4cbe0*/  LDL.LU R18, [R1+0x1c0] ;  /* 0x0001c00001127983 */ /* 0x000ee20000300800 */
[----:B------:R-:W-:Y:S02]  /*4cbf0*/  ISETP.GE.AND P0, PT, R0, UR4, PT ;  /* 0x0000000400007c0c */ /* 0x000fe4000bf06270 */
[C---:B------:R-:W-:Y:S01]  /*4cc00*/  PRMT R0, R8.reuse, 0x7772, RZ ;  /* 0x0000777208007816 */ /* 0x040fe200000000ff */
[----:B------:R1:W-:Y:S01]  /*4cc10*/  STL.64 [R1+0x1658], R12 ;  /* 0x0016580c01007387 */ /* 0x0003e20000100a00 */
[----:B------:R-:W-:Y:S01]  /*4cc20*/  ULDC UR4, c[0x0][0x228] ;  /* 0x00008a0000047ab9 */ /* 0x000fe20000000800 */
[----:B0-----:R-:W-:-:S02]  /*4cc30*/  PRMT R2, R8, 0x7773, RZ ;  /* 0x0000777308027816 */ /* 0x001fc400000000ff */
[----:B------:R-:W3:Y:S04]  /*4cc40*/  LDL.LU.64 R20, [R1+0x910] ;  /* 0x0009100001147983 */ /* 0x000ee80000300a00 */
[----:B-1----:R-:W3:Y:S04]  /*4cc50*/  LDL.LU.64 R12, [R1+0x940] ;  /* 0x00094000010c7983 */ /* 0x002ee80000300a00 */
[----:B------:R-:W3:Y:S04]  /*4cc60*/  LDL.LU.64 R6, [R1+0x970] ;  /* 0x0009700001067983 */ /* 0x000ee80000300a00 */
[----:B----4-:R0:W-:Y:S04]  /*4cc70*/  @P4 STG.E.U8 desc[UR20][R16.64], R0 ;  /* 0x0000000010004986 */ /* 0x0101e8000c101114 */
[----:B------:R1:W-:Y:S04]  /*4cc80*/  @P5 STG.E.U8 desc[UR20][R28.64], R2 ;  /* 0x000000021c005986 */ /* 0x0003e8000c101114 */
[----:B0-----:R-:W4:Y:S04]  /*4cc90*/  LDL.LU.64 R16, [R1+0x938] ;  /* 0x0009380001107983 */ /* 0x001f280000300a00 */
[----:B-1----:R-:W3:Y:S01]  /*4cca0*/  LDL.LU.64 R28, [R1+0x1660] ;  /* 0x00166000011c7983 */ /* 0x002ee20000300a00 */
[----:B------:R-:W-:-:S02]  /*4ccb0*/  ISETP.LT.AND P3, PT, R10, UR4, !P2 ;  /* 0x000000040a007c0c */ /* 0x000fc4000d761270 */
[----:B------:R-:W-:Y:S01]  /*4ccc0*/  ISETP.LT.AND P6, PT, R23, UR8, !P2 ;  /* 0x0000000817007c0c */ /* 0x000fe2000d7c1270 */
[----:B------:R-:W-:Y:S01]  /*4ccd0*/  ULDC UR4, c[0x0][0x228] ;  /* 0x00008a0000047ab9 */ /* 0x000fe20000000800 */
[C---:B------:R-:W-:Y:S02]  /*4cce0*/  PRMT R3, R9.reuse, 0x7770, RZ ;  /* 0x0000777009037816 */ /* 0x040fe400000000ff */
[C---:B------:R-:W-:Y:S02]  /*4ccf0*/  PRMT R0, R9.reuse, 0x7771, RZ ;  /* 0x0000777109007816 */ /* 0x040fe400000000ff */
[----:B------:R-:W-:Y:S01]  /*4cd00*/  PRMT R2, R9, 0x7772, RZ ;  /* 0x0000777209027816 */ /* 0x000fe200000000ff */
[----:B------:R-:W-:-:S06]  /*4cd10*/  ULDC UR8, c[0x0][0x228] ;  /* 0x00008a0000087ab9 */ /* 0x000fcc0000000800 */
[----:B--2---:R-:W-:Y:S04]  /*4cd20*/  @P6 STG.E.U8 desc[UR20][R4.64], R3 ;  /* 0x0000000304006986 */ /* 0x004fe8000c101114 */
[----:B------:R0:W-:Y:S02]  /*4cd30*/  @P3 STG.E.U8 desc[UR20][R26.64], R0 ;  /* 0x000000001a003986 */ /* 0x0001e4000c101114 */
[----:B0-----:R-:W-:Y:S02]  /*4cd40*/  PRMT R0, R9, 0x7773, RZ ;  /* 0x0000777309007816 */ /* 0x001fe400000000ff */
[----:B------:R-:W2:Y:S04]  /*4cd50*/  LDL.LU.64 R26, [R1+0x990] ;  /* 0x00099000011a7983 */ /* 0x000ea80000300a00 */
[----:B------:R-:W2:Y:S01]  /*4cd60*/  LDL.LU R8, [R1+0x1b0] ;  /* 0x0001b00001087983 */ /* 0x000ea20000300800 */
[----:B---3--:R-:W-:Y:S01]  /*4cd70*/  ISETP.LT.AND P4, PT, R28, UR4, !P2 ;  /* 0x000000041c007c0c */ /* 0x008fe2000d781270 */
[----:B------:R-:W-:Y:S01]  /*4cd80*/  ULDC UR4, c[0x0][0x228] ;  /* 0x00008a0000047ab9 */ /* 0x000fe20000000800 */
[----:B------:R-:W-:-:S02]  /*4cd90*/  ISETP.LT.AND P2, PT, R29, UR6, !P2 ;  /* 0x000000061d007c0c */ /* 0x000fc4000d741270 */
[----:B------:R-:W-:Y:S01]  /*4cda0*/  ISETP.LT.AND P5, PT, R19, UR4, !P0 ;  /* 0x0000000413007c0c */ /* 0x000fe2000c7a1270 */
[----:B------:R-:W-:Y:S01]  /*4cdb0*/  ULDC UR4, c[0x0][0x228] ;  /* 0x00008a0000047ab9 */ /* 0x000fe20000000800 */
[----:B------:R-:W-:-:S07]  /*4cdc0*/  ULDC UR6, c[0x0][0x228] ;  /* 0x00008a0000067ab9 */ /* 0x000fce0000000800 */
[----:B------:R0:W-:Y:S04]  /*4cdd0*/  @P4 STG.E.U8 desc[UR20][R24.64], R2 ;  /* 0x0000000218004986 */ /* 0x0001e8000c101114 */
[----:B------:R1:W-:Y:S01]  /*4cde0*/  @P2 STG.E.U8 desc[UR20][R20.64], R0 ;  /* 0x0000000014002986 */ /* 0x0003e2000c101114 */
[----:B0-----:R-:W-:-:S03]  /*4cdf0*/  PRMT R2, R18, 0x7770, RZ ;  /* 0x0000777012027816 */ /* 0x001fc600000000ff */
[----:B------:R-:W3:Y:S04]  /*4ce00*/  LDL.LU.64 R24, [R1+0x9e8] ;  /* 0x0009e80001187983 */ /* 0x000ee80000300a00 */
[----:B------:R-:W3:Y:S04]  /*4ce10*/  LDL.LU.64 R4, [R1+0x9e0] ;  /* 0x0009e00001047983 */ /* 0x000ee80000300a00 */
[----:B-1----:R-:W3:Y:S04]  /*4ce20*/  LDL.LU.64 R20, [R1+0x9d8] ;  /* 0x0009d80001147983 */ /* 0x002ee80000300a00 */
[----:B------:R0:W-:Y:S01]  /*4ce30*/  @P5 STG.E.U8 desc[UR20][R12.64], R2 ;  /* 0x000000020c005986 */ /* 0x0001e2000c101114 */
[----:B------:R-:W-:-:S02]  /*4ce40*/  ISETP.LT.AND P6, PT, R15, UR4, !P0 ;  /* 0x000000040f007c0c */ /* 0x000fc4000c7c1270 */
[----:B------:R-:W-:Y:S02]  /*4ce50*/  ISETP.LT.AND P3, PT, R11, UR6, !P0 ;  /* 0x000000060b007c0c */ /* 0x000fe4000c761270 */
[C---:B------:R-:W-:Y:S01]  /*4ce60*/  PRMT R0, R18.reuse, 0x7771, RZ ;  /* 0x0000777112007816 */ /* 0x040fe200000000ff */
[----:B------:R-:W-:Y:S01]  /*4ce70*/  ULDC UR4, c[0x0][0x228] ;  /* 0x00008a0000047ab9 */ /* 0x000fe20000000800 */
[----:B------:R-:W-:Y:S01]  /*4ce80*/  ULDC UR6, c[0x0][0x228] ;  /* 0x00008a0000067ab9 */ /* 0x000fe20000000800 */
[----:B0-----:R-:W3:Y:S01]  /*4ce90*/  LDL.LU.64 R12, [R1+0x1658] ;  /* 0x00165800010c7983 */ /* 0x001ee20000300a00 */
[----:B------:R-:W-:-:S05]  /*4cea0*/  PRMT R2, R18, 0x7772, RZ ;  /* 0x0000777212027816 */ /* 0x000fca00000000ff */
[----:B------:R-:W-:Y:S04]  /*4ceb0*/  @P6 STG.E.U8 desc[UR20][R6.64], R0 ;  /* 0x0000000006006986 */ /* 0x000fe8000c101114 */
[----:B----4-:R0:W-:Y:S04]  /*4cec0*/  @P3 STG.E.U8 desc[UR20][R16.64], R2 ;  /* 0x0000000210003986 */ /* 0x0101e8000c101114 */
[----:B0-----:R-:W4:Y:S01]  /*4ced0*/  LDL.LU.64 R16, [R1+0x9d0] ;  /* 0x0009d00001107983 */ /* 0x001f220000300a00 */
[----:B------:R-:W-:Y:S01]  /*4cee0*/  ISETP.LT.AND P6, PT, R14, UR4, !P0 ;  /* 0x000000040e007c0c */ /* 0x000fe2000c7c1270 */
[----:B------:R-:W-:Y:S01]  /*4cef0*/  ULDC UR4, c[0x0][0x228] ;  /* 0x00008a0000047ab9 */ /* 0x000fe20000000800 */
[----:B------:R-:W-:-:S02]  /*4cf00*/  ISETP.LT.AND P4, PT, R10, UR6, !P0 ;  /* 0x000000060a007c0c */ /* 0x000fc4000c781270 */
[----:B------:R-:W-:Y:S01]  /*4cf10*/  ISETP.LT.AND P2, PT, R23, UR4, !P0 ;  /* 0x0000000417007c0c */ /* 0x000fe2000c741270 */
[----:B------:R-:W-:Y:S01]  /*4cf20*/  ULDC UR4, c[0x0][0x22c] ;  /* 0x00008b0000047ab9 */ /* 0x000fe20000000800 */
[----:B------:R-:W-:Y:S02]  /*4cf30*/  ISETP.LT.AND P5, PT, R28, UR8, !P0 ;  /* 0x000000081c007c0c */ /* 0x000fe4000c7a1270 */
[----:B------:R-:W-:Y:S02]  /*4cf40*/  PRMT R2, R18, 0x7773, RZ ;  /* 0x0000777312027816 */ /* 0x000fe400000000ff */
[C---:B--2---:R-:W-:Y:S01]  /*4cf50*/  PRMT R3, R8.reuse, 0x7772, RZ ;  /* 0x0000777208037816 */ /* 0x044fe200000000ff */
[----:B------:R-:W2:Y:S01]  /*4cf60*/  LDL.LU R9, [R1+0x1d4] ;  /* 0x0001d40001097983 */ /* 0x000ea20000300800 */
[----:B------:R-:W-:Y:S01]  /*4cf70*/  ULDC UR6, c[0x0][0x228] ;  /* 0x00008a0000067ab9 */ /* 0x000fe20000000800 */
[----:B------:R-:W-:Y:S02]  /*4cf80*/  ULDC UR8, c[0x0][0x228] ;  /* 0x00008a0000087ab9 */ /* 0x000fe40000000800 */
[----:B------:R0:W-:Y:S02]  /*4cf90*/  @P6 STG.E.U8 desc[UR20][R26.64], R2 ;  /* 0x000000021a006986 */ /* 0x0001e4000c101114 */
[----:B0-----:R-:W-:-:S02]  /*4cfa0*/  PRMT R2, R8, 0x7771, RZ ;  /* 0x0000777108027816 */ /* 0x001fc400000000ff */
[----:B------:R-:W2:Y:S04]  /*4cfb0*/  LDL.LU.64 R26, [R1+0xa08] ;  /* 0x000a0800011a7983 */ /* 0x000ea80000300a00 */
[----:B------:R-:W2:Y:S01]  /*4cfc0*/  LDL.LU.64 R6, [R1+0xa00] ;  /* 0x000a000001067983 */ /* 0x000ea20000300a00 */
[----:B---3--:R-:W-:-:S05]  /*4cfd0*/  VIADD R0, R13, 0x2a ;  /* 0x0000002a0d007836 */ /* 0x008fca0000000000 */
[----:B------:R-:W-:Y:S01]  /*4cfe0*/  ISETP.GE.AND P3, PT, R0, UR4, PT ;  /* 0x0000000400007c0c */ /* 0x000fe2000bf66270 */
[----:B------:R-:W-:Y:S02]  /*4cff0*/  ULDC UR4, c[0x0][0x228] ;  /* 0x00008a0000047ab9 */ /* 0x000fe40000000800 */
[----:B------:R-:W-:Y:S02]  /*4d000*/  ISETP.LT.AND P0, PT, R29, UR4, !P0 ;  /* 0x000000041d007c0c */ /* 0x000fe4000c701270 */
[----:B------:R-:W-:Y:S01]  /*4d010*/  PRMT R0, R8, 0x7770, RZ ;  /* 0x0000777008007816 */ /* 0x000fe200000000ff */
[----:B------:R-:W-:-:S04]  /*4d020*/  ULDC UR4, c[0x0][0x228] ;  /* 0x00008a0000047ab9 */ /* 0x000fc80000000800 */
[----:B------:R0:W-:Y:S04]  /*4d030*/  @P2 STG.E.U8 desc[UR20][R24.64], R0 ;  /* 0x0000000018002986 */ /* 0x0001e8000c101114 */
[----:B------:R-:W-:Y:S04]  /*4d040*/  @P4 STG.E.U8 desc[UR20][R4.64], R2 ;  /* 0x0000000204004986 */ /* 0x000fe8000c101114 */
[----:B------:R1:W-:Y:S01]  /*4d050*/  @P5 STG.E.U8 desc[UR20][R20.64], R3 ;  /* 0x0000000314005986 */ /* 0x0003e2000c101114 */
[----:B0-----:R-:W-:-:S03]  /*4d060*/  PRMT R0, R8, 0x7773, RZ ;  /* 0x0000777308007816 */ /* 0x001fc600000000ff */
[----:B------:R-:W3:Y:S04]  /*4d070*/  LDL.LU.64 R24, [R1+0xa20] ;  /* 0x000a200001187983 */ /* 0x000ee80000300a00 */
[----:B-1----:R-:W3:Y:S04]  /*4d080*/  LDL.LU.64 R20, [R1+0xa18] ;  /* 0x000a180001147983 */ /* 0x002ee80000300a00 */
[----:B------:R-:W3:Y:S04]  /*4d090*/  LDL.LU R18, [R1+0x1e4] ;  /* 0x0001e40001127983 */ /* 0x000ee80000300800 */
[----:B----4-:R0:W-:Y:S04]  /*4d0a0*/  @P0 STG.E.U8 desc[UR20][R16.64], R0 ;  /* 0x0000000010000986 */ /* 0x0101e8000c101114 */
[----:B0-----:R-:W4:Y:S01]  /*4d0b0*/  LDL.LU.64 R16, [R1+0xb08] ;  /* 0x000b080001107983 */ /* 0x001f220000300a00 */
[----:B------:R-:W-:-:S02]  /*4d0c0*/  ISETP.LT.AND P5, PT, R19, UR4, !P3 ;  /* 0x0000000413007c0c */ /* 0x000fc4000dfa1270 */
[----:B------:R-:W-:Y:S01]  /*4d0d0*/  ISETP.LT.AND P6, PT, R15, UR6, !P3 ;  /* 0x000000060f007c0c */ /* 0x000fe2000dfc1270 */
[----:B------:R-:W-:Y:S01]  /*4d0e0*/  ULDC UR6, c[0x0][0x228] ;  /* 0x00008a0000067ab9 */ /* 0x000fe20000000800 */
[----:B------:R-:W-:Y:S01]  /*4d0f0*/  VIADD R0, R13, 0x2b ;  /* 0x0000002b0d007836 */ /* 0x000fe20000000000 */
[----:B------:R-:W-:Y:S02]  /*4d100*/  ISETP.LT.AND P0, PT, R11, UR6, !P3 ;  /* 0x000000060b007c0c */ /* 0x000fe4000df01270 */
[C---:B--2---:R-:W-:Y:S02]  /*4d110*/  PRMT R2, R9.reuse, 0x7770, RZ ;  /* 0x0000777009027816 */ /* 0x044fe400000000ff */
[----:B------:R-:W-:Y:S02]  /*4d120*/  ISETP.LT.AND P4, PT, R14, UR8, !P3 ;  /* 0x000000080e007c0c */ /* 0x000fe4000df81270 */
[----:B------:R-:W-:Y:S01]  /*4d130*/  PRMT R3, R9, 0x7771, RZ ;  /* 0x0000777109037816 */ /* 0x000fe200000000ff */
[----:B------:R-:W-:Y:S01]  /*4d140*/  ULDC UR4, c[0x0][0x22c] ;  /* 0x00008b0000047ab9 */ /* 0x000fe20000000800 */
[----:B------:R-:W-:Y:S01]  /*4d150*/  ULDC UR6, c[0x0][0x228] ;  /* 0x00008a0000067ab9 */ /* 0x000fe20000000800 */
[----:B------:R-:W-:Y:S01]  /*4d160*/  ISETP.GE.AND P2, PT, R0, UR4, PT ;  /* 0x0000000400007c0c */ /* 0x000fe2000bf46270 */
[----:B------:R-:W-:Y:S01]  /*4d170*/  ULDC UR4, c[0x0][0x228] ;  /* 0x00008a0000047ab9 */ /* 0x000fe20000000800 */
[----:B------:R-:W-:Y:S04]  /*4d180*/  @P5 STG.E.U8 desc[UR20][R26.64], R2 ;  /* 0x000000021a005986 */ /* 0x000fe8000c101114 */
[----:B----4-:R0:W-:Y:S01]  /*4d190*/  STL.64 [R1+0x1650], R16 ;  /* 0x0016501001007387 */ /* 0x0101e20000100a00 */
[----:B------:R-:W-:-:S03]  /*4d1a0*/  ULDC UR8, c[0x0][0x228] ;  /* 0x00008a0000087ab9 */ /* 0x000fc60000000800 */
[----:B0-----:R-:W2:Y:S04]  /*4d1b0*/  LDL.LU.64 R16, [R1+0xaf8] ;  /* 0x000af80001107983 */ /* 0x001ea80000300a00 */
[----:B------:R0:W-:Y:S01]  /*4d1c0*/  @P6 STG.E.U8 desc[UR20][R6.64], R3 ;  /* 0x0000000306006986 */ /* 0x0001e2000c101114 */
[----:B------:R-:W-:Y:S02]  /*4d1d0*/  ISETP.LT.AND P6, PT, R23, UR4, !P3 ;  /* 0x0000000417007c0c */ /* 0x000fe4000dfc1270 */
[C---:B------:R-:W-:Y:S02]  /*4d1e0*/  PRMT R0, R9.reuse, 0x7772, RZ ;  /* 0x0000777209007816 */ /* 0x040fe400000000ff */
[----:B------:R-:W-:Y:S01]  /*4d1f0*/  PRMT R2, R9, 0x7773, RZ ;  /* 0x0000777309027816 */ /* 0x000fe200000000ff */
[----:B------:R-:W4:Y:S04]  /*4d200*/  LDL.LU.64 R26, [R1+0xb00] ;  /* 0x000b0000011a7983 */ /* 0x000f280000300a00 */
[----:B---3--:R1:W-:Y:S04]  /*4d210*/  @P0 STG.E.U8 desc[UR20][R24.64], R0 ;  /* 0x0000000018000986 */ /* 0x0083e8000c101114 */
[----:B------:R3:W-:Y:S04]  /*4d220*/  @P4 STG.E.U8 desc[UR20][R20.64], R2 ;  /* 0x0000000214004986 */ /* 0x0007e8000c101114 */
[----:B------:R-:W4:Y:S01]  /*4d230*/  LDL.LU R8, [R1+0x1c4] ;  /* 0x0001c40001087983 */ /* 0x000f220000300800 */
[----:B------:R-:W-:-:S03]  /*4d240*/  ULDC UR4, c[0x0][0x228] ;  /* 0x00008a0000047ab9 */ /* 0x000fc60000000800 */
[----:B0-----:R-:W4:Y:S04]  /*4d250*/  LDL.LU.64 R6, [R1+0xb18] ;  /* 0x000b180001067983 */ /* 0x001f280000300a00 */
[----:B-1----:R-:W4:Y:S01]  /*4d260*/  LDL.LU.64 R24, [R1+0xb10] ;  /* 0x000b100001187983 */ /* 0x002f220000300a00 */
[----:B---3--:R-:W-:-:S03]  /*4d270*/  PRMT R2, R18, 0x7770, RZ ;  /* 0x0000777012027816 */ /* 0x008fc600000000ff */
[----:B------:R-:W3:Y:S04]  /*4d280*/  LDL.LU.64 R4, [R1+0xb28] ;  /* 0x000b280001047983 */ /* 0x000ee80000300a00 */
[----:B------:R-:W3:Y:S04]  /*4d290*/  LDL.LU.64 R20, [R1+0xb20] ;  /* 0x000b200001147983 */ /* 0x000ee80000300a00 */
[----:B--2---:R0:W-:Y:S04]  /*4d2a0*/  @P6 STG.E.U8 desc[UR20][R16.64], R2 ;  /* 0x0000000210006986 */ /* 0x0041e8000c101114 */
[----:B0-----:R-:W2:Y:S01]  /*4d2b0*/  LDL.LU.64 R16, [R1+0x1650] ;  /* 0x0016500001107983 */ /* 0x001ea20000300a00 */
[----:B------:R-:W-:Y:S01]  /*4d2c0*/  VIADD R0, R13, 0x2c ;  /* 0x0000002c0d007836 */ /* 0x000fe20000000000 */
[----:B------:R-:W-:Y:S01]  /*4d2d0*/  ISETP.LT.AND P4, PT, R10, UR4, !P3 ;  /* 0x000000040a007c0c */ /* 0x000fe2000df81270 */
[----:B------:R-:W-:Y:S01]  /*4d2e0*/  ULDC UR4, c[0x0][0x22c] ;  /* 0x00008b0000047ab9 */ /* 0x000fe20000000800 */
[----:B------:R-:W-:-:S02]  /*4d2f0*/  ISETP.LT.AND P5, PT, R28, UR6, !P3 ;  /* 0x000000061c007c0c */ /* 0x000fc4000dfa1270 */
[----:B------:R-:W-:Y:S02]  /*4d300*/  PRMT R2, R18, 0x7772, RZ ;  /* 0x0000777212027816 */ /* 0x000fe400000000ff */
[----:B------:R-:W-:Y:S01]  /*4d310*/  ISETP.GE.AND P0, PT, R0, UR4, PT ;  /* 0x0000000400007c0c */ /* 0x000fe2000bf06270 */
[----:B------:R-:W-:Y:S01]  /*4d320*/  ULDC UR4, c[0x0][0x228] ;  /* 0x00008a0000047ab9 */ /* 0x000fe20000000800 */
[C---:B------:R-:W-:Y:S02]  /*4d330*/  PRMT R0, R18.reuse, 0x7771, RZ ;  /* 0x0000777112007816 */ /* 0x040fe400000000ff */
[----:B------:R-:W-:Y:S01]  /*4d340*/  ISETP.LT.AND P3, PT, R29, UR4, !P3 ;  /* 0x000000041d007c0c */ /* 0x000fe2000df61270 */
[----:B------:R-:W3:Y:S01]  /*4d350*/  LDL.LU R9, [R1+0x1b4] ;  /* 0x0001b40001097983 */ /* 0x000ee20000300800 */
[----:B------:R-:W-:Y:S01]  /*4d360*/  ULDC UR6, c[0x0][0x228] ;  /* 0x00008a0000067ab9 */ /* 0x000fe20000000800 */
[----:B------:R-:W-:Y:S01]  /*4d370*/  ULDC UR4, c[0x0][0x228] ;  /* 0x00008a0000047ab9 */ /* 0x000fe20000000800 */
[----:B------:R-:W-:Y:S01]  /*4d380*/  ISETP.LT.AND P6, PT, R19, UR6, !P2 ;  /* 0x0000000613007c0c */ /* 0x000fe2000d7c1270 */
[----:B------:R-:W-:Y:S01]  /*4d390*/  ULDC UR6, c[0x0][0x228] ;  /* 0x00008a0000067ab9 */ /* 0x000fe20000000800 */
[----:B--2---:R0:W-:Y:S04]  /*4d3a0*/  @P4 STG.E.U8 desc[UR20][R16.64], R0 ;  /* 0x0000000010004986 */ /* 0x0041e8000c101114 */
[----:B----4-:R1:W-:Y:S04]  /*4d3b0*/  @P5 STG.E.U8 desc[UR20][R26.64], R2 ;  /* 0x000000021a005986 */ /* 0x0103e8000c101114 */
[----:B0-----:R-:W2:Y:S01]  /*4d3c0*/  LDL.LU.64 R16, [R1+0xb38] ;  /* 0x000b380001107983 */ /* 0x001ea20000300a00 */
[----:B------:R-:W-:-:S03]  /*4d3d0*/  PRMT R0, R18, 0x7773, RZ ;  /* 0x0000777312007816 */ /* 0x000fc600000000ff */
[----:B-1----:R-:W4:Y:S04]  /*4d3e0*/  LDL.LU.64 R26, [R1+0xb30] ;  /* 0x000b3000011a7983 */ /* 0x002f280000300a00 */
[----:B------:R0:W-:Y:S04]  /*4d3f0*/  @P3 STG.E.U8 desc[UR20][R6.64], R0 ;  /* 0x0000000006003986 */ /* 0x0001e8000c101114 */
[----:B0-----:R-:W4:Y:S01]  /*4d400*/  LDL.LU.64 R6, [R1+0xb48] ;  /* 0x000b480001067983 */ /* 0x001f220000300a00 */
[----:B------:R-:W-:Y:S01]  /*4d410*/  ISETP.LT.AND P4, PT, R15, UR4, !P2 ;  /* 0x000000040f007c0c */ /* 0x000fe2000d781270 */
[----:B------:R-:W-:-:S02]  /*4d420*/  ULDC UR4, c[0x0][0x228] ;  /* 0x00008a0000047ab9 */ /* 0x000fc40000000800 */
[----:B------:R-:W-:Y:S02]  /*4d430*/  ISETP.LT.AND P5, PT, R11, UR4, !P2 ;  /* 0x000000040b007c0c */ /* 0x000fe4000d7a1270 */
[C---:B------:R-:W-:Y:S02]  /*4d440*/  PRMT R2, R8.reuse, 0x7770, RZ ;  /* 0x0000777008027816 */ /* 0x040fe400000000ff */
[----:B------:R-:W-:Y:S01]  /*4d450*/  PRMT R0, R8, 0x7771, RZ ;  /* 0x0000777108007816 */ /* 0x000fe200000000ff */
[----:B------:R-:W-:Y:S02]  /*4d460*/  ULDC UR4, c[0x0][0x228] ;  /* 0x00008a0000047ab9 */ /* 0x000fe40000000800 */
[----:B------:R0:W-:Y:S01]  /*4d470*/  @P6 STG.E.U8 desc[UR20][R24.64], R2 ;  /* 0x0000000218006986 */ /* 0x0001e2000c101114 */
[----:B------:R-:W-:Y:S01]  /*4d480*/  ISETP.LT.AND P3, PT, R14, UR4, !P2 ;  /* 0x000000040e007c0c */ /* 0x000fe2000d761270 */
[----:B------:R-:W-:Y:S02]  /*4d490*/  ULDC UR4, c[0x0][0x22c] ;  /* 0x00008b0000047ab9 */ /* 0x000fe40000000800 */
[----:B---3--:R1:W-:Y:S04]  /*4d4a0*/  @P4 STG.E.U8 desc[UR20][R4.64], R0 ;  /* 0x0000000004004986 */ /* 0x0083e8000c101114 */
[----:B0-----:R-:W3:Y:S01]  /*4d4b0*/  LDL.LU.64 R24, [R1+0xb40] ;  /* 0x000b400001187983 */ /* 0x001ee20000300a00 */
[----:B------:R-:W-:-:S03]  /*4d4c0*/  PRMT R2, R8, 0x7772, RZ ;  /* 0x0000777208027816 */ /* 0x000fc600000000ff */
[----:B------:R-:W3:Y:S04]  /*4d4d0*/  LDL.LU R18, [R1+0x1d8] ;  /* 0x0001d80001127983 */ /* 0x000ee80000300800 */
[----:B-1----:R-:W3:Y:S04]  /*4d4e0*/  LDL.LU.64 R4, [R1+0xb58] ;  /* 0x000b580001047983 */ /* 0x002ee80000300a00 */
[----:B------:R0:W-:Y:S01]  /*4d4f0*/  @P5 STG.E.U8 desc[UR20][R20.64], R2 ;  /* 0x0000000214005986 */ /* 0x0001e2000c101114 */
[----:B------:R-:W-:Y:S01]  /*4d500*/  ISETP.LT.AND P4, PT, R23, UR6, !P2 ;  /* 0x0000000617007c0c */ /* 0x000fe2000d781270 */
[----:B------:R-:W-:-:S02]  /*4d510*/  ULDC UR6, c[0x0][0x228] ;  /* 0x00008a0000067ab9 */ /* 0x000fc40000000800 */
[----:B------:R-:W-:Y:S01]  /*4d520*/  ISETP.LT.AND P5, PT, R10, UR6, !P2 ;  /* 0x000000060a007c0c */ /* 0x000fe2000d7a1270 */
[----:B------:R-:W-:Y:S01]  /*4d530*/  VIADD R0, R13, 0x2d ;  /* 0x0000002d0d007836 */ /* 0x000fe20000000000 */
[----:B------:R-:W-:Y:S02]  /*4d540*/  PRMT R3, R9, 0x7770, RZ ;  /* 0x0000777009037816 */ /* 0x000fe400000000ff */
[----:B------:R-:W-:Y:S01]  /*4d550*/  ISETP.LT.AND P6, PT, R28, UR8, !P2 ;  /* 0x000000081c007c0c */ /* 0x000fe2000d7c1270 */
[----:B------:R-:W-:Y:S01]  /*4d560*/  ULDC UR6, c[0x0][0x228] ;  /* 0x00008a0000067ab9 */ /* 0x000fe20000000800 */
[----:B------:R-:W-:Y:S01]  /*4d570*/  ULDC UR8, c[0x0][0x228] ;  /* 0x00008a0000087ab9 */ /* 0x000fe20000000800 */
[----:B0-----:R-:W3:Y:S01]  /*4d580*/  LDL.LU.64 R20, [R1+0xb50] ;  /* 0x000b500001147983 */ /* 0x001ee20000300a00 */
[----:B------:R-:W-:-:S03]  /*4d590*/  PRMT R2, R8, 0x7773, RZ ;  /* 0x0000777308027816 */ /* 0x000fc600000000ff */
[----:B------:R-:W-:Y:S04]  /*4d5a0*/  STL.64 [R1+0x1640], R12 ;  /* 0x0016400c01007387 */ /* 0x000fe80000100a00 */
[----:B--2---:R0:W-:Y:S01]  /*4d5b0*/  @P3 STG.E.U8 desc[UR20][R16.64], R2 ;  /* 0x0000000210003986 */ /* 0x0041e2000c101114 */
[----:B------:R-:W-:Y:S02]  /*4d5c0*/  ISETP.GE.AND P3, PT, R0, UR4, PT ;  /* 0x0000000400007c0c */ /* 0x000fe4000bf66270 */
[----:B------:R-:W-:Y:S01]  /*4d5d0*/  PRMT R0, R9, 0x7771, RZ ;  /* 0x0000777109007816 */ /* 0x000fe200000000ff */
[----:B----4-:R1:W-:Y:S01]  /*4d5e0*/  @P4 STG.E.U8 desc[UR20][R26.64], R3 ;  /* 0x000000031a004986 */ /* 0x0103e2000c101114 */
[----:B------:R-:W-:-:S03]  /*4d5f0*/  ULDC UR4, c[0x0][0x228] ;  /* 0x00008a0000047ab9 */ /* 0x000fc60000000800 */
[----:B0-----:R-:W2:Y:S04]  /*4d600*/  LDL.LU.64 R16, [R1+0xb68] ;  /* 0x000b680001107983 */ /* 0x001ea80000300a00 */
[----:B-1----:R-:W4:Y:S04]  /*4d610*/  LDL.LU.64 R26, [R1+0xb60] ;  /* 0x000b6000011a7983 */ /* 0x002f280000300a00 */
[----:B------:R-:W4:Y:S04]  /*4d620*/  LDL.LU R8, [R1+0x1e8] ;  /* 0x0001e80001087983 */ /* 0x000f280000300800 */
[----:B------:R0:W-:Y:S04]  /*4d630*/  @P5 STG.E.U8 desc[UR20][R6.64], R0 ;  /* 0x0000000006005986 */ /* 0x0001e8000c101114 */
[----:B0-----:R-:W4:Y:S01]  /*4d640*/  LDL.LU.64 R6, [R1+0xb78] ;  /* 0x000b780001067983 */ /* 0x001f220000300a00 */
[----:B------:R-:W-:-:S02]  /*4d650*/  ISETP.LT.AND P2, PT, R29, UR4, !P2 ;  /* 0x000000041d007c0c */ /* 0x000fc4000d741270 */
[----:B------:R-:W-:Y:S02]  /*4d660*/  ISETP.LT.AND P4, PT, R19, UR6, !P0 ;  /* 0x0000000613007c0c */ /* 0x000fe4000c781270 */
[C---:B------:R-:W-:Y:S02]  /*4d670*/  PRMT R2, R9.reuse, 0x7772, RZ ;  /* 0x0000777209027816 */ /* 0x040fe400000000ff */
[----:B------:R-:W-:Y:S01]  /*4d680*/  PRMT R0, R9, 0x7773, RZ ;  /* 0x0000777309007816 */ /* 0x000fe200000000ff */
[----:B------:R-:W-:Y:S01]  /*4d690*/  ULDC UR4, c[0x0][0x228] ;  /* 0x00008a0000047ab9 */ /* 0x000fe20000000800 */
[----:B------:R-:W-:Y:S01]  /*4d6a0*/  ULDC UR6, c[0x0][0x228] ;  /* 0x00008a0000067ab9 */ /* 0x000fe20000000800 */
[----:B---3--:R0:W-:Y:S01]  /*4d6b0*/  @P6 STG.E.U8 desc[UR20][R24.64], R2 ;  /* 0x0000000218006986 */ /* 0x0081e2000c101114 */
[----:B------:R-:W-:Y:S01]  /*4d6c0*/  ISETP.LT.AND P6, PT, R15, UR4, !P0 ;  /* 0x000000040f007c0c */ /* 0x000fe2000c7c1270 */
[----:B------:R-:W-:Y:S02]  /*4d6d0*/  ULDC UR4, c[0x0][0x228] ;  /* 0x00008a0000047ab9 */ /* 0x000fe40000000800 */
[----:B------:R1:W-:Y:S01]  /*4d6e0*/  @P2 STG.E.U8 desc[UR20][R4.64], R0 ;  /* 0x0000000004002986 */ /* 0x0003e2000c101114 */
[----:B0-----:R-:W-:-:S03]  /*4d6f0*/  PRMT R2, R18, 0x7770, RZ ;  /* 0x0000777012027816 */ /* 0x001fc600000000ff */
[----:B------:R-:W3:Y:S04]  /*4d700*/  LDL.LU.64 R24, [R1+0xb70] ;  /* 0x000b700001187983 */ /* 0x000ee80000300a00 */
[----:B------:R0:W-:Y:S01]  /*4d710*/  @P4 STG.E.U8 desc[UR20][R20.64], R2 ;  /* 0x0000000214004986 */ /* 0x0001e2000c101114 */
[----:B------:R-:W-:Y:S01]  /*4d720*/  ISETP.LT.AND P4, PT, R14, UR4, !P0 ;  /* 0x000000040e007c0c */ /* 0x000fe2000c781270 */
[----:B------:R-:W-:Y:S01]  /*4d730*/  ULDC UR4, c[0x0][0x228] ;  /* 0x00008a0000047ab9 */ /* 0x000fe20000000800 */
[----:B------:R-:W-:Y:S02]  /*4d740*/  ISETP.LT.AND P5, PT, R11, UR6, !P0 ;  /* 0x000000060b007c0c */ /* 0x000fe4000c7a1270 */
[----:B------:R-:W-:Y:S02]  /*4d750*/  ISETP.LT.AND P2, PT, R23, UR4, !P0 ;  /* 0x0000000417007c0c */ /* 0x000fe4000c741270 */
[C---:B-1----:R-:W-:Y:S01]  /*4d760*/  PRMT R0, R18.reuse, 0x7771, RZ ;  /* 0x0000777112007816 */ /* 0x042fe200000000ff */
[----:B------:R-:W-:Y:S01]  /*4d770*/  ULDC UR4, c[0x0][0x228] ;  /* 0x00008a0000047ab9 */ /* 0x000fe20000000800 */
[----:B------:R-:W-:Y:S01]  /*4d780*/  ULDC UR6, c[0x0][0x228] ;  /* 0x00008a0000067ab9 */ /* 0x000fe20000000800 */
[----:B0-----:R-:W3:Y:S04]  /*4d790*/  LDL.LU.64 R20, [R1+0xb88] ;  /* 0x000b880001147983 */ /* 0x001ee80000300a00 */
[----:B------:R-:W3:Y:S04]  /*4d7a0*/  LDL.LU R9, [R1+0x1c8] ;  /* 0x0001c80001097983 */ /* 0x000ee80000300800 */
[----:B------:R0:W-:Y:S01]  /*4d7b0*/  STL [R1+0x1648], R23 ;  /* 0x0016481701007387 */ /* 0x0001e20000100800 */
[----:B------:R-:W-:-:S03]  /*4d7c0*/  PRMT R2, R18, 0x7772, RZ ;  /* 0x0000777212027816 */ /* 0x000fc600000000ff */
[----:B0-----:R-:W3:Y:S04]  /*4d7d0*/  LDL.LU.64 R22, [R1+0xb80] ;  /* 0x000b800001167983 */ /* 0x001ee80000300a00 */
[----:B------:R-:W3:Y:S04]  /*4d7e0*/  LDL.LU.64 R12, [R1+0xba8] ;  /* 0x000ba800010c7983 */ /* 0x000ee80000300a00 */
[----:B--2---:R0:W-:Y:S04]  /*4d7f0*/  @P6 STG.E.U8 desc[UR20][R16.64], R0 ;  /* 0x0000000010006986 */ /* 0x0041e8000c101114 */
[----:B----4-:R1:W-:Y:S04]  /*4d800*/  @P5 STG.E.U8 desc[UR20][R26.64], R2 ;  /* 0x000000021a005986 */ /* 0x0103e8000c101114 */
[----:B0-----:R-:W2:Y:S01]  /*4d810*/  LDL.LU.64 R16, [R1+0xba0] ;  /* 0x000ba00001107983 */ /* 0x001ea20000300a00 */
[----:B------:R-:W-:-:S03]  /*4d820*/  PRMT R0, R18, 0x7773, RZ ;  /* 0x0000777312007816 */ /* 0x000fc600000000ff */
[----:B-1----:R-:W4:Y:S04]  /*4d830*/  LDL.LU.64 R26, [R1+0xb98] ;  /* 0x000b9800011a7983 */ /* 0x002f280000300a00 */
[----:B------:R-:W4:Y:S04]  /*4d840*/  LDL.LU.64 R4, [R1+0xb90] ;  /* 0x000b900001047983 */ /* 0x000f280000300a00 */
[----:B------:R0:W-:Y:S04]  /*4d850*/  @P4 STG.E.U8 desc[UR20][R6.64], R0 ;  /* 0x0000000006004986 */ /* 0x0001e8000c101114 */
[----:B0-----:R-:W4:Y:S01]  /*4d860*/  LDL.LU.64 R6, [R1+0xbb0] ;  /* 0x000bb00001067983 */ /* 0x001f220000300a00 */
[----:B------:R-:W-:-:S02]  /*4d870*/  ISETP.LT.AND P5, PT, R10, UR4, !P0 ;  /* 0x000000040a007c0c */ /* 0x000fc4000c7a1270 */
[----:B------:R-:W-:Y:S01]  /*4d880*/  ISETP.LT.AND P4, PT, R28, UR6, !P0 ;  /* 0x000000061c007c0c */ /* 0x000fe2000c781270 */
[----:B------:R-:W-:Y:S01]  /*4d890*/  ULDC UR4, c[0x0][0x228] ;  /* 0x00008a0000047ab9 */ /* 0x000fe20000000800 */
[C---:B------:R-:W-:Y:S02]  /*4d8a0*/  PRMT R2, R8.reuse, 0x7770, RZ ;  /* 0x0000777008027816 */ /* 0x040fe400000000ff */
[----:B------:R-:W-:Y:S02]  /*4d8b0*/  ISETP.LT.AND P0, PT, R29, UR4, !P0 ;  /* 0x000000041d007c0c */ /* 0x000fe4000c701270 */
[----:B------:R-:W-:Y:S01]  /*4d8c0*/  PRMT R0, R8, 0x7771, RZ ;  /* 0x0000777108007816 */ /* 0x000fe200000000ff */
[----:B------:R-:W-:Y:S01]  /*4d8d0*/  ULDC UR6, c[0x0][0x228] ;  /* 0x00008a0000067ab9 */ /* 0x000fe20000000800 */
[----:B------:R-:W-:Y:S01]  /*4d8e0*/  ULDC UR4, c[0x0][0x228] ;  /* 0x00008a0000047ab9 */ /* 0x000fe20000000800 */
[----:B---3--:R0:W-:Y:S01]  /*4d8f0*/  @P2 STG.E.U8 desc[UR20][R24.64], R2 ;  /* 0x0000000218002986 */ /* 0x0081e2000c101114 */
[----:B------:R-:W-:-:S02]  /*4d900*/  ISETP.LT.AND P6, PT, R19, UR6, !P3 ;  /* 0x0000000613007c0c */ /* 0x000fc4000dfc1270 */
[----:B------:R-:W-:Y:S01]  /*4d910*/  ISETP.LT.AND P2, PT, R15, UR8, !P3 ;  /* 0x000000080f007c0c */ /* 0x000fe2000df41270 */
[----:B------:R-:W-:Y:S01]  /*4d920*/  ULDC UR6, c[0x0][0x228] ;  /* 0x00008a0000067ab9 */ /* 0x000fe20000000800 */
[----:B------:R-:W-:Y:S01]  /*4d930*/  ULDC UR8, c[0x0][0x228] ;  /* 0x00008a0000087ab9 */ /* 0x000fe20000000800 */
[C---:B0-----:R-:W-:Y:S01]  /*4d940*/  PRMT R2, R8.reuse, 0x7772, RZ ;  /* 0x0000777208027816 */ /* 0x041fe200000000ff */
[----:B------:R-:W3:Y:S04]  /*4d950*/  LDL.LU R25, [R1+0x1b8] ;  /* 0x0001b80001197983 */ /* 0x000ee80000300800 */
[----:B------:R0:W-:Y:S02]  /*4d960*/  @P5 STG.E.U8 desc[UR20][R20.64], R0 ;  /* 0x0000000014005986 */ /* 0x0001e4000c101114 */
[----:B0-----:R-:W-:-:S02]  /*4d970*/  PRMT R0, R8, 0x7773, RZ ;  /* 0x0000777308007816 */ /* 0x001fc400000000ff */
[----:B------:R-:W-:Y:S01]  /*4d980*/  PRMT R3, R9, 0x7771, RZ ;  /* 0x0000777109037816 */ /* 0x000fe200000000ff */
[----:B------:R0:W-:Y:S01]  /*4d990*/  @P4 STG.E.U8 desc[UR20][R22.64], R2 ;  /* 0x0000000216004986 */ /* 0x0001e2000c101114 */
[----:B------:R-:W-:Y:S01]  /*4d9a0*/  ISETP.LT.AND P4, PT, R11, UR4, !P3 ;  /* 0x000000040b007c0c */ /* 0x000fe2000df81270 */
[----:B------:R-:W-:Y:S02]  /*4d9b0*/  ULDC UR4, c[0x0][0x228] ;  /* 0x00008a0000047ab9 */ /* 0x000fe40000000800 */
[----:B------:R1:W-:Y:S01]  /*4d9c0*/  @P0 STG.E.U8 desc[UR20][R12.64], R0 ;  /* 0x000000000c000986 */ /* 0x0003e2000c101114 */
[----:B------:R-:W-:-:S03]  /*4d9d0*/  ISETP.LT.AND P0, PT, R14, UR4, !P3 ;  /* 0x000000040e007c0c */ /* 0x000fc6000df01270 */
[----:B------:R-:W3:Y:S01]  /*4d9e0*/  LDL.LU.64 R20, [R1+0xbb8] ;  /* 0x000bb80001147983 */ /* 0x000ee20000300a00 */
[----:B------:R-:W-:Y:S01]  /*4d9f0*/  ULDC UR4, c[0x0][0x22c] ;  /* 0x00008b0000047ab9 */ /* 0x000fe20000000800 */
[C---:B0-----:R-:W-:Y:S02]  /*4da00*/  PRMT R2, R9.reuse, 0x7770, RZ ;  /* 0x0000777009027816 */ /* 0x041fe400000000ff */
[----:B------:R-:W3:Y:S04]  /*4da10*/  LDL.LU R23, [R1+0x1648] ;  /* 0x0016480001177983 */ /* 0x000ee80000300800 */
[----:B-1----:R-:W3:Y:S01]  /*4da20*/  LDL.LU.64 R12, [R1+0x1640] ;  /* 0x00164000010c7983 */ /* 0x002ee20000300a00 */
[----:B------:R-:W-:-:S03]  /*4da30*/  PRMT R0, R9, 0x7772, RZ ;  /* 0x0000777209007816 */ /* 0x000fc600000000ff */
[----:B--2---:R0:W-:Y:S04]  /*4da40*/  @P6 STG.E.U8 desc[UR20][R16.64], R2 ;  /* 0x0000000210006986 */ /* 0x0041e8000c101114 */
[----:B----4-:R1:W-:Y:S04]  /*4da50*/  @P2 STG.E.U8 desc[UR20][R26.64], R3 ;  /* 0x000000031a002986 */ /* 0x0103e8000c101114 */
[----:B------:R-:W-:Y:S01]  /*4da60*/  @P4 STG.E.U8 desc[UR20][R4.64], R0 ;  /* 0x0000000004004986 */ /* 0x000fe2000c101114 */
[----:B0-----:R-:W-:-:S03]  /*4da70*/  PRMT R2, R9, 0x7773, RZ ;  /* 0x0000777309027816 */ /* 0x001fc600000000ff */
[----:B------:R-:W2:Y:S04]  /*4da80*/  LDL.LU.64 R16, [R1+0xbc8] ;  /* 0x000bc80001107983 */ /* 0x000ea80000300a00 */
[----:B-1----:R-:W4:Y:S04]  /*4da90*/  LDL.LU.64 R26, [R1+0xbc0] ;  /* 0x000bc000011a7983 */ /* 0x002f280000300a00 */
[----:B------:R-:W4:Y:S04]  /*4daa0*/  LDL.LU.64 R8, [R1+0xbd0] ;  /* 0x000bd00001087983 */ /* 0x000f280000300a00 */
[----:B------:R-:W4:Y:S04]  /*4dab0*/  LDL.LU R18, [R1+0x1dc] ;  /* 0x0001dc0001127983 */ /* 0x000f280000300800 */
[----:B------:R0:W-:Y:S04]  /*4dac0*/  @P0 STG.E.U8 desc[UR20][R6.64], R2 ;  /* 0x0000000206000986 */ /* 0x0001e8000c101114 */
[----:B0-----:R-:W3:Y:S04]  /*4dad0*/  LDL.LU.64 R6, [R1+0xbe0] ;  /* 0x000be00001067983 */ /* 0x001ee80000300a00 */
[----:B---3--:R0:W-:Y:S04]  /*4dae0*/  STL.64 [R1+0x1630], R6 ;  /* 0x0016300601007387 */ /* 0x0081e80000100a00 */
[----:B0-----:R-:W3:Y:S01]  /*4daf0*/  LDL.LU.64 R6, [R1+0xbe8] ;  /* 0x000be80001067983 */ /* 0x001ee20000300a00 */
[----:B------:R-:W-:Y:S01]  /*4db00*/  ISETP.LT.AND P2, PT, R23, UR6, !P3 ;  /* 0x0000000617007c0c */ /* 0x000fe2000df41270 */
[----:B------:R-:W-:Y:S01]  /*4db10*/  ULDC UR6, c[0x0][0x228] ;  /* 0x00008a0000067ab9 */ /* 0x000fe20000000800 */
[----:B------:R-:W-:Y:S01]  /*4db20*/  VIADD R0, R13, 0x2e ;  /* 0x0000002e0d007836 */ /* 0x000fe20000000000 */
[----:B------:R-:W-:Y:S01]  /*4db30*/  ISETP.LT.AND P6, PT, R10, UR6, !P3 ;  /* 0x000000060a007c0c */ /* 0x000fe2000dfc1270 */
[----:B------:R-:W-:-:S02]  /*4db40*/  ULDC UR6, c[0x0][0x228] ;  /* 0x00008a0000067ab9 */ /* 0x000fc40000000800 */
[----:B------:R-:W-:Y:S02]  /*4db50*/  ISETP.LT.AND P5, PT, R28, UR6, !P3 ;  /* 0x000000061c007c0c */ /* 0x000fe4000dfa1270 */
[----:B------:R-:W-:Y:S02]  /*4db60*/  ISETP.GE.AND P4, PT, R0, UR4, PT ;  /* 0x0000000400007c0c */ /* 0x000fe4000bf86270 */
[C---:B------:R-:W-:Y:S01]  /*4db70*/  PRMT R0, R25.reuse, 0x7770, RZ ;  /* 0x0000777019007816 */ /* 0x040fe200000000ff */
[----:B------:R-:W-:Y:S01]  /*4db80*/  ULDC UR4, c[0x0][0x228] ;  /* 0x00008a0000047ab9 */ /* 0x000fe20000000800 */
[----:B------:R-:W-:Y:S02]  /*4db90*/  PRMT R2, R25, 0x7771, RZ ;  /* 0x0000777119027816 */ /* 0x000fe400000000ff */
[----:B------:R-:W-:Y:S01]  /*4dba0*/  ISETP.LT.AND P3, PT, R29, UR4, !P3 ;  /* 0x000000041d007c0c */ /* 0x000fe2000df61270 */
[----:B------:R-:W-:Y:S01]  /*4dbb0*/  ULDC UR6, c[0x0][0x228] ;  /* 0x00008a0000067ab9 */ /* 0x000fe20000000800 */
[----:B------:R-:W-:Y:S04]  /*4dbc0*/  @P2 STG.E.U8 desc[UR20][R20.64], R0 ;  /* 0x0000000014002986 */ /* 0x000fe8000c101114 */
[----:B---3--:R0:W-:Y:S01]  /*4dbd0*/  STL.64 [R1+0x1638], R6 ;  /* 0x0016380601007387 */ /* 0x0081e20000100a00 */
[----:B------:R-:W-:-:S03]  /*4dbe0*/  ULDC UR4, c[0x0][0x22c] ;  /* 0x00008b0000047ab9 */ /* 0x000fc60000000800 */
[----:B0-----:R-:W3:Y:S01]  /*4dbf0*/  LDL.LU.64 R6, [R1+0xbf0] ;  /* 0x000bf00001067983 */ /* 0x001ee20000300a00 */
[----:B------:R-:W-:-:S03]  /*4dc00*/  PRMT R0, R25, 0x7772, RZ ;  /* 0x0000777219007816 */ /* 0x000fc600000000ff */
[----:B--2---:R0:W-:Y:S01]  /*4dc10*/  @P6 STG.E.U8 desc[UR20][R16.64], R2 ;  /* 0x0000000210006986 */ /* 0x0041e2000c101114 */
[----:B------:R-:W-:-:S03]  /*4dc20*/  ISETP.LT.AND P0, PT, R19, UR6, !P4 ;  /* 0x0000000613007c0c */ /* 0x000fc6000e701270 */
[----:B------:R-:W2:Y:S04]  /*4dc30*/  LDL.LU.64 R20, [R1+0xbd8] ;  /* 0x000bd80001147983 */ /* 0x000ea80000300a00 */
[----:B----4-:R1:W-:Y:S04]  /*4dc40*/  @P5 STG.E.U8 desc[UR20][R26.64], R0 ;  /* 0x000000001a005986 */ /* 0x0103e8000c101114 */
[----:B------:R-:W4:Y:S01]  /*4dc50*/  LDL.LU R22, [R1+0x1ec] ;  /* 0x0001ec0001167983 */ /* 0x000f220000300800 */
[----:B------:R-:W-:Y:S01]  /*4dc60*/  ISETP.LT.AND P2, PT, R15, UR8, !P4 ;  /* 0x000000080f007c0c */ /* 0x000fe2000e741270 */
[----:B0-----:R-:W-:Y:S01]  /*4dc70*/  VIADD R2, R13, 0x2f ;  /* 0x0000002f0d027836 */ /* 0x001fe20000000000 */
[----:B------:R-:W-:-:S02]  /*4dc80*/  ISETP.LT.AND P6, PT, R14, UR12, !P4 ;  /* 0x0000000c0e007c0c */ /* 0x000fc4000e7c1270 */
[C---:B------:R-:W-:Y:S02]  /*4dc90*/  PRMT R3, R18.reuse, 0x7772, RZ ;  /* 0x0000777212037816 */ /* 0x040fe400000000ff */
[----:B-1----:R-:W-:Y:S02]  /*4dca0*/  PRMT R0, R25, 0x7773, RZ ;  /* 0x0000777319007816 */ /* 0x002fe400000000ff */
[----:B------:R-:W-:Y:S02]  /*4dcb0*/  ISETP.LT.AND P5, PT, R11, UR10, !P4 ;  /* 0x0000000a0b007c0c */ /* 0x000fe4000e7a1270 */
[C---:B------:R-:W-:Y:S01]  /*4dcc0*/  PRMT R4, R18.reuse, 0x7773, RZ ;  /* 0x0000777312047816 */ /* 0x040fe200000000ff */
[----:B------:R-:W-:Y:S01]  /*4dcd0*/  ULDC UR6, c[0x0][0x228] ;  /* 0x00008a0000067ab9 */ /* 0x000fe20000000800 */
[----:B------:R-:W-:Y:S01]  /*4dce0*/  ULDC UR8, c[0x0][0x228] ;  /* 0x00008a0000087ab9 */ /* 0x000fe20000000800 */
[----:B------:R0:W-:Y:S01]  /*4dcf0*/  @P3 STG.E.U8 desc[UR20][R8.64], R0 ;  /* 0x0000000008003986 */ /* 0x0001e2000c101114 */
[----:B------:R-:W-:Y:S01]  /*4dd00*/  ULDC UR10, c[0x0][0x228] ;  /* 0x00008a00000a7ab9 */ /* 0x000fe20000000800 */
[----:B0-----:R-:W-:-:S02]  /*4dd10*/  PRMT R0, R18, 0x7770, RZ ;  /* 0x0000777012007816 */ /* 0x001fc400000000ff */
[----:B------:R-:W2:Y:S04]  /*4dd20*/  LDL.LU.64 R8, [R1+0xc20] ;  /* 0x000c200001087983 */ /* 0x000ea80000300a00 */
[----:B------:R-:W2:Y:S04]  /*4dd30*/  LDL.LU.64 R16, [R1+0xc18] ;  /* 0x000c180001107983 */ /* 0x000ea80000300a00 */
[----:B------:R-:W2:Y:S04]  /*4dd40*/  LDL.LU.64 R26, [R1+0xc10] ;  /* 0x000c1000011a7983 */ /* 0x000ea80000300a00 */
[----:B------:R-:W2:Y:S04]  /*4dd50*/  LDL.LU.64 R24, [R1+0xbf8] ;  /* 0x000bf80001187983 */ /* 0x000ea80000300a00 */
[----:B---3--:R0:W-:Y:S04]  /*4dd60*/  @P0 STG.E.U8 desc[UR20][R6.64], R0 ;  /* 0x0000000006000986 */ /* 0x0081e8000c101114 */
[----:B0-----:R-:W3:Y:S01]  /*4dd70*/  LDL.LU.64 R6, [R1+0x1638] ;  /* 0x0016380001067983 */ /* 0x001ee20000300a00 */
[----:B------:R-:W-:-:S02]  /*4dd80*/  ISETP.GE.AND P3, PT, R2, UR4, PT ;  /* 0x0000000402007c0c */ /* 0x000fc4000bf66270 */
[----:B------:R-:W-:Y:S02]  /*4dd90*/  PRMT R2, R18, 0x7771, RZ ;  /* 0x0000777112027816 */ /* 0x000fe400000000ff */
[----:B------:R-:W-:Y:S01]  /*4dda0*/  ISETP.LT.AND P0, PT, R23, UR6, !P4 ;  /* 0x0000000617007c0c */ /* 0x000fe2000e701270 */
[----:B------:R-:W-:Y:S01]  /*4ddb0*/  ULDC UR6, c[0x0][0x228] ;  /* 0x00008a0000067ab9 */ /* 0x000fe20000000800 */
[----:B------:R-:W-:Y:S01]  /*4ddc0*/  VIADD R0, R13, 0x30 ;  /* 0x000000300d007836 */ /* 0x000fe20000000000 */
[----:B------:R-:W-:Y:S01]  /*4ddd0*/  ULDC UR4, c[0x0][0x22c] ;  /* 0x00008b0000047ab9 */ /* 0x000fe20000000800 */
[----:B---3--:R0:W-:Y:S04]  /*4dde0*/  @P2 STG.E.U8 desc[UR20][R6.64], R2 ;  /* 0x0000000206002986 */ /* 0x0081e8000c101114 */
[----:B0-----:R-:W3:Y:S01]  /*4ddf0*/  LDL.LU.64 R6, [R1+0x1630] ;  /* 0x0016300001067983 */ /* 0x001ee20000300a00 */
[----:B------:R-:W-:-:S02]  /*4de00*/  ISETP.GE.AND P2, PT, R0, UR4, PT ;  /* 0x0000000400007c0c */ /* 0x000fc4000bf46270 */
[C---:B----4-:R-:W-:Y:S02]  /*4de10*/  PRMT R0, R22.reuse, 0x7770, RZ ;  /* 0x0000777016007816 */ /* 0x050fe400000000ff */
[----:B------:R-:W-:Y:S01]  /*4de20*/  PRMT R2, R22, 0x7771, RZ ;  /* 0x0000777116027816 */ /* 0x000fe200000000ff */
[----:B------:R-:W-:Y:S01]  /*4de30*/  ULDC UR4, c[0x0][0x228] ;  /* 0x00008a0000047ab9 */ /* 0x000fe20000000800 */
[----:B---3--:R-:W-:Y:S04]  /*4de40*/  @P5 STG.E.U8 desc[UR20][R6.64], R3 ;  /* 0x0000000306005986 */ /* 0x008fe8000c101114 */
[----:B--2---:R0:W-:Y:S04]  /*4de50*/  @P6 STG.E.U8 desc[UR20][R20.64], R4 ;  /* 0x0000000414006986 */ /* 0x0041e8000c101114 */
[----:B0-----:R-:W2:Y:S04]  /*4de60*/  LDL.LU.64 R20, [R1+0xc28] ;  /* 0x000c280001147983 */ /* 0x001ea80000300a00 */
[----:B------:R-:W3:Y:S01]  /*4de70*/  LDL.LU R18, [R1+0x1cc] ;  /* 0x0001cc0001127983 */ /* 0x000ee20000300800 */
[----:B------:R-:W-:Y:S01]  /*4de80*/  ISETP.LT.AND P6, PT, R10, UR6, !P4 ;  /* 0x000000060a007c0c */ /* 0x000fe2000e7c1270 */
[----:B------:R-:W-:Y:S01]  /*4de90*/  ULDC UR6, c[0x0][0x228] ;  /* 0x00008a0000067ab9 */ /* 0x000fe20000000800 */
[----:B------:R-:W-:-:S02]  /*4dea0*/  PRMT R3, R22, 0x7772, RZ ;  /* 0x0000777216037816 */ /* 0x000fc400000000ff */
[----:B------:R-:W-:Y:S02]  /*4deb0*/  ISETP.LT.AND P5, PT, R28, UR6, !P4 ;  /* 0x000000061c007c0c */ /* 0x000fe4000e7a1270 */
[----:B------:R-:W-:Y:S02]  /*4dec0*/  ISETP.LT.AND P4, PT, R29, UR8, !P4 ;  /* 0x000000081d007c0c */ /* 0x000fe4000e781270 */
[----:B------:R-:W-:Y:S01]  /*4ded0*/  PRMT R4, R22, 0x7773, RZ ;  /* 0x0000777316047816 */ /* 0x000fe200000000ff */
[----:B------:R0:W-:Y:S04]  /*4dee0*/  @P0 STG.E.U8 desc[UR20][R8.64], R0 ;  /* 0x0000000008000986 */ /* 0x0001e8000c101114 */
[----:B------:R-:W4:Y:S01]  /*4def0*/  LDL.LU.64 R6, [R1+0xc38] ;  /* 0x000c380001067983 */ /* 0x000f220000300a00 */
[----:B------:R-:W-:Y:S01]  /*4df00*/  ULDC UR6, c[0x0][0x228] ;  /* 0x00008a0000067ab9 */ /* 0x000fe20000000800 */
[----:B------:R-:W-:-:S02]  /*4df10*/  ULDC UR8, c[0x0][0x228] ;  /* 0x00008a0000087ab9 */ /* 0x000fc40000000800 */
[----:B------:R-:W-:Y:S04]  /*4df20*/  @P6 STG.E.U8 desc[UR20][R16.64], R2 ;  /* 0x0000000210006986 */ /* 0x000fe8000c101114 */
[----:B------:R-:W-:Y:S04]  /*4df30*/  @P5 STG.E.U8 desc[UR20][R26.64], R3 ;  /* 0x000000031a005986 */ /* 0x000fe8000c101114 */
[----:B------:R1:W-:Y:S04]  /*4df40*/  @P4 STG.E.U8 desc[UR20][R24.64], R4 ;  /* 0x0000000418004986 */ /* 0x0003e8000c101114 */
[----:B0-----:R-:W4:Y:S01]  /*4df50*/  LDL.LU.64 R8, [R1+0xc30] ;  /* 0x000c300001087983 */ /* 0x001f220000300a00 */
[----:B------:R-:W-:Y:S01]  /*4df60*/  ISETP.LT.AND P0, PT, R19, UR4, !P3 ;  /* 0x0000000413007c0c */ /* 0x000fe2000df01270 */
[----:B------:R-:W-:-:S02]  /*4df70*/  ULDC UR4, c[0x0][0x228] ;  /* 0x00008a0000047ab9 */ /* 0x000fc40000000800 */
[----:B-1----:R-:W4:Y:S04]  /*4df80*/  LDL.LU.64 R4, [R1+0xc40] ;  /* 0x000c400001047983 */ /* 0x002f280000300a00 */
[----:B------:R-:W4:Y:S04]  /*4df90*/  LDL.LU R25, [R1+0x1bc] ;  /* 0x0001bc0001197983 */ /* 0x000f280000300800 */
[----:B------:R-:W4:Y:S01]  /*4dfa0*/  LDL.LU.64 R16, [R1+0xc60] ;  /* 0x000c600001107983 */ /* 0x000f220000300a00 */
[----:B------:R-:W-:-:S03]  /*4dfb0*/  VIADD R2, R13, 0x31 ;  /* 0x000000310d027836 */ /* 0x000fc60000000000 */
[----:B------:R0:W-:Y:S04]  /*4dfc0*/  STL.64 [R1+0x1628], R12 ;  /* 0x0016280c01007387 */ /* 0x0001e80000100a00 */
[----:B0-----:R-:W4:Y:S04]  /*4dfd0*/  LDL.LU.64 R12, [R1+0xc58] ;  /* 0x000c5800010c7983 */ /* 0x001f280000300a00 */
[----:B------:R-:W4:Y:S01]  /*4dfe0*/  LDL.LU.64 R26, [R1+0xc50] ;  /* 0x000c5000011a7983 */ /* 0x000f220000300a00 */
[----:B---3--:R-:W-:-:S05]  /*4dff0*/  PRMT R0, R18, 0x7770, RZ ;  /* 0x0000777012007816 */ /* 0x008fca00000000ff */
[----:B--2---:R0:W-:Y:S04]  /*4e000*/  @P0 STG.E.U8 desc[UR20][R20.64], R0 ;  /* 0x0000000014000986 */ /* 0x0041e8000c101114 */
[----:B0-----:R-:W2:Y:S01]  /*4e010*/  LDL.LU.64 R20, [R1+0xc48] ;  /* 0x000c480001147983 */ /* 0x001ea20000300a00 */
[----:B------:R-:W-:Y:S01]  /*4e020*/  ISETP.LT.AND P4, PT, R15, UR4, !P3 ;  /* 0x000000040f007c0c */ /* 0x000fe2000df81270 */
[----:B------:R-:W-:Y:S01]  /*4e030*/  ULDC UR4, c[0x0][0x228] ;  /* 0x00008a0000047ab9 */ /* 0x000fe20000000800 */
[----:B------:R-:W-:Y:S02]  /*4e040*/  ISETP.LT.AND P6, PT, R11, UR6, !P3 ;  /* 0x000000060b007c0c */ /* 0x000fe4000dfc1270 */
[----:B------:R-:W-:Y:S01]  /*4e050*/  ISETP.LT.AND P5, PT, R14, UR4, !P3 ;  /* 0x000000040e007c0c */ /* 0x000fe2000dfa1270 */
[----:B------:R-:W-:Y:S01]  /*4e060*/  ULDC UR4, c[0x0][0x22c] ;  /* 0x00008b0000047ab9 */ /* 0x000fe20000000800 */
[----:B------:R-:W-:-:S02]  /*4e070*/  PRMT R0, R18, 0x7771, RZ ;  /* 0x0000777112007816 */ /* 0x000fc400000000ff */
[----:B------:R-:W-:Y:S02]  /*4e080*/  ISETP.GE.AND P0, PT, R2, UR4, PT ;  /* 0x0000000402007c0c */ /* 0x000fe4000bf06270 */
[C---:B------:R-:W-:Y:S02]  /*4e090*/  PRMT R2, R18.reuse, 0x7772, RZ ;  /* 0x0000777212027816 */ /* 0x040fe400000000ff */
[----:B------:R-:W-:Y:S01]  /*4e0a0*/  PRMT R3, R18, 0x7773, RZ ;  /* 0x0000777312037816 */ /* 0x000fe200000000ff */
[----:B------:R-:W-:Y:S01]  /*4e0b0*/  ULDC UR4, c[0x0][0x228] ;  /* 0x00008a0000047ab9 */ /* 0x000fe20000000800 */
[----:B------:R-:W-:Y:S01]  /*4e0c0*/  ULDC UR6, c[0x0][0x228] ;  /* 0x00008a0000067ab9 */ /* 0x000fe20000000800 */
[----:B------:R-:W3:Y:S04]  /*4e0d0*/  LDL.LU R24, [R1+0x1f0] ;  /* 0x0001f00001187983 */ /* 0x000ee80000300800 */
[----:B----4-:R0:W-:Y:S01]  /*4e0e0*/  @P4 STG.E.U8 desc[UR20][R4.64], R0 ;  /* 0x0000000004004986 */ /* 0x0101e2000c101114 */
[----:B------:R-:W-:-:S03]  /*4e0f0*/  ISETP.LT.AND P4, PT, R23, UR4, !P3 ;  /* 0x0000000417007c0c */ /* 0x000fc6000df81270 */
[----:B------:R1:W-:Y:S01]  /*4e100*/  @P6 STG.E.U8 desc[UR20][R6.64], R2 ;  /* 0x0000000206006986 */ /* 0x0003e2000c101114 */
[----:B------:R-:W-:-:S03]  /*4e110*/  ULDC UR4, c[0x0][0x228] ;  /* 0x00008a0000047ab9 */ /* 0x000fc60000000800 */
[----:B------:R4:W-:Y:S01]  /*4e120*/  @P5 STG.E.U8 desc[UR20][R8.64], R3 ;  /* 0x0000000308005986 */ /* 0x0009e2000c101114 */
[----:B------:R-:W-:Y:S01]  /*4e130*/  ISETP.LT.AND P5, PT, R10, UR4, !P3 ;  /* 0x000000040a007c0c */ /* 0x000fe2000dfa1270 */
[----:B------:R-:W-:Y:S01]  /*4e140*/  ULDC UR4, c[0x0][0x228] ;  /* 0x00008a0000047ab9 */ /* 0x000fe20000000800 */
[----:B------:R-:W-:Y:S02]  /*4e150*/  ISETP.LT.AND P6, PT, R28, UR6, !P3 ;  /* 0x000000061c007c0c */ /* 0x000fe4000dfc1270 */
[----:B------:R-:W-:Y:S01]  /*4e160*/  ISETP.LT.AND P3, PT, R29, UR4, !P3 ;  /* 0x000000041d007c0c */ /* 0x000fe2000df61270 */
[----:B------:R-:W-:Y:S01]  /*4e170*/  ULDC UR4, c[0x0][0x228] ;  /* 0x00008a0000047ab9 */ /* 0x000fe20000000800 */
[----:B------:R-:W-:Y:S01]  /*4e180*/  ULDC UR6, c[0x0][0x228] ;  /* 0x00008a0000067ab9 */ /* 0x000fe20000000800 */
[C---:B0-----:R-:W-:Y:S02]  /*4e190*/  PRMT R0, R25.reuse, 0x7770, RZ ;  /* 0x0000777019007816 */ /* 0x041fe400000000ff */
[----:B-1----:R-:W-:-:S02]  /*4e1a0*/  PRMT R2, R25, 0x7771, RZ ;  /* 0x0000777119027816 */ /* 0x002fc400000000ff */
[C---:B------:R-:W-:Y:S02]  /*4e1b0*/  PRMT R4, R25.reuse, 0x7773, RZ ;  /* 0x0000777319047816 */ /* 0x040fe400000000ff */
[----:B----4-:R-:W-:Y:S01]  /*4e1c0*/  PRMT R3, R25, 0x7772, RZ ;  /* 0x0000777219037816 */ /* 0x010fe200000000ff */
[----:B------:R-:W4:Y:S04]  /*4e1d0*/  LDL.LU.64 R8, [R1+0xc68] ;  /* 0x000c680001087983 */ /* 0x000f280000300a00 */
[----:B------:R0:W-:Y:S04]  /*4e1e0*/  @P4 STG.E.U8 desc[UR20][R16.64], R0 ;  /* 0x0000000010004986 */ /* 0x0001e8000c101114 */
[----:B------:R-:W4:Y:S04]  /*4e1f0*/  LDL.LU.64 R6, [R1+0xc80] ;  /* 0x000c800001067983 */ /* 0x000f280000300a00 */
[----:B------:R1:W-:Y:S04]  /*4e200*/  @P5 STG.E.U8 desc[UR20][R12.64], R2 ;  /* 0x000000020c005986 */ /* 0x0003e8000c101114 */
[----:B------:R-:W-:Y:S04]  /*4e210*/  @P6 STG.E.U8 desc[UR20][R26.64], R3 ;  /* 0x000000031a006986 */ /* 0x000fe8000c101114 */
[----:B0-----:R-:W4:Y:S04]  /*4e220*/  LDL.LU.64 R16, [R1+0xc78] ;  /* 0x000c780001107983 */ /* 0x001f280000300a00 */
[----:B-1----:R-:W4:Y:S04]  /*4e230*/  LDL.LU.64 R12, [R1+0x1628] ;  /* 0x00162800010c7983 */ /* 0x002f280000300a00 */
[----:B------:R-:W4:Y:S04]  /*4e240*/  LDL.LU R25, [R1+0xa0] ;  /* 0x0000a00001197983 */ /* 0x000f280000300800 */
[----:B--2---:R0:W-:Y:S04]  /*4e250*/  @P3 STG.E.U8 desc[UR20][R20.64], R4 ;  /* 0x0000000414003986 */ /* 0x0041e8000c101114 */
[----:B0-----:R-:W2:Y:S01]  /*4e260*/  LDL.LU.64 R4, [R1+0xc70] ;  /* 0x000c700001047983 */ /* 0x001ea20000300a00 */
[----:B------:R-:W-:-:S02]  /*4e270*/  ISETP.LT.AND P4, PT, R19, UR4, !P2 ;  /* 0x0000000413007c0c */ /* 0x000fc4000d781270 */
[----:B------:R-:W-:Y:S01]  /*4e280*/  ISETP.LT.AND P5, PT, R15, UR6, !P2 ;  /* 0x000000060f007c0c */ /* 0x000fe2000d7a1270 */
[----:B------:R-:W4:Y:S01]  /*4e290*/  LDL.LU.64 R26, [R1+0xc90] ;  /* 0x000c9000011a7983 */ /* 0x000f220000300a00 */
[----:B------:R-:W-:-:S03]  /*4e2a0*/  ULDC UR4, c[0x0][0x228] ;  /* 0x00008a0000047ab9 */ /* 0x000fc60000000800 */
[----:B------:R-:W4:Y:S01]  /*4e2b0*/  LDL.LU.64 R20, [R1+0xc88] ;  /* 0x000c880001147983 */ /* 0x000f220000300a00 */
[C---:B---3--:R-:W-:Y:S02]  /*4e2c0*/  PRMT R0, R24.reuse, 0x7770, RZ ;  /* 0x0000777018007816 */ /* 0x048fe400000000ff */
[----:B------:R-:W-:Y:S02]  /*4e2d0*/  ISETP.LT.AND P3, PT, R11, UR4, !P2 ;  /* 0x000000040b007c0c */ /* 0x000fe4000d761270 */
[----:B------:R-:W-:Y:S01]  /*4e2e0*/  PRMT R2, R24, 0x7771, RZ ;  /* 0x0000777118027816 */ /* 0x000fe200000000ff */
[----:B------:R-:W-:Y:S01]  /*4e2f0*/  ULDC UR6, c[0x0][0x228] ;  /* 0x00008a0000067ab9 */ /* 0x000fe20000000800 */
[----:B------:R-:W-:Y:S01]  /*4e300*/  ISETP.LT.AND P6, PT, R10, UR8, !P2 ;  /* 0x000000080a007c0c */ /* 0x000fe2000d7c1270 */
[----:B------:R-:W-:Y:S01]  /*4e310*/  ULDC UR4, c[0x0][0x22c] ;  /* 0x00008b0000047ab9 */ /* 0x000fe20000000800 */
[C---:B------:R-:W-:Y:S01]  /*4e320*/  PRMT R3, R24.reuse, 0x7773, RZ ;  /* 0x0000777318037816 */ /* 0x040fe200000000ff */
[----:B------:R-:W-:Y:S01]  /*4e330*/  ULDC UR8, c[0x0][0x228] ;  /* 0x00008a0000087ab9 */ /* 0x000fe20000000800 */
[----:B--2---:R-:W-:Y:S04]  /*4e340*/  @P4 STG.E.U8 desc[UR20][R4.64], R0 ;  /* 0x0000000004004986 */ /* 0x004fe8000c101114 */
[----:B----4-:R0:W-:Y:S04]  /*4e350*/  @P5 STG.E.U8 desc[UR20][R8.64], R2 ;  /* 0x0000000208005986 */ /* 0x0101e8000c101114 */
[----:B0-----:R-:W2:Y:S04]  /*4e360*/  LDL.LU.64 R8, [R1+0xca0] ;  /* 0x000ca00001087983 */ /* 0x001ea80000300a00 */
[----:B------:R-:W3:Y:S01]  /*4e370*/  LDL.LU.64 R4, [R1+0xc98] ;  /* 0x000c980001047983 */ /* 0x000ee20000300a00 */
[----:B------:R-:W-:-:S03]  /*4e380*/  PRMT R2, R24, 0x7772, RZ ;  /* 0x0000777218027816 */ /* 0x000fc600000000ff */
[----:B------:R-:W4:Y:S04]  /*4e390*/  LDL.LU R18, [R1+0x60] ;  /* 0x0000600001127983 */ /* 0x000f280000300800 */
[----:B------:R-:W-:Y:S04]  /*4e3a0*/  STL.64 [R1+0x1620], R12 ;  /* 0x0016200c01007387 */ /* 0x000fe80000100a00 */
[----:B------:R0:W-:Y:S04]  /*4e3b0*/  @P3 STG.E.U8 desc[UR20][R6.64], R2 ;  /* 0x0000000206003986 */ /* 0x0001e8000c101114 */
[----:B0-----:R-:W4:Y:S01]  /*4e3c0*/  LDL.LU.64 R6, [R1+0xcb0] ;  /* 0x000cb00001067983 */ /* 0x001f220000300a00 */
[----:B------:R-:W-:Y:S01]  /*4e3d0*/  ISETP.LT.AND P4, PT, R14, UR6, !P2 ;  /* 0x000000060e007c0c */ /* 0x000fe2000d781270 */
[----:B------:R-:W-:-:S02]  /*4e3e0*/  ULDC UR6, c[0x0][0x228] ;  /* 0x00008a0000067ab9 */ /* 0x000fc40000000800 */
[----:B------:R-:W-:Y:S01]  /*4e3f0*/  ISETP.LT.AND P5, PT, R23, UR6, !P2 ;  /* 0x0000000617007c0c */ /* 0x000fe2000d7a1270 */
[----:B------:R-:W-:Y:S01]  /*4e400*/  VIADD R0, R13, 0x32 ;  /* 0x000000320d007836 */ /* 0x000fe20000000000 */
[C---:B------:R-:W-:Y:S01]  /*4e410*/  PRMT R2, R25.reuse, 0x7771, RZ ;  /* 0x0000777119027816 */ /* 0x040fe200000000ff */
[----:B------:R-:W4:Y:S01]  /*4e420*/  LDL.LU.64 R12, [R1+0xca8] ;  /* 0x000ca800010c7983 */ /* 0x000f220000300a00 */
[----:B------:R-:W-:Y:S02]  /*4e430*/  ULDC UR6, c[0x0][0x228] ;  /* 0x00008a0000067ab9 */ /* 0x000fe40000000800 */
[----:B------:R-:W-:Y:S02]  /*4e440*/  ISETP.GE.AND P3, PT, R0, UR4, PT ;  /* 0x0000000400007c0c */ /* 0x000fe4000bf66270 */
[----:B------:R-:W-:Y:S01]  /*4e450*/  PRMT R0, R25, 0x7770, RZ ;  /* 0x0000777019007816 */ /* 0x000fe200000000ff */
[----:B------:R-:W-:Y:S01]  /*4e460*/  ULDC UR4, c[0x0][0x228] ;  /* 0x00008a0000047ab9 */ /* 0x000fe20000000800 */
[----:B------:R0:W-:Y:S01]  /*4e470*/  @P4 STG.E.U8 desc[UR20][R16.64], R3 ;  /* 0x0000000310004986 */ /* 0x0001e2000c101114 */
[----:B------:R-:W-:-:S03]  /*4e480*/  ISETP.LT.AND P4, PT, R28, UR4, !P2 ;  /* 0x000000041c007c0c */ /* 0x000fc6000d781270 */
[----:B------:R1:W-:Y:S01]  /*4e490*/  @P5 STG.E.U8 desc[UR20][R26.64], R0 ;  /* 0x000000001a005986 */ /* 0x0003e2000c101114 */
[----:B------:R-:W-:Y:S01]  /*4e4a0*/  ULDC UR4, c[0x0][0x228] ;  /* 0x00008a0000047ab9 */ /* 0x000fe20000000800 */
[----:B------:R-:W-:Y:S02]  /*4e4b0*/  ISETP.LT.AND P2, PT, R29, UR6, !P2 ;  /* 0x000000061d007c0c */ /* 0x000fe4000d741270 */
[----:B------:R1:W-:Y:S01]  /*4e4c0*/  @P6 STG.E.U8 desc[UR20][R20.64], R2 ;  /* 0x0000000214006986 */ /* 0x0003e2000c101114 */
[----:B------:R-:W-:Y:S01]  /*4e4d0*/  ISETP.LT.AND P6, PT, R19, UR4, !P0 ;  /* 0x0000000413007c0c */ /* 0x000fe2000c7c1270 */
[----:B------:R-:W-:Y:S01]  /*4e4e0*/  ULDC UR6, c[0x0][0x228] ;  /* 0x00008a0000067ab9 */ /* 0x000fe20000000800 */
[----:B------:R-:W-:Y:S01]  /*4e4f0*/  ULDC UR4, c[0x0][0x228] ;  /* 0x00008a0000047ab9 */ /* 0x000fe20000000800 */
[----:B0-----:R-:W4:Y:S04]  /*4e500*/  LDL.LU.64 R16, [R1+0xcc0] ;  /* 0x000cc00001107983 */ /* 0x001f280000300a00 */
[----:B-1----:R-:W4:Y:S01]  /*4e510*/  LDL.LU.64 R26, [R1+0xcb8] ;  /* 0x000cb800011a7983 */ /* 0x002f220000300a00 */
[----:B------:R-:W-:-:S03]  /*4e520*/  PRMT R0, R25, 0x7772, RZ ;  /* 0x0000777219007816 */ /* 0x000fc600000000ff */
[----:B------:R-:W4:Y:S01]  /*4e530*/  LDL.LU R20, [R1+0x90] ;  /* 0x0000900001147983 */ /* 0x000f220000300800 */
[----:B------:R-:W-:-:S03]  /*4e540*/  PRMT R2, R25, 0x7773, RZ ;  /* 0x0000777319027816 */ /* 0x000fc600000000ff */
[----:B------:R-:W4:Y:S04]  /*4e550*/  LDL.LU.64 R24, [R1+0xcd0] ;  /* 0x000cd00001187983 */ /* 0x000f280000300a00 */
[----:B--2---:R0:W-:Y:S04]  /*4e560*/  @P4 STG.E.U8 desc[UR20][R8.64], R0 ;  /* 0x0000000008004986 */ /* 0x0041e8000c101114 */
[----:B---3--:R1:W-:Y:S04]  /*4e570*/  @P2 STG.E.U8 desc[UR20][R4.64], R2 ;  /* 0x0000000204002986 */ /* 0x0083e8000c101114 */
[----:B0-----:R-:W2:Y:S01]  /*4e580*/  LDL.LU.64 R8, [R1+0xcc8] ;  /* 0x000cc80001087983 */ /* 0x001ea20000300a00 */
[----:B----4-:R-:W-:-:S03]  /*4e590*/  PRMT R0, R18, 0x7770, RZ ;  /* 0x0000777012007816 */ /* 0x010fc600000000ff */
[----:B-1----:R-:W3:Y:S04]  /*4e5a0*/  LDL.LU.64 R4, [R1+0xce0] ;  /* 0x000ce00001047983 */ /* 0x002ee80000300a00 */
[----:B------:R0:W-:Y:S04]  /*4e5b0*/  @P6 STG.E.U8 desc[UR20][R6.64], R0 ;  /* 0x0000000006006986 */ /* 0x0001e8000c101114 */
[----:B0-----:R-:W4:Y:S01]  /*4e5c0*/  LDL.LU.64 R6, [R1+0xcd8] ;  /* 0x000cd80001067983 */ /* 0x001f220000300a00 */
[----:B------:R-:W-:Y:S01]  /*4e5d0*/  ISETP.LT.AND P5, PT, R15, UR6, !P0 ;  /* 0x000000060f007c0c */ /* 0x000fe2000c7a1270 */
[----:B------:R-:W-:Y:S01]  /*4e5e0*/  ULDC UR6, c[0x0][0x228] ;  /* 0x00008a0000067ab9 */ /* 0x000fe20000000800 */
[----:B------:R-:W-:-:S02]  /*4e5f0*/  ISETP.LT.AND P4, PT, R11, UR4, !P0 ;  /* 0x000000040b007c0c */ /* 0x000fc4000c781270 */
[----:B------:R-:W-:Y:S02]  /*4e600*/  ISETP.LT.AND P2, PT, R14, UR6, !P0 ;  /* 0x000000060e007c0c */ /* 0x000fe4000c741270 */
[C---:B------:R-:W-:Y:S02]  /*4e610*/  PRMT R2, R18.reuse, 0x7771, RZ ;  /* 0x0000777112027816 */ /* 0x040fe400000000ff */
[----:B------:R-:W-:Y:S01]  /*4e620*/  PRMT R0, R18, 0x7772, RZ ;  /* 0x0000777212007816 */ /* 0x000fe200000000ff */
[----:B------:R-:W-:Y:S01]  /*4e630*/  ULDC UR4, c[0x0][0x228] ;  /* 0x00008a0000047ab9 */ /* 0x000fe20000000800 */
[----:B------:R-:W-:Y:S01]  /*4e640*/  ULDC UR6, c[0x0][0x228] ;  /* 0x00008a0000067ab9 */ /* 0x000fe20000000800 */
[----:B------:R-:W-:Y:S01]  /*4e650*/  ISETP.LT.AND P6, PT, R23, UR4, !P0 ;  /* 0x0000000417007c0c */ /* 0x000fe2000c7c1270 */
[----:B------:R-:W-:Y:S01]  /*4e660*/  ULDC UR4, c[0x0][0x228] ;  /* 0x00008a0000047ab9 */ /* 0x000fe20000000800 */
[----:B------:R0:W-:Y:S01]  /*4e670*/  @P5 STG.E.U8 desc[UR20][R12.64], R2 ;  /* 0x000000020c005986 */ /* 0x0001e2000c101114 */
[----:B------:R-:W-:-:S03]  /*4e680*/  ISETP.LT.AND P5, PT, R10, UR6, !P0 ;  /* 0x000000060a007c0c */ /* 0x000fc6000c7a1270 */
[----:B------:R1:W-:Y:S01]  /*4e690*/  @P4 STG.E.U8 desc[UR20][R16.64], R0 ;  /* 0x0000000010004986 */ /* 0x0003e2000c101114 */
[----:B------:R-:W-:Y:S01]  /*4e6a0*/  ULDC UR6, c[0x0][0x228] ;  /* 0x00008a0000067ab9 */ /* 0x000fe20000000800 */
[----:B0-----:R-:W-:Y:S02]  /*4e6b0*/  PRMT R2, R18, 0x7773, RZ ;  /* 0x0000777312027816 */ /* 0x001fe400000000ff */
[----:B------:R-:W4:Y:S01]  /*4e6c0*/  LDL.LU.64 R12, [R1+0x1620] ;  /* 0x00162000010c7983 */ /* 0x000f220000300a00 */
[----:B-1----:R-:W-:-:S03]  /*4e6d0*/  PRMT R0, R20, 0x7770, RZ ;  /* 0x0000777014007816 */ /* 0x002fc600000000ff */
[----:B------:R-:W4:Y:S04]  /*4e6e0*/  LDL.LU R21, [R1+0x1f4] ;  /* 0x0001f40001157983 */ /* 0x000f280000300800 */
[----:B------:R-:W4:Y:S04]  /*4e6f0*/  LDL.LU.64 R16, [R1+0xcf0] ;  /* 0x000cf00001107983 */ /* 0x000f280000300a00 */
[----:B------:R0:W-:Y:S01]  /*4e700*/  @P2 STG.E.U8 desc[UR20][R26.64], R2 ;  /* 0x000000021a002986 */ /* 0x0001e2000c101114 */
[----:B------:R-:W-:Y:S01]  /*4e710*/  ISETP.LT.AND P2, PT, R28, UR4, !P0 ;  /* 0x000000041c007c0c */ /* 0x000fe2000c741270 */
[----:B------:R-:W-:-:S02]  /*4e720*/  ULDC UR4, c[0x0][0x228] ;  /* 0x00008a0000047ab9 */ /* 0x000fc40000000800 */
[----:B------:R-:W-:Y:S01]  /*4e730*/  ISETP.LT.AND P0, PT, R29, UR4, !P0 ;  /* 0x000000041d007c0c */ /* 0x000fe2000c701270 */
[----:B------:R1:W-:Y:S01]  /*4e740*/  @P6 STG.E.U8 desc[UR20][R24.64], R0 ;  /* 0x0000000018006986 */ /* 0x0003e2000c101114 */
[----:B------:R-:W-:Y:S01]  /*4e750*/  ULDC UR4, c[0x0][0x228] ;  /* 0x00008a0000047ab9 */ /* 0x000fe20000000800 */
[C---:B0-----:R-:W-:Y:S02]  /*4e760*/  PRMT R2, R20.reuse, 0x7771, RZ ;  /* 0x0000777114027816 */ /* 0x041fe400000000ff */
[----:B------:R-:W4:Y:S01]  /*4e770*/  LDL.LU.64 R26, [R1+0xce8] ;  /* 0x000ce800011a7983 */ /* 0x000f220000300a00 */
[----:B-1----:R-:W-:-:S03]  /*4e780*/  PRMT R0, R20, 0x7772, RZ ;  /* 0x0000777214007816 */ /* 0x002fc600000000ff */
[----:B------:R-:W4:Y:S04]  /*4e790*/  LDL.LU.64 R24, [R1+0xd00] ;  /* 0x000d000001187983 */ /* 0x000f280000300a00 */
[----:B--2---:R0:W-:Y:S04]  /*4e7a0*/  @P5 STG.E.U8 desc[UR20][R8.64], R2 ;  /* 0x0000000208005986 */ /* 0x0041e8000c101114 */
[----:B---3--:R-:W-:Y:S01]  /*4e7b0*/  @P2 STG.E.U8 desc[UR20][R4.64], R0 ;  /* 0x0000000004002986 */ /* 0x008fe2000c101114 */
[----:B0-----:R-:W-:-:S03]  /*4e7c0*/  PRMT R2, R20, 0x7773, RZ ;  /* 0x0000777314027816 */ /* 0x001fc600000000ff */
[----:B------:R-:W2:Y:S04]  /*4e7d0*/  LDL.LU.64 R8, [R1+0xcf8] ;  /* 0x000cf80001087983 */ /* 0x000ea80000300a00 */
[----:B------:R-:W3:Y:S04]  /*4e7e0*/  LDL.LU R18, [R1+0xa4] ;  /* 0x0000a40001127983 */ /* 0x000ee80000300800 */
[----:B----4-:R0:W-:Y:S04]  /*4e7f0*/  @P0 STG.E.U8 desc[UR20][R6.64], R2 ;  /* 0x0000000206000986 */ /* 0x0101e8000c101114 */
[----:B0-----:R-:W4:Y:S01]  /*4e800*/  LDL.LU.64 R6, [R1+0xd18] ;  /* 0x000d180001067983 */ /* 0x001f220000300a00 */
[----:B------:R-:W-:-:S02]  /*4e810*/  ISETP.LT.AND P4, PT, R19, UR4, !P3 ;  /* 0x0000000413007c0c */ /* 0x000fc4000df81270 */
[----:B------:R-:W-:Y:S01]  /*4e820*/  ISETP.LT.AND P2, PT, R15, UR6, !P3 ;  /* 0x000000060f007c0c */ /* 0x000fe2000df41270 */
[----:B------:R-:W-:Y:S01]  /*4e830*/  ULDC UR4, c[0x0][0x228] ;  /* 0x00008a0000047ab9 */ /* 0x000fe20000000800 */
[----:B------:R-:W-:Y:S01]  /*4e840*/  ULDC UR6, c[0x0][0x228] ;  /* 0x00008a0000067ab9 */ /* 0x000fe20000000800 */
[----:B------:R-:W-:Y:S02]  /*4e850*/  ISETP.LT.AND P6, PT, R11, UR4, !P3 ;  /* 0x000000040b007c0c */ /* 0x000fe4000dfc1270 */
[----:B------:R-:W-:Y:S01]  /*4e860*/  ISETP.LT.AND P5, PT, R14, UR6, !P3 ;  /* 0x000000060e007c0c */ /* 0x000fe2000dfa1270 */
[----:B------:R-:W-:Y:S01]  /*4e870*/  ULDC UR4, c[0x0][0x228] ;  /* 0x00008a0000047ab9 */ /* 0x000fe20000000800 */
[----:B------:R-:W-:Y:S01]  /*4e880*/  ULDC UR6, c[0x0][0x228] ;  /* 0x00008a0000067ab9 */ /* 0x000fe20000000800 */
[----:B------:R-:W-:Y:S01]  /*4e890*/  VIADD R0, R13, 0x35 ;  /* 0x000000350d007836 */ /* 0x000fe20000000000 */
[C---:B------:R-:W-:Y:S01]  /*4e8a0*/  PRMT R2, R21.reuse, 0x7770, RZ ;  /* 0x0000777015027816 */ /* 0x040fe200000000ff */
[----:B----4-:R0:W-:Y:S04]  /*4e8b0*/  STL.64 [R1+0x1618], R6 ;  /* 0x0016180601007387 */ /* 0x0101e80000100a00 */
[----:B0-----:R-:W4:Y:S04]  /*4e8c0*/  LDL.LU.64 R6, [R1+0xd08] ;  /* 0x000d080001067983 */ /* 0x001f280000300a00 */
[----:B------:R0:W-:Y:S01]  /*4e8d0*/  @P4 STG.E.U8 desc[UR20][R16.64], R2 ;  /* 0x0000000210004986 */ /* 0x0001e2000c101114 */
[----:B------:R-:W-:-:S02]  /*4e8e0*/  PRMT R3, R21, 0x7771, RZ ;  /* 0x0000777115037816 */ /* 0x000fc400000000ff */
[----:B------:R-:W-:Y:S02]  /*4e8f0*/  ISETP.GE.AND P0, PT, R0, UR25, PT ;  /* 0x0000001900007c0c */ /* 0x000fe4000bf06270 */
[----:B------:R-:W-:Y:S02]  /*4e900*/  ISETP.LT.AND P4, PT, R23, UR4, !P3 ;  /* 0x0000000417007c0c */ /* 0x000fe4000df81270 */
[C---:B------:R-:W-:Y:S01]  /*4e910*/  PRMT R0, R21.reuse, 0x7772, RZ ;  /* 0x0000777215007816 */ /* 0x040fe200000000ff */
[----:B------:R-:W-:Y:S01]  /*4e920*/  ULDC UR4, c[0x0][0x228] ;  /* 0x00008a0000047ab9 */ /* 0x000fe20000000800 */
[----:B------:R1:W-:Y:S04]  /*4e930*/  @P2 STG.E.U8 desc[UR20][R26.64], R3 ;  /* 0x000000031a002986 */ /* 0x0003e8000c101114 */
[----:B------:R3:W-:Y:S01]  /*4e940*/  @P6 STG.E.U8 desc[UR20][R24.64], R0 ;  /* 0x0000000018006986 */ /* 0x0007e2000c101114 */
[----:B0-----:R-:W-:-:S03]  /*4e950*/  PRMT R2, R21, 0x7773, RZ ;  /* 0x0000777315027816 */ /* 0x001fc600000000ff */
[----:B------:R-:W4:Y:S04]  /*4e960*/  LDL.LU.64 R16, [R1+0xd10] ;  /* 0x000d100001107983 */ /* 0x000f280000300a00 */
[----:B------:R-:W4:Y:S04]  /*4e970*/  LDL.LU R20, [R1+0x64] ;  /* 0x0000640001147983 */ /* 0x000f280000300800 */
[----:B------:R-:W4:Y:S04]  /*4e980*/  LDL.LU.64 R4, [R1+0xd28] ;  /* 0x000d280001047983 */ /* 0x000f280000300a00 */
[----:B--2---:R0:W-:Y:S04]  /*4e990*/  @P5 STG.E.U8 desc[UR20][R8.64], R2 ;  /* 0x0000000208005986 */ /* 0x0041e8000c101114 */
[----:B-1----:R-:W2:Y:S04]  /*4e9a0*/  LDL.LU.64 R26, [R1+0xd20] ;  /* 0x000d2000011a7983 */ /* 0x002ea80000300a00 */
[----:B---3--:R-:W3:Y:S01]  /*4e9b0*/  LDL.LU.64 R24, [R1+0xd38] ;  /* 0x000d380001187983 */ /* 0x008ee20000300a00 */
[----:B0-----:R-:W-:-:S03]  /*4e9c0*/  PRMT R2, R18, 0x7770, RZ ;  /* 0x0000777012027816 */ /* 0x001fc600000000ff */
[----:B------:R-:W3:Y:S04]  /*4e9d0*/  LDL.LU.64 R8, [R1+0xd30] ;  /* 0x000d300001087983 */ /* 0x000ee80000300a00 */
[----:B----4-:R0:W-:Y:S04]  /*4e9e0*/  @P4 STG.E.U8 desc[UR20][R6.64], R2 ;  /* 0x0000000206004986 */ /* 0x0101e8000c101114 */
[----:B0-----:R-:W4:Y:S01]  /*4e9f0*/  LDL.LU.64 R6, [R1+0x1618] ;  /* 0x0016180001067983 */ /* 0x001f220000300a00 */
[----:B------:R-:W-:Y:S01]  /*4ea00*/  ISETP.LT.AND P5, PT, R10, UR4, !P3 ;  /* 0x000000040a007c0c */ /* 0x000fe2000dfa1270 */
[----:B------:R-:W-:Y:S01]  /*4ea10*/  VIADD R0, R13, 0x33 ;  /* 0x000000330d007836 */ /* 0x000fe20000000000 */
[----:B------:R-:W-:Y:S01]  /*4ea20*/  ISETP.LT.AND P6, PT, R28, UR6, !P3 ;  /* 0x000000061c007c0c */ /* 0x000fe2000dfc1270 */
[----:B------:R-:W-:Y:S01]  /*4ea30*/  ULDC UR4, c[0x0][0x22c] ;  /* 0x00008b0000047ab9 */ /* 0x000fe20000000800 */
[----:B------:R-:W-:Y:S01]  /*4ea40*/  ULDC UR6, c[0x0][0x228] ;  /* 0x00008a0000067ab9 */ /* 0x000fe20000000800 */
[----:B------:R-:W-:-:S02]  /*4ea50*/  PRMT R2, R18, 0x7772, RZ ;  /* 0x0000777212027816 */ /* 0x000fc400000000ff */
[----:B------:R-:W-:Y:S01]  /*4ea60*/  ISETP.GE.AND P2, PT, R0, UR4, PT ;  /* 0x0000000400007c0c */ /* 0x000fe2000bf46270 */
[----:B------:R-:W-:Y:S01]  /*4ea70*/  ULDC UR4, c[0x0][0x228] ;  /* 0x00008a0000047ab9 */ /* 0x000fe20000000800 */
[----:B------:R-:W-:Y:S02]  /*4ea80*/  PRMT R0, R18, 0x7771, RZ ;  /* 0x0000777112007816 */ /* 0x000fe400000000ff */
[----:B------:R-:W-:Y:S02]  /*4ea90*/  ISETP.LT.AND P3, PT, R29, UR4, !P3 ;  /* 0x000000041d007c0c */ /* 0x000fe4000df61270 */
[----:B------:R-:W-:Y:S01]  /*4eaa0*/  ISETP.LT.AND P4, PT, R19, UR6, !P2 ;  /* 0x0000000613007c0c */ /* 0x000fe2000d781270 */
[----:B------:R-:W3:Y:S01]  /*4eab0*/  LDL.LU R21, [R1+0x94] ;  /* 0x0000940001157983 */ /* 0x000ee20000300800 */
[----:B------:R-:W-:Y:S01]  /*4eac0*/  ULDC UR4, c[0x0][0x228] ;  /* 0x00008a0000047ab9 */ /* 0x000fe20000000800 */
[----:B------:R-:W-:Y:S02]  /*4ead0*/  ULDC UR6, c[0x0][0x228] ;  /* 0x00008a0000067ab9 */ /* 0x000fe40000000800 */
[----:B----4-:R0:W-:Y:S04]  /*4eae0*/  @P5 STG.E.U8 desc[UR20][R6.64], R0 ;  /* 0x0000000006005986 */ /* 0x0101e8000c101114 */
[----:B------:R1:W-:Y:S01]  /*4eaf0*/  @P6 STG.E.U8 desc[UR20][R16.64], R2 ;  /* 0x0000000210006986 */ /* 0x0003e2000c101114 */
[----:B------:R-:W-:Y:S01]  /*4eb00*/  ISETP.LT.AND P6, PT, R15, UR4, !P2 ;  /* 0x000000040f007c0c */ /* 0x000fe2000d7c1270 */
[----:B------:R-:W-:-:S02]  /*4eb10*/  ULDC UR4, c[0x0][0x228] ;  /* 0x00008a0000047ab9 */ /* 0x000fc40000000800 */
[----:B0-----:R-:W4:Y:S01]  /*4eb20*/  LDL.LU.64 R6, [R1+0xd48] ;  /* 0x000d480001067983 */ /* 0x001f220000300a00 */
[----:B------:R-:W-:Y:S02]  /*4eb30*/  PRMT R0, R18, 0x7773, RZ ;  /* 0x0000777312007816 */ /* 0x000fe400000000ff */
[C---:B-1----:R-:W-:Y:S01]  /*4eb40*/  PRMT R2, R20.reuse, 0x7770, RZ ;  /* 0x0000777014027816 */ /* 0x042fe200000000ff */
[----:B------:R-:W4:Y:S01]  /*4eb50*/  LDL.LU.64 R16, [R1+0xd40] ;  /* 0x000d400001107983 */ /* 0x000f220000300a00 */
[----:B------:R-:W-:Y:S01]  /*4eb60*/  ISETP.LT.AND P5, PT, R11, UR4, !P2 ;  /* 0x000000040b007c0c */ /* 0x000fe2000d7a1270 */
[----:B------:R-:W-:Y:S02]  /*4eb70*/  ULDC UR4, c[0x0][0x228] ;  /* 0x00008a0000047ab9 */ /* 0x000fe40000000800 */
[----:B------:R0:W-:Y:S04]  /*4eb80*/  @P3 STG.E.U8 desc[UR20][R4.64], R0 ;  /* 0x0000000004003986 */ /* 0x0001e8000c101114 */
[----:B--2---:R1:W-:Y:S01]  /*4eb90*/  @P4 STG.E.U8 desc[UR20][R26.64], R2 ;  /* 0x000000021a004986 */ /* 0x0043e2000c101114 */
[----:B0-----:R-:W-:-:S03]  /*4eba0*/  PRMT R0, R20, 0x7771, RZ ;  /* 0x0000777114007816 */ /* 0x001fc600000000ff */
[----:B-1----:R-:W2:Y:S04]  /*4ebb0*/  LDL.LU.64 R26, [R1+0xd58] ;  /* 0x000d5800011a7983 */ /* 0x002ea80000300a00 */
[----:B------:R-:W2:Y:S04]  /*4ebc0*/  LDL.LU.64 R4, [R1+0xd50] ;  /* 0x000d500001047983 */ /* 0x000ea80000300a00 */
[----:B------:R-:W2:Y:S01]  /*4ebd0*/  LDL.LU R18, [R1+0x1f8] ;  /* 0x0001f80001127983 */ /* 0x000ea20000300800 */
[----:B------:R-:W-:-:S03]  /*4ebe0*/  PRMT R2, R20, 0x7772, RZ ;  /* 0x0000777214027816 */ /* 0x000fc600000000ff */
[----:B---3--:R0:W-:Y:S04]  /*4ebf0*/  @P6 STG.E.U8 desc[UR20][R24.64], R0 ;  /* 0x0000000018006986 */ /* 0x0081e8000c101114 */
[----:B------:R1:W-:Y:S04]  /*4ec00*/  @P5 STG.E.U8 desc[UR20][R8.64], R2 ;  /* 0x0000000208005986 */ /* 0x0003e8000c101114 */
[----:B0-----:R-:W3:Y:S04]  /*4ec10*/  LDL.LU.64 R24, [R1+0xd68] ;  /* 0x000d680001187983 */ /* 0x001ee80000300a00 */
[----:B-1----:R-:W3:Y:S01]  /*4ec20*/  LDL.LU.64 R8, [R1+0xd60] ;  /* 0x000d600001087983 */ /* 0x002ee20000300a00 */
[----:B------:R-:W-:-:S02]  /*4ec30*/  ISETP.LT.AND P3, PT, R14, UR4, !P2 ;  /* 0x000000040e007c0c */ /* 0x000fc4000d761270 */
[----:B------:R-:W-:Y:S02]  /*4ec40*/  ISETP.LT.AND P4, PT, R23, UR6, !P2 ;  /* 0x0000000617007c0c */ /* 0x000fe4000d781270 */
[----:B------:R-:W-:Y:S01]  /*4ec50*/  PRMT R2, R20, 0x7773, RZ ;  /* 0x0000777314027816 */ /* 0x000fe200000000ff */
[----:B------:R-:W-:Y:S01]  /*4ec60*/  ULDC UR6, c[0x0][0x228] ;  /* 0x00008a0000067ab9 */ /* 0x000fe20000000800 */
[----:B------:R-:W-:Y:S01]  /*4ec70*/  VIADD R0, R13, 0x34 ;  /* 0x000000340d007836 */ /* 0x000fe20000000000 */
[----:B------:R-:W-:Y:S01]  /*4ec80*/  ISETP.LT.AND P5, PT, R10, UR6, !P2 ;  /* 0x000000060a007c0c */ /* 0x000fe2000d7a1270 */
[----:B------:R-:W-:Y:S01]  /*4ec90*/  ULDC UR4, c[0x0][0x22c] ;  /* 0x00008b0000047ab9 */ /* 0x000fe20000000800 */
[----:B------:R-:W-:Y:S01]  /*4eca0*/  STL.64 [R1+0x1610], R12 ;  /* 0x0016100c01007387 */ /* 0x000fe20000100a00 */
[----:B------:R-:W-:Y:S02]  /*4ecb0*/  ISETP.LT.AND P6, PT, R28, UR8, !P2 ;  /* 0x000000081c007c0c */ /* 0x000fe4000d7c1270 */
[----:B------:R-:W-:Y:S01]  /*4ecc0*/  PRMT R3, R21, 0x7770, RZ ;  /* 0x0000777015037816 */ /* 0x000fe200000000ff */
[----:B------:R-:W-:Y:S01]  /*4ecd0*/  ULDC UR6, c[0x0][0x228] ;  /* 0x00008a0000067ab9 */ /* 0x000fe20000000800 */
[----:B------:R-:W-:Y:S01]  /*4ece0*/  ULDC UR8, c[0x0][0x228] ;  /* 0x00008a0000087ab9 */ /* 0x000fe20000000800 */
[----:B----4-:R0:W-:Y:S01]  /*4ecf0*/  @P3 STG.E.U8 desc[UR20][R6.64], R2 ;  /* 0x0000000206003986 */ /* 0x0101e2000c101114 */
[----:B------:R-:W-:Y:S01]  /*4ed00*/  ISETP.GE.AND P3, PT, R0, UR4, PT ;  /* 0x0000000400007c0c */ /* 0x000fe2000bf66270 */
[----:B------:R-:W-:-:S02]  /*4ed10*/  ULDC UR4, c[0x0][0x228] ;  /* 0x00008a0000047ab9 */ /* 0x000fc40000000800 */
[----:B------:R-:W-:Y:S02]  /*4ed20*/  ISETP.LT.AND P2, PT, R29, UR4, !P2 ;  /* 0x000000041d007c0c */ /* 0x000fe4000d741270 */
[----:B------:R-:W-:Y:S01]  /*4ed30*/  PRMT R0, R21, 0x7771, RZ ;  /* 0x0000777115007816 */ /* 0x000fe200000000ff */
[----:B------:R1:W-:Y:S01]  /*4ed40*/  @P4 STG.E.U8 desc[UR20][R16.64], R3 ;  /* 0x0000000310004986 */ /* 0x0003e2000c101114 */
[----:B------:R-:W-:Y:S01]  /*4ed50*/  ISETP.LT.AND P4, PT, R19, UR6, !P3 ;  /* 0x0000000613007c0c */ /* 0x000fe2000df81270 */
[----:B------:R-:W-:Y:S01]  /*4ed60*/  ULDC UR4, c[0x0][0x228] ;  /* 0x00008a0000047ab9 */ /* 0x000fe20000000800 */
[----:B------:R-:W-:Y:S01]  /*4ed70*/  ULDC UR6, c[0x0][0x228] ;  /* 0x00008a0000067ab9 */ /* 0x000fe20000000800 */
[----:B0-----:R-:W4:Y:S01]  /*4ed80*/  LDL.LU.64 R6, [R1+0xd78] ;  /* 0x000d780001067983 */ /* 0x001f220000300a00 */
[----:B------:R-:W-:-:S03]  /*4ed90*/  PRMT R2, R21, 0x7772, RZ ;  /* 0x0000777215027816 */ /* 0x000fc600000000ff */
[----:B-1----:R-:W4:Y:S04]  /*4eda0*/  LDL.LU.64 R16, [R1+0xd70] ;  /* 0x000d700001107983 */ /* 0x002f280000300a00 */
[----:B------:R-:W4:Y:S04]  /*4edb0*/  LDL.LU R20, [R1+0xa8] ;  /* 0x0000a80001147983 */ /* 0x000f280000300800 */
[----:B--2---:R0:W-:Y:S04]  /*4edc0*/  @P5 STG.E.U8 desc[UR20][R26.64], R0 ;  /* 0x000000001a005986 */ /* 0x0041e8000c101114 */
[----:B------:R1:W-:Y:S04]  /*4edd0*/  @P6 STG.E.U8 desc[UR20][R4.64], R2 ;  /* 0x0000000204006986 */ /* 0x0003e8000c101114 */
[----:B0-----:R-:W2:Y:S01]  /*4ede0*/  LDL.LU.64 R26, [R1+0xd88] ;  /* 0x000d8800011a7983 */ /* 0x001ea20000300a00 */
[----:B------:R-:W-:-:S03]  /*4edf0*/  PRMT R0, R21, 0x7773, RZ ;  /* 0x0000777315007816 */ /* 0x000fc600000000ff */
[----:B------:R-:W2:Y:S01]  /*4ee00*/  LDL.LU.64 R12, [R1+0xd80] ;  /* 0x000d8000010c7983 */ /* 0x000ea20000300a00 */
[----:B-1----:R-:W-:-:S03]  /*4ee10*/  PRMT R2, R18, 0x7770, RZ ;  /* 0x0000777012027816 */ /* 0x002fc600000000ff */
[----:B---3--:R0:W-:Y:S04]  /*4ee20*/  @P2 STG.E.U8 desc[UR20][R24.64], R0 ;  /* 0x0000000018002986 */ /* 0x0081e8000c101114 */
[----:B------:R1:W-:Y:S04]  /*4ee30*/  @P4 STG.E.U8 desc[UR20][R8.64], R2 ;  /* 0x0000000208004986 */ /* 0x0003e8000c101114 */
[----:B0-----:R-:W3:Y:S04]  /*4ee40*/  LDL.LU.64 R24, [R1+0xd98] ;  /* 0x000d980001187983 */ /* 0x001ee80000300a00 */
[----:B-1----:R-:W3:Y:S04]  /*4ee50*/  LDL.LU.64 R8, [R1+0xd90] ;  /* 0x000d900001087983 */ /* 0x002ee80000300a00 */
[----:B------:R-:W3:Y:S01]  /*4ee60*/  LDL.LU.64 R4, [R1+0xda8] ;  /* 0x000da80001047983 */ /* 0x000ee20000300a00 */
[----:B------:R-:W-:-:S02]  /*4ee70*/  ISETP.LT.AND P5, PT, R15, UR4, !P3 ;  /* 0x000000040f007c0c */ /* 0x000fc4000dfa1270 */
[----:B------:R-:W-:Y:S01]  /*4ee80*/  ISETP.LT.AND P6, PT, R11, UR6, !P3 ;  /* 0x000000060b007c0c */ /* 0x000fe2000dfc1270 */
[----:B------:R-:W-:Y:S01]  /*4ee90*/  ULDC UR4, c[0x0][0x228] ;  /* 0x00008a0000047ab9 */ /* 0x000fe20000000800 */
[----:B------:R-:W-:Y:S02]  /*4eea0*/  PRMT R0, R18, 0x7771, RZ ;  /* 0x0000777112007816 */ /* 0x000fe400000000ff */
[----:B------:R-:W-:Y:S01]  /*4eeb0*/  ISETP.LT.AND P2, PT, R14, UR4, !P3 ;  /* 0x000000040e007c0c */ /* 0x000fe2000df41270 */
[----:B------:R-:W-:Y:S01]  /*4eec0*/  ULDC UR6, c[0x0][0x228] ;  /* 0x00008a0000067ab9 */ /* 0x000fe20000000800 */
[----:B------:R-:W-:Y:S01]  /*4eed0*/  ULDC UR4, c[0x0][0x228] ;  /* 0x00008a0000047ab9 */ /* 0x000fe20000000800 */
[----:B------:R-:W-:Y:S02]  /*4eee0*/  PRMT R2, R18, 0x7772, RZ ;  /* 0x0000777212027816 */ /* 0x000fe400000000ff */
[----:B------:R-:W-:Y:S01]  /*4eef0*/  ISETP.LT.AND P4, PT, R23, UR6, !P3 ;  /* 0x0000000617007c0c */ /* 0x000fe2000df81270 */
[----:B------:R-:W-:Y:S01]  /*4ef00*/  ULDC UR6, c[0x0][0x228] ;  /* 0x00008a0000067ab9 */ /* 0x000fe20000000800 */
[----:B------:R-:W3:Y:S04]  /*4ef10*/  LDL.LU R21, [R1+0x68] ;  /* 0x0000680001157983 */ /* 0x000ee80000300800 */
[----:B----4-:R0:W-:Y:S01]  /*4ef20*/  @P5 STG.E.U8 desc[UR20][R6.64], R0 ;  /* 0x0000000006005986 */ /* 0x0101e2000c101114 */
[----:B------:R-:W-:Y:S01]  /*4ef30*/  ISETP.LT.AND P5, PT, R10, UR4, !P3 ;  /* 0x000000040a007c0c */ /* 0x000fe2000dfa1270 */
[----:B------:R-:W-:-:S02]  /*4ef40*/  ULDC UR4, c[0x0][0x228] ;  /* 0x00008a0000047ab9 */ /* 0x000fc40000000800 */
[----:B------:R1:W-:Y:S01]  /*4ef50*/  @P6 STG.E.U8 desc[UR20][R16.64], R2 ;  /* 0x0000000210006986 */ /* 0x0003e2000c101114 */
[----:B------:R-:W-:Y:S02]  /*4ef60*/  ISETP.LT.AND P6, PT, R28, UR6, !P3 ;  /* 0x000000061c007c0c */ /* 0x000fe4000dfc1270 */
[----:B------:R-:W-:Y:S01]  /*4ef70*/  ISETP.LT.AND P3, PT, R29, UR4, !P3 ;  /* 0x000000041d007c0c */ /* 0x000fe2000df61270 */
[----:B------:R-:W-:Y:S01]  /*4ef80*/  ULDC UR6, c[0x0][0x228] ;  /* 0x00008a0000067ab9 */ /* 0x000fe20000000800 */
[----:B------:R-:W-:Y:S01]  /*4ef90*/  ULDC UR4, c[0x0][0x228] ;  /* 0x00008a0000047ab9 */ /* 0x000fe20000000800 */
[----:B0-----:R-:W-:Y:S01]  /*4efa0*/  PRMT R0, R18, 0x7773, RZ ;  /* 0x0000777312007816 */ /* 0x001fe200000000ff */
[----:B------:R-:W4:Y:S01]  /*4efb0*/  LDL.LU.64 R6, [R1+0xda0] ;  /* 0x000da00001067983 */ /* 0x000f220000300a00 */
[----:B-1----:R-:W-:-:S03]  /*4efc0*/  PRMT R2, R20, 0x7770, RZ ;  /* 0x0000777014027816 */ /* 0x002fc600000000ff */
[----:B------:R-:W4:Y:S04]  /*4efd0*/  LDL.LU.64 R16, [R1+0xdb8] ;  /* 0x000db80001107983 */ /* 0x000f280000300a00 */
[----:B--2---:R0:W-:Y:S04]  /*4efe0*/  @P2 STG.E.U8 desc[UR20][R26.64], R0 ;  /* 0x000000001a002986 */ /* 0x0041e8000c101114 */
[----:B------:R1:W-:Y:S01]  /*4eff0*/  @P4 STG.E.U8 desc[UR20][R12.64], R2 ;  /* 0x000000020c004986 */ /* 0x0003e2000c101114 */
[C---:B0-----:R-:W-:Y:S02]  /*4f000*/  PRMT R0, R20.reuse, 0x7771, RZ ;  /* 0x0000777114007816 */ /* 0x041fe400000000ff */
[C---:B-1----:R-:W-:Y:S01]  /*4f010*/  PRMT R2, R20.reuse, 0x7772, RZ ;  /* 0x0000777214027816 */ /* 0x042fe200000000ff */
[----:B------:R-:W2:Y:S04]  /*4f020*/  LDL.LU.64 R26, [R1+0xdb0] ;  /* 0x000db000011a7983 */ /* 0x000ea80000300a00 */
[----:B------:R-:W2:Y:S04]  /*4f030*/  LDL.LU.64 R12, [R1+0x1610] ;  /* 0x00161000010c7983 */ /* 0x000ea80000300a00 */
[----:B------:R-:W2:Y:S04]  /*4f040*/  LDL.LU R18, [R1+0x98] ;  /* 0x0000980001127983 */ /* 0x000ea80000300800 */
[----:B---3--:R0:W-:Y:S04]  /*4f050*/  @P5 STG.E.U8 desc[UR20][R24.64], R0 ;  /* 0x0000000018005986 */ /* 0x0081e8000c101114 */
[----:B------:R1:W-:Y:S01]  /*4f060*/  @P6 STG.E.U8 desc[UR20][R8.64], R2 ;  /* 0x0000000208006986 */ /* 0x0003e2000c101114 */
[----:B0-----:R-:W-:-:S03]  /*4f070*/  PRMT R0, R20, 0x7773, RZ ;  /* 0x0000777314007816 */ /* 0x001fc600000000ff */
[----:B------:R-:W3:Y:S04]  /*4f080*/  LDL.LU.64 R24, [R1+0xdc8] ;  /* 0x000dc80001187983 */ /* 0x000ee80000300a00 */
[----:B-1----:R-:W3:Y:S04]  /*4f090*/  LDL.LU.64 R8, [R1+0xdc0] ;  /* 0x000dc00001087983 */ /* 0x002ee80000300a00 */
[----:B------:R0:W-:Y:S04]  /*4f0a0*/  @P3 STG.E.U8 desc[UR20][R4.64], R0 ;  /* 0x0000000004003986 */ /* 0x0001e8000c101114 */
[----:B0-----:R-:W4:Y:S01]  /*4f0b0*/  LDL.LU.64 R4, [R1+0xdd0] ;  /* 0x000dd00001047983 */ /* 0x001f220000300a00 */
[----:B------:R-:W-:-:S02]  /*4f0c0*/  ISETP.LT.AND P2, PT, R19, UR6, !P0 ;  /* 0x0000000613007c0c */ /* 0x000fc4000c741270 */
[----:B------:R-:W-:Y:S01]  /*4f0d0*/  ISETP.LT.AND P6, PT, R15, UR4, !P0 ;  /* 0x000000040f007c0c */ /* 0x000fe2000c7c1270 */
[----:B------:R-:W-:Y:S01]  /*4f0e0*/  ULDC UR4, c[0x0][0x228] ;  /* 0x00008a0000047ab9 */ /* 0x000fe20000000800 */
[----:B------:R-:W-:Y:S02]  /*4f0f0*/  PRMT R2, R21, 0x7770, RZ ;  /* 0x0000777015027816 */ /* 0x000fe400000000ff */
[----:B------:R-:W-:Y:S02]  /*4f100*/  ISETP.LT.AND P5, PT, R11, UR4, !P0 ;  /* 0x000000040b007c0c */ /* 0x000fe4000c7a1270 */
[----:B------:R-:W-:Y:S01]  /*4f110*/  PRMT R0, R21, 0x7771, RZ ;  /* 0x0000777115007816 */ /* 0x000fe200000000ff */
[----:B------:R-:W-:Y:S01]  /*4f120*/  ULDC UR4, c[0x0][0x228] ;  /* 0x00008a0000047ab9 */ /* 0x000fe20000000800 */
[----:B------:R-:W-:Y:S01]  /*4f130*/  ULDC UR6, c[0x0][0x228] ;  /* 0x00008a0000067ab9 */ /* 0x000fe20000000800 */
[----:B------:R-:W-:Y:S01]  /*4f140*/  ISETP.LT.AND P4, PT, R14, UR4, !P0 ;  /* 0x000000040e007c0c */ /* 0x000fe2000c781270 */
[----:B------:R-:W-:Y:S01]  /*4f150*/  ULDC UR4, c[0x0][0x228] ;  /* 0x00008a0000047ab9 */ /* 0x000fe20000000800 */
[----:B----4-:R0:W-:Y:S04]  /*4f160*/  STL.64 [R1+0x1608], R4 ;  /* 0x0016080401007387 */ /* 0x0101e80000100a00 */
[----:B0-----:R-:W4:Y:S04]  /*4f170*/  LDL.LU.64 R4, [R1+0xdd8] ;  /* 0x000dd80001047983 */ /* 0x001f280000300a00 */
[----:B------:R0:W-:Y:S04]  /*4f180*/  @P2 STG.E.U8 desc[UR20][R6.64], R2 ;  /* 0x0000000206002986 */ /* 0x0001e8000c101114 */
[----:B------:R1:W-:Y:S01]  /*4f190*/  @P6 STG.E.U8 desc[UR20][R16.64], R0 ;  /* 0x0000000010006986 */ /* 0x0003e2000c101114 */
[----:B------:R-:W-:-:S02]  /*4f1a0*/  ISETP.LT.AND P6, PT, R23, UR6, !P0 ;  /* 0x0000000617007c0c */ /* 0x000fc4000c7c1270 */
[----:B------:R-:W-:Y:S02]  /*4f1b0*/  ISETP.LT.AND P2, PT, R10, UR4, !P0 ;  /* 0x000000040a007c0c */ /* 0x000fe4000c741270 */
[----:B--2---:R-:W-:Y:S01]  /*4f1c0*/  PRMT R3, R18, 0x7770, RZ ;  /* 0x0000777012037816 */ /* 0x004fe200000000ff */
[----:B------:R-:W-:Y:S01]  /*4f1d0*/  ULDC UR6, c[0x0][0x228] ;  /* 0x00008a0000067ab9 */ /* 0x000fe20000000800 */
[----:B------:R-:W-:Y:S01]  /*4f1e0*/  ULDC UR4, c[0x0][0x228] ;  /* 0x00008a0000047ab9 */ /* 0x000fe20000000800 */
[----:B0-----:R-:W-:Y:S01]  /*4f1f0*/  PRMT R2, R21, 0x7772, RZ ;  /* 0x0000777215027816 */ /* 0x001fe200000000ff */
[----:B-1----:R-:W-:-:S04]  /*4f200*/  VIADD R0, R13, 0x36 ;  /* 0x000000360d007836 */ /* 0x002fc80000000000 */
[----:B------:R0:W-:Y:S01]  /*4f210*/  @P5 STG.E.U8 desc[UR20][R26.64], R2 ;  /* 0x000000021a005986 */ /* 0x0001e2000c101114 */
[----:B------:R-:W-:Y:S02]  /*4f220*/  ISETP.GE.AND P5, PT, R0, UR23, PT ;  /* 0x0000001700007c0c */ /* 0x000fe4000bfa6270 */
[----:B------:R-:W-:Y:S02]  /*4f230*/  PRMT R0, R18, 0x7771, RZ ;  /* 0x0000777112007816 */ /* 0x000fe400000000ff */
[----:B0-----:R-:W-:Y:S01]  /*4f240*/  PRMT R2, R21, 0x7773, RZ ;  /* 0x0000777315027816 */ /* 0x001fe200000000ff */
[----:B------:R-:W2:Y:S04]  /*4f250*/  LDL.LU.64 R26, [R1+0xde0] ;  /* 0x000de000011a7983 */ /* 0x000ea80000300a00 */
[----:B------:R-:W2:Y:S04]  /*4f260*/  LDL.LU R7, [R1+0x1fc] ;  /* 0x0001fc0001077983 */ /* 0x000ea80000300800 */
[----:B---3--:R0:W-:Y:S04]  /*4f270*/  @P4 STG.E.U8 desc[UR20][R24.64], R2 ;  /* 0x0000000218004986 */ /* 0x0081e8000c101114 */
[----:B------:R1:W-:Y:S04]  /*4f280*/  @P6 STG.E.U8 desc[UR20][R8.64], R3 ;  /* 0x0000000308006986 */ /* 0x0003e8000c101114 */
[----:B0-----:R-:W3:Y:S04]  /*4f290*/  LDL.LU.64 R24, [R1+0xe00] ;  /* 0x000e000001187983 */ /* 0x001ee80000300a00 */
[----:B------:R-:W3:Y:S04]  /*4f2a0*/  LDL.LU.64 R16, [R1+0xdf8] ;  /* 0x000df80001107983 */ /* 0x000ee80000300a00 */
[----:B------:R-:W3:Y:S04]  /*4f2b0*/  LDL.LU.64 R20, [R1+0xdf0] ;  /* 0x000df00001147983 */ /* 0x000ee80000300a00 */
[----:B-1----:R-:W3:Y:S04]  /*4f2c0*/  LDL.LU.64 R8, [R1+0xde8] ;  /* 0x000de80001087983 */ /* 0x002ee80000300a00 */
[----:B----4-:R0:W-:Y:S04]  /*4f2d0*/  @P2 STG.E.U8 desc[UR20][R4.64], R0 ;  /* 0x0000000004002986 */ /* 0x0101e8000c101114 */
[----:B0-----:R-:W4:Y:S01]  /*4f2e0*/  LDL.LU.64 R4, [R1+0x1608] ;  /* 0x0016080001047983 */ /* 0x001f220000300a00 */
[----:B------:R-:W-:-:S02]  /*4f2f0*/  ISETP.LT.AND P3, PT, R28, UR6, !P0 ;  /* 0x000000061c007c0c */ /* 0x000fc4000c761270 */
[----:B------:R-:W-:Y:S02]  /*4f300*/  ISETP.LT.AND P0, PT, R29, UR4, !P0 ;  /* 0x000000041d007c0c */ /* 0x000fe4000c701270 */
[C---:B------:R-:W-:Y:S01]  /*4f310*/  PRMT R2, R18.reuse, 0x7772, RZ ;  /* 0x0000777212027816 */ /* 0x040fe200000000ff */
[----:B------:R-:W-:Y:S01]  /*4f320*/  STL [R1+0x1600], R19 ;  /* 0x0016001301007387 */ /* 0x000fe20000100800 */
[----:B------:R-:W-:-:S03]  /*4f330*/  PRMT R0, R18, 0x7773, RZ ;  /* 0x0000777312007816 */ /* 0x000fc600000000ff */
[----:B------:R-:W3:Y:S01]  /*4f340*/  LDL.LU R22, [R1+0xac] ;  /* 0x0000ac0001167983 */ /* 0x000ee20000300800 */
[----:B------:R-:W-:Y:S01]  /*4f350*/  ULDC UR4, c[0x0][0x228] ;  /* 0x00008a0000047ab9 */ /* 0x000fe20000000800 */
[----:B------:R-:W-:Y:S01]  /*4f360*/  ULDC UR6, c[0x0][0x228] ;  /* 0x00008a0000067ab9 */ /* 0x000fe20000000800 */
[----:B------:R-:W-:Y:S02]  /*4f370*/  ISETP.LT.AND P2, PT, R19, UR4, !P5 ;  /* 0x0000000413007c0c */ /* 0x000fe4000ef41270 */
[----:B------:R-:W-:Y:S02]  /*4f380*/  ISETP.LT.AND P4, PT, R15, UR6, !P5 ;  /* 0x000000060f007c0c */ /* 0x000fe4000ef81270 */
[----:B------:R-:W-:Y:S01]  /*4f390*/  ISETP.LT.AND P6, PT, R14, UR10, !P5 ;  /* 0x0000000a0e007c0c */ /* 0x000fe2000efc1270 */
[----:B------:R-:W-:Y:S01]  /*4f3a0*/  ULDC UR4, c[0x0][0x228] ;  /* 0x00008a0000047ab9 */ /* 0x000fe20000000800 */
[----:B------:R-:W-:Y:S01]  /*4f3b0*/  ULDC UR6, c[0x0][0x228] ;  /* 0x00008a0000067ab9 */ /* 0x000fe20000000800 */
[----:B----4-:R-:W-:Y:S04]  /*4f3c0*/  @P3 STG.E.U8 desc[UR20][R4.64], R2 ;  /* 0x0000000204003986 */ /* 0x010fe8000c101114 */
[----:B--2---:R0:W-:Y:S04]  /*4f3d0*/  @P0 STG.E.U8 desc[UR20][R26.64], R0 ;  /* 0x000000001a000986 */ /* 0x0041e8000c101114 */
[----:B0-----:R-:W2:Y:S04]  /*4f3e0*/  LDL.LU.64 R26, [R1+0xe20] ;  /* 0x000e2000011a7983 */ /* 0x001ea80000300a00 */
[----:B------:R-:W4:Y:S01]  /*4f3f0*/  LDL.LU.64 R18, [R1+0xe18] ;  /* 0x000e180001127983 */ /* 0x000f220000300a00 */
[----:B------:R-:W-:Y:S01]  /*4f400*/  ISETP.LT.AND P3, PT, R11, UR8, !P5 ;  /* 0x000000080b007c0c */ /* 0x000fe2000ef61270 */
[----:B------:R-:W-:Y:S01]  /*4f410*/  VIADD R2, R13, 0x3e ;  /* 0x0000003e0d027836 */ /* 0x000fe20000000000 */
[----:B------:R-:W-:-:S02]  /*4f420*/  PRMT R0, R7, 0x7770, RZ ;  /* 0x0000777007007816 */ /* 0x000fc400000000ff */
[C---:B------:R-:W-:Y:S02]  /*4f430*/  PRMT R3, R7.reuse, 0x7772, RZ ;  /* 0x0000777207037816 */ /* 0x040fe400000000ff */
[----:B------:R-:W-:Y:S02]  /*4f440*/  ISETP.GE.AND P0, PT, R2, UR19, PT ;  /* 0x0000001302007c0c */ /* 0x000fe4000bf06270 */
[C---:B------:R-:W-:Y:S02]  /*4f450*/  PRMT R2, R7.reuse, 0x7771, RZ ;  /* 0x0000777107027816 */ /* 0x040fe400000000ff */
[----:B------:R-:W-:Y:S01]  /*4f460*/  PRMT R4, R7, 0x7773, RZ ;  /* 0x0000777307047816 */ /* 0x000fe200000000ff */
[----:B---3--:R0:W-:Y:S04]  /*4f470*/  @P2 STG.E.U8 desc[UR20][R24.64], R0 ;  /* 0x0000000018002986 */ /* 0x0081e8000c101114 */
[----:B------:R1:W-:Y:S01]  /*4f480*/  @P4 STG.E.U8 desc[UR20][R16.64], R2 ;  /* 0x0000000210004986 */ /* 0x0003e2000c101114 */
[----:B------:R-:W-:Y:S01]  /*4f490*/  ISETP.LT.AND P2, PT, R23, UR4, !P5 ;  /* 0x0000000417007c0c */ /* 0x000fe2000ef41270 */
[----:B------:R-:W-:-:S02]  /*4f4a0*/  ULDC UR4, c[0x0][0x228] ;  /* 0x00008a0000047ab9 */ /* 0x000fc40000000800 */
[----:B------:R3:W-:Y:S04]  /*4f4b0*/  @P3 STG.E.U8 desc[UR20][R20.64], R3 ;  /* 0x0000000314003986 */ /* 0x0007e8000c101114 */
[----:B------:R3:W-:Y:S01]  /*4f4c0*/  @P6 STG.E.U8 desc[UR20][R8.64], R4 ;  /* 0x0000000408006986 */ /* 0x0007e2000c101114 */
[----:B------:R-:W-:Y:S01]  /*4f4d0*/  ISETP.LT.AND P6, PT, R10, UR4, !P5 ;  /* 0x000000040a007c0c */ /* 0x000fe2000efc1270 */
[----:B------:R-:W-:Y:S02]  /*4f4e0*/  ULDC UR4, c[0x0][0x228] ;  /* 0x00008a0000047ab9 */ /* 0x000fe40000000800 */
[----:B0-----:R-:W4:Y:S01]  /*4f4f0*/  LDL.LU.64 R24, [R1+0xe08] ;  /* 0x000e080001187983 */ /* 0x001f220000300a00 */
[C---:B-1----:R-:W-:Y:S02]  /*4f500*/  PRMT R2, R22.reuse, 0x7771, RZ ;  /* 0x0000777116027816 */ /* 0x042fe400000000ff */
[----:B---3--:R-:W-:Y:S01]  /*4f510*/  PRMT R3, R22, 0x7770, RZ ;  /* 0x0000777016037816 */ /* 0x008fe200000000ff */
[----:B------:R-:W3:Y:S04]  /*4f520*/  LDL.LU.64 R8, [R1+0xe28] ;  /* 0x000e280001087983 */ /* 0x000ee80000300a00 */
[----:B------:R-:W3:Y:S04]  /*4f530*/  LDL.LU R7, [R1+0x6c] ;  /* 0x00006c0001077983 */ /* 0x000ee80000300800 */
[----:B------:R-:W3:Y:S04]  /*4f540*/  LDL.LU.64 R16, [R1+0xe40] ;  /* 0x000e400001107983 */ /* 0x000ee80000300a00 */
[----:B------:R-:W3:Y:S04]  /*4f550*/  LDL.LU.64 R20, [R1+0xe38] ;  /* 0x000e380001147983 */ /* 0x000ee80000300a00 */
[----:B--2---:R0:W-:Y:S04]  /*4f560*/  @P2 STG.E.U8 desc[UR20][R26.64], R3 ;  /* 0x000000031a002986 */ /* 0x0041e8000c101114 */
[----:B----4-:R1:W-:Y:S04]  /*4f570*/  @P6 STG.E.U8 desc[UR20][R18.64], R2 ;  /* 0x0000000212006986 */ /* 0x0103e8000c101114 */
[----:B0-----:R-:W2:Y:S04]  /*4f580*/  LDL.LU.64 R26, [R1+0xe30] ;  /* 0x000e3000011a7983 */ /* 0x001ea80000300a00 */
[----:B-1----:R-:W4:Y:S04]  /*4f590*/  LDL.LU R19, [R1+0x1600] ;  /* 0x0016000001137983 */ /* 0x002f280000300800 */
[----:B------:R-:W3:Y:S01]  /*4f5a0*/  LDL.LU.64 R2, [R1+0xe10] ;  /* 0x000e100001027983 */ /* 0x000ee20000300a00 */
[----:B------:R-:W-:-:S02]  /*4f5b0*/  ISETP.LT.AND P4, PT, R28, UR4, !P5 ;  /* 0x000000041c007c0c */ /* 0x000fc4000ef81270 */
[----:B------:R-:W-:Y:S01]  /*4f5c0*/  ISETP.LT.AND P5, PT, R29, UR6, !P5 ;  /* 0x000000061d007c0c */ /* 0x000fe2000efa1270 */
[----:B------:R-:W-:Y:S01]  /*4f5d0*/  VIADD R0, R13, 0x37 ;  /* 0x000000370d007836 */ /* 0x000fe20000000000 */
[----:B------:R-:W-:Y:S01]  /*4f5e0*/  PRMT R4, R22, 0x7773, RZ ;  /* 0x0000777316047816 */ /* 0x000fe200000000ff */
[----:B------:R-:W-:Y:S01]  /*4f5f0*/  ULDC UR4, c[0x0][0x228] ;  /* 0x00008a0000047ab9 */ /* 0x000fe20000000800 */
[----:B------:R-:W-:Y:S02]  /*4f600*/  ULDC UR6, c[0x0][0x228] ;  /* 0x00008a0000067ab9 */ /* 0x000fe40000000800 */
[----:B------:R-:W-:Y:S02]  /*4f610*/  ISETP.GE.AND P3, PT, R0, UR17, PT ;  /* 0x0000001100007c0c */ /* 0x000fe4000bf66270 */
[----:B------:R-:W-:Y:S02]  /*4f620*/  PRMT R0, R22, 0x7772, RZ ;  /* 0x0000777216007816 */ /* 0x000fe400000000ff */
[----:B------:R-:W2:Y:S04]  /*4f630*/  LDL.LU R22, [R1+0x9c] ;  /* 0x00009c0001167983 */ /* 0x000ea80000300800 */
[----:B---3--:R-:W-:Y:S04]  /*4f640*/  @P4 STG.E.U8 desc[UR20][R2.64], R0 ;  /* 0x0000000002004986 */ /* 0x008fe8000c101114 */
[----:B------:R0:W-:Y:S04]  /*4f650*/  @P5 STG.E.U8 desc[UR20][R24.64], R4 ;  /* 0x0000000418005986 */ /* 0x0001e8000c101114 */
[----:B0-----:R-:W3:Y:S01]  /*4f660*/  LDL.LU.64 R24, [R1+0xe58] ;  /* 0x000e580001187983 */ /* 0x001ee20000300a00 */
[----:B----4-:R-:W-:Y:S01]  /*4f670*/  ISETP.LT.AND P2, PT, R19, UR4, !P3 ;  /* 0x0000000413007c0c */ /* 0x010fe2000df41270 */
[----:B------:R-:W-:-:S02]  /*4f680*/  ULDC UR4, c[0x0][0x228] ;  /* 0x00008a0000047ab9 */ /* 0x000fc40000000800 */
[----:B------:R-:W-:Y:S02]  /*4f690*/  ISETP.LT.AND P4, PT, R15, UR4, !P3 ;  /* 0x000000040f007c0c */ /* 0x000fe4000df81270 */
[----:B------:R-:W-:Y:S01]  /*4f6a0*/  PRMT R0, R7, 0x7770, RZ ;  /* 0x0000777007007816 */ /* 0x000fe200000000ff */
[----:B------:R-:W-:Y:S01]  /*4f6b0*/  ULDC UR4, c[0x0][0x228] ;  /* 0x00008a0000047ab9 */ /* 0x000fe20000000800 */
[----:B------:R-:W-:Y:S02]  /*4f6c0*/  ISETP.LT.AND P6, PT, R11, UR6, !P3 ;  /* 0x000000060b007c0c */ /* 0x000fe4000dfc1270 */
[----:B------:R-:W-:Y:S01]  /*4f6d0*/  ISETP.LT.AND P5, PT, R14, UR4, !P3 ;  /* 0x000000040e007c0c */ /* 0x000fe2000dfa1270 */
[----:B------:R-:W-:Y:S01]  /*4f6e0*/  VIADD R2, R13, 0x38 ;  /* 0x000000380d027836 */ /* 0x000fe20000000000 */
[----:B------:R-:W-:Y:S01]  /*4f6f0*/  ULDC UR4, c[0x0][0x228] ;  /* 0x00008a0000047ab9 */ /* 0x000fe20000000800 */
[C---:B------:R-:W-:Y:S01]  /*4f700*/  PRMT R3, R7.reuse, 0x7773, RZ ;  /* 0x0000777307037816 */ /* 0x040fe200000000ff */
[----:B------:R-:W-:Y:S01]  /*4f710*/  ULDC UR6, c[0x0][0x228] ;  /* 0x00008a0000067ab9 */ /* 0x000fe20000000800 */
[----:B------:R-:W-:Y:S04]  /*4f720*/  @P2 STG.E.U8 desc[UR20][R8.64], R0 ;  /* 0x0000000008002986 */ /* 0x000fe8000c101114 */
[----:B---3--:R0:W-:Y:S04]  /*4f730*/  STL.64 [R1+0x15f8], R24 ;  /* 0x0015f81801007387 */ /* 0x0081e80000100a00 */
[----:B0-----:R-:W3:Y:S01]  /*4f740*/  LDL.LU.64 R24, [R1+0xe60] ;  /* 0x000e600001187983 */ /* 0x001ee20000300a00 */
[----:B------:R-:W-:-:S02]  /*4f750*/  PRMT R0, R7, 0x7771, RZ ;  /* 0x0000777107007816 */ /* 0x000fc400000000ff */
[----:B------:R-:W-:Y:S02]  /*4f760*/  ISETP.GE.AND P2, PT, R2, UR15, PT ;  /* 0x0000000f02007c0c */ /* 0x000fe4000bf46270 */
[----:B------:R-:W-:Y:S01]  /*4f770*/  PRMT R2, R7, 0x7772, RZ ;  /* 0x0000777207027816 */ /* 0x000fe200000000ff */
[----:B------:R-:W4:Y:S04]  /*4f780*/  LDL.LU.64 R8, [R1+0xe50] ;  /* 0x000e500001087983 */ /* 0x000f280000300a00 */
[----:B------:R0:W-:Y:S01]  /*4f790*/  @P4 STG.E.U8 desc[UR20][R16.64], R0 ;  /* 0x0000000010004986 */ /* 0x0001e2000c101114 */
[----:B------:R-:W-:-:S03]  /*4f7a0*/  ISETP.LT.AND P4, PT, R23, UR4, !P3 ;  /* 0x0000000417007c0c */ /* 0x000fc6000df81270 */
[----:B------:R1:W-:Y:S04]  /*4f7b0*/  @P6 STG.E.U8 desc[UR20][R20.64], R2 ;  /* 0x0000000214006986 */ /* 0x0003e8000c101114 */
[----:B--2---:R2:W-:Y:S04]  /*4f7c0*/  @P5 STG.E.U8 desc[UR20][R26.64], R3 ;  /* 0x000000031a005986 */ /* 0x0045e8000c101114 */
[----:B------:R-:W4:Y:S01]  /*4f7d0*/  LDL.LU R18, [R1+0x40] ;  /* 0x0000400001127983 */ /* 0x000f220000300800 */
[----:B------:R-:W-:-:S03]  /*4f7e0*/  ULDC UR4, c[0x0][0x228] ;  /* 0x00008a0000047ab9 */ /* 0x000fc60000000800 */
[----:B0-----:R-:W4:Y:S04]  /*4f7f0*/  LDL.LU.64 R16, [R1+0xe70] ;  /* 0x000e700001107983 */ /* 0x001f280000300a00 */
[----:B-1----:R-:W4:Y:S04]  /*4f800*/  LDL.LU.64 R20, [R1+0xe68] ;  /* 0x000e680001147983 */ /* 0x002f280000300a00 */
[----:B------:R-:W4:Y:S01]  /*4f810*/  LDL.LU.64 R6, [R1+0xe80] ;  /* 0x000e800001067983 */ /* 0x000f220000300a00 */
[----:B--2---:R-:W-:-:S03]  /*4f820*/  PRMT R3, R22, 0x7770, RZ ;  /* 0x0000777016037816 */ /* 0x004fc600000000ff */
[----:B------:R-:W2:Y:S04]  /*4f830*/  LDL.LU.64 R26, [R1+0xe78] ;  /* 0x000e7800011a7983 */ /* 0x000ea80000300a00 */
[----:B---3--:R0:W-:Y:S04]  /*4f840*/  @P4 STG.E.U8 desc[UR20][R24.64], R3 ;  /* 0x0000000318004986 */ /* 0x0081e8000c101114 */
[----:B0-----:R-:W3:Y:S01]  /*4f850*/  LDL.LU.64 R24, [R1+0x15f8] ;  /* 0x0015f80001187983 */ /* 0x001ee20000300a00 */
[----:B------:R-:W-:Y:S02]  /*4f860*/  ISETP.LT.AND P5, PT, R10, UR4, !P3 ;  /* 0x000000040a007c0c */ /* 0x000fe4000dfa1270 */
[----:B------:R-:W-:-:S02]  /*4f870*/  PRMT R2, R22, 0x7771, RZ ;  /* 0x0000777116027816 */ /* 0x000fc400000000ff */
[----:B------:R-:W-:Y:S02]  /*4f880*/  ISETP.LT.AND P6, PT, R28, UR6, !P3 ;  /* 0x000000061c007c0c */ /* 0x000fe4000dfc1270 */
[----:B------:R-:W-:Y:S01]  /*4f890*/  PRMT R0, R22, 0x7772, RZ ;  /* 0x0000777216007816 */ /* 0x000fe200000000ff */
[----:B------:R-:W-:Y:S01]  /*4f8a0*/  ULDC UR4, c[0x0][0x228] ;  /* 0x00008a0000047ab9 */ /* 0x000fe20000000800 */
[----:B------:R-:W-:Y:S01]  /*4f8b0*/  ULDC UR6, c[0x0][0x228] ;  /* 0x00008a0000067ab9 */ /* 0x000fe20000000800 */
[----:B------:R-:W-:Y:S01]  /*4f8c0*/  ISETP.LT.AND P3, PT, R29, UR4, !P3 ;  /* 0x000000041d007c0c */ /* 0x000fe2000df61270 */
[----:B------:R-:W-:-:S03]  /*4f8d0*/  ULDC UR4, c[0x0][0x228] ;  /* 0x00008a0000047ab9 */ /* 0x000fc60000000800 */
[----:B---3--:R0:W-:Y:S04]  /*4f8e0*/  @P5 STG.E.U8 desc[UR20][R24.64], R2 ;  /* 0x0000000218005986 */ /* 0x0081e8000c101114 */
[----:B0-----:R-:W3:Y:S04]  /*4f8f0*/  LDL.LU.64 R2, [R1+0xe48] ;  /* 0x000e480001027983 */ /* 0x001ee80000300a00 */
[----:B------:R-:W2:Y:S04]  /*4f900*/  LDL.LU.64 R24, [R1+0xe90] ;  /* 0x000e900001187983 */ /* 0x000ea80000300a00 */
[----:B----4-:R0:W-:Y:S04]  /*4f910*/  @P6 STG.E.U8 desc[UR20][R8.64], R0 ;  /* 0x0000000008006986 */ /* 0x0101e8000c101114 */
[----:B0-----:R-:W4:Y:S01]  /*4f920*/  LDL.LU.64 R8, [R1+0x15f0] ;  /* 0x0015f00001087983 */ /* 0x001f220000300a00 */
[----:B------:R-:W-:-:S02]  /*4f930*/  ISETP.LT.AND P4, PT, R19, UR4, !P2 ;  /* 0x0000000413007c0c */ /* 0x000fc4000d781270 */
[----:B------:R-:W-:Y:S02]  /*4f940*/  ISETP.LT.AND P5, PT, R15, UR6, !P2 ;  /* 0x000000060f007c0c */ /* 0x000fe4000d7a1270 */
[----:B------:R-:W-:Y:S01]  /*4f950*/  PRMT R4, R22, 0x7773, RZ ;  /* 0x0000777316047816 */ /* 0x000fe200000000ff */
[----:B------:R-:W-:Y:S01]  /*4f960*/  ULDC UR4, c[0x0][0x228] ;  /* 0x00008a0000047ab9 */ /* 0x000fe20000000800 */
[----:B------:R-:W-:Y:S01]  /*4f970*/  PRMT R0, R18, 0x7770, RZ ;  /* 0x0000777012007816 */ /* 0x000fe200000000ff */
[----:B------:R-:W-:Y:S02]  /*4f980*/  ULDC UR6, c[0x0][0x228] ;  /* 0x00008a0000067ab9 */ /* 0x000fe40000000800 */
[----:B---3--:R0:W-:Y:S01]  /*4f990*/  @P3 STG.E.U8 desc[UR20][R2.64], R4 ;  /* 0x0000000402003986 */ /* 0x0081e2000c101114 */
[----:B------:R-:W-:-:S03]  /*4f9a0*/  ISETP.LT.AND P3, PT, R11, UR4, !P2 ;  /* 0x000000040b007c0c */ /* 0x000fc6000d761270 */
[----:B------:R1:W-:Y:S01]  /*4f9b0*/  @P4 STG.E.U8 desc[UR20][R16.64], R0 ;  /* 0x0000000010004986 */ /* 0x0003e2000c101114 */
[----:B------:R-:W-:Y:S01]  /*4f9c0*/  ISETP.LT.AND P4, PT, R14, UR6, !P2 ;  /* 0x000000060e007c0c */ /* 0x000fe2000d781270 */
[----:B------:R-:W-:Y:S01]  /*4f9d0*/  ULDC UR4, c[0x0][0x228] ;  /* 0x00008a0000047ab9 */ /* 0x000fe20000000800 */
[----:B------:R-:W-:Y:S01]  /*4f9e0*/  ULDC UR6, c[0x0][0x228] ;  /* 0x00008a0000067ab9 */ /* 0x000fe20000000800 */
[----:B0-----:R-:W-:Y:S02]  /*4f9f0*/  PRMT R2, R18, 0x7771, RZ ;  /* 0x0000777112027816 */ /* 0x001fe400000000ff */
[----:B------:R-:W-:Y:S01]  /*4fa00*/  ISETP.LT.AND P6, PT, R10, UR6, !P2 ;  /* 0x000000060a007c0c */ /* 0x000fe2000d7c1270 */
[----:B-1----:R-:W-:Y:S01]  /*4fa10*/  VIADD R0, R13, 0x39 ;  /* 0x000000390d007836 */ /* 0x002fe20000000000 */
[C---:B------:R-:W-:Y:S01]  /*4fa20*/  PRMT R3, R18.reuse, 0x7773, RZ ;  /* 0x0000777312037816 */ /* 0x040fe200000000ff */
[----:B------:R-:W3:Y:S04]  /*4fa30*/  LDL.LU.64 R16, [R1+0xea0] ;  /* 0x000ea00001107983 */ /* 0x000ee80000300a00 */
[----:B------:R0:W-:Y:S01]  /*4fa40*/  @P5 STG.E.U8 desc[UR20][R20.64], R2 ;  /* 0x0000000214005986 */ /* 0x0001e2000c101114 */
[----:B------:R-:W-:Y:S01]  /*4fa50*/  ISETP.LT.AND P5, PT, R23, UR4, !P2 ;  /* 0x0000000417007c0c */ /* 0x000fe2000d7a1270 */
[----:B------:R-:W-:Y:S01]  /*4fa60*/  ULDC UR4, c[0x0][0x228] ;  /* 0x00008a0000047ab9 */ /* 0x000fe20000000800 */
[----:B------:R-:W-:Y:S01]  /*4fa70*/  ULDC UR6, c[0x0][0x228] ;  /* 0x00008a0000067ab9 */ /* 0x000fe20000000800 */
[----:B0-----:R-:W-:Y:S01]  /*4fa80*/  PRMT R2, R18, 0x7772, RZ ;  /* 0x0000777212027816 */ /* 0x001fe200000000ff */
[----:B------:R-:W3:Y:S04]  /*4fa90*/  LDL.LU.64 R20, [R1+0xe98] ;  /* 0x000e980001147983 */ /* 0x000ee80000300a00 */
[----:B------:R0:W-:Y:S01]  /*4faa0*/  @P3 STG.E.U8 desc[UR20][R6.64], R2 ;  /* 0x0000000206003986 */ /* 0x0001e2000c101114 */
[----:B------:R-:W-:-:S02]  /*4fab0*/  ISETP.GE.AND P3, PT, R0, UR13, PT ;  /* 0x0000000d00007c0c */ /* 0x000fc4000bf66270 */
[C---:B------:R-:W-:Y:S01]  /*4fac0*/  PRMT R0, R12.reuse, 0x7770, RZ ;  /* 0x000077700c007816 */ /* 0x040fe200000000ff */
[----:B--2---:R1:W-:Y:S04]  /*4fad0*/  @P4 STG.E.U8 desc[UR20][R26.64], R3 ;  /* 0x000000031a004986 */ /* 0x0043e8000c101114 */
[----:B------:R-:W-:Y:S01]  /*4fae0*/  @P5 STG.E.U8 desc[UR20][R24.64], R0 ;  /* 0x0000000018005986 */ /* 0x000fe2000c101114 */
[----:B0-----:R-:W-:-:S03]  /*4faf0*/  PRMT R2, R12, 0x7771, RZ ;  /* 0x000077710c027816 */ /* 0x001fc600000000ff */
[----:B-1----:R-:W2:Y:S04]  /*4fb00*/  LDL.LU.64 R26, [R1+0xeb0] ;  /* 0x000eb000011a7983 */ /* 0x002ea80000300a00 */
[----:B------:R-:W2:Y:S04]  /*4fb10*/  LDL.LU.64 R6, [R1+0xea8] ;  /* 0x000ea80001067983 */ /* 0x000ea80000300a00 */
[----:B------:R-:W2:Y:S04]  /*4fb20*/  LDL.LU R18, [R1+0xc00] ;  /* 0x000c000001127983 */ /* 0x000ea80000300800 */
[----:B----4-:R0:W-:Y:S04]  /*4fb30*/  @P6 STG.E.U8 desc[UR20][R8.64], R2 ;  /* 0x0000000208006986 */ /* 0x0101e8000c101114 */
[----:B0-----:R-:W4:Y:S04]  /*4fb40*/  LDL.LU.64 R8, [R1+0x15e8] ;  /* 0x0015e80001087983 */ /* 0x001f280000300a00 */
[----:B------:R-:W2:Y:S01]  /*4fb50*/  LDL.LU.64 R24, [R1+0xeb8] ;  /* 0x000eb80001187983 */ /* 0x000ea20000300a00 */
[----:B------:R-:W-:-:S02]  /*4fb60*/  ISETP.LT.AND P4, PT, R28, UR4, !P2 ;  /* 0x000000041c007c0c */ /* 0x000fc4000d781270 */
[----:B------:R-:W-:Y:S01]  /*4fb70*/  ISETP.LT.AND P2, PT, R29, UR6, !P2 ;  /* 0x000000061d007c0c */ /* 0x000fe2000d741270 */
[----:B------:R-:W-:Y:S01]  /*4fb80*/  ULDC UR4, c[0x0][0x228] ;  /* 0x00008a0000047ab9 */ /* 0x000fe20000000800 */
[----:B------:R-:W2:Y:S01]  /*4fb90*/  LDL.LU.64 R28, [R1+0xec0] ;  /* 0x000ec000011c7983 */ /* 0x000ea20000300a00 */
[----:B------:R-:W-:Y:S01]  /*4fba0*/  ULDC UR6, c[0x0][0x228] ;  /* 0x00008a0000067ab9 */ /* 0x000fe20000000800 */
[----:B------:R-:W-:Y:S02]  /*4fbb0*/  ISETP.LT.AND P5, PT, R19, UR4, !P3 ;  /* 0x0000000413007c0c */ /* 0x000fe4000dfa1270 */
[----:B------:R-:W-:Y:S02]  /*4fbc0*/  ISETP.LT.AND P6, PT, R15, UR6, !P3 ;  /* 0x000000060f007c0c */ /* 0x000fe4000dfc1270 */
[C---:B------:R-:W-:Y:S02]  /*4fbd0*/  PRMT R2, R12.reuse, 0x7772, RZ ;  /* 0x000077720c027816 */ /* 0x040fe400000000ff */
[----:B------:R-:W-:Y:S01]  /*4fbe0*/  PRMT R12, R12, 0x7773, RZ ;  /* 0x000077730c0c7816 */ /* 0x000fe200000000ff */
[----:B------:R-:W-:Y:S01]  /*4fbf0*/  VIADD R0, R13, 0x3d ;  /* 0x0000003d0d007836 */ /* 0x000fe20000000000 */
[----:B------:R-:W-:Y:S01]  /*4fc00*/  ULDC UR4, c[0x0][0x228] ;  /* 0x00008a0000047ab9 */ /* 0x000fe20000000800 */
[----:B------:R-:W-:Y:S01]  /*4fc10*/  ULDC UR6, c[0x0][0x228] ;  /* 0x00008a0000067ab9 */ /* 0x000fe20000000800 */
[----:B---3--:R0:W-:Y:S02]  /*4fc20*/  @P4 STG.E.U8 desc[UR20][R16.64], R2 ;  /* 0x0000000210004986 */ /* 0x0081e4000c101114 */
[----:B------:R-:W-:-:S02]  /*4fc30*/  ISETP.GE.AND P4, PT, R0, UR11, PT ;  /* 0x0000000b00007c0c */ /* 0x000fc4000bf86270 */
[----:B0-----:R-:W3:Y:S04]  /*4fc40*/  LDL.LU.64 R16, [R1+0xec8] ;  /* 0x000ec80001107983 */ /* 0x001ee80000300a00 */
[----:B------:R0:W-:Y:S01]  /*4fc50*/  @P2 STG.E.U8 desc[UR20][R20.64], R12 ;  /* 0x0000000c14002986 */ /* 0x0001e2000c101114 */
[----:B------:R-:W-:-:S05]  /*4fc60*/  VIADD R0, R13, 0x3c ;  /* 0x0000003c0d007836 */ /* 0x000fca0000000000 */
[----:B------:R-:W-:Y:S01]  /*4fc70*/  ISETP.GE.AND P2, PT, R0, UR9, PT ;  /* 0x0000000900007c0c */ /* 0x000fe2000bf46270 */
[----:B------:R-:W-:Y:S01]  /*4fc80*/  VIADD R0, R13, 0x3b ;  /* 0x0000003b0d007836 */ /* 0x000fe20000000000 */
[----:B0-----:R-:W3:Y:S04]  /*4fc90*/  LDL.LU.64 R20, [R1+0xed0] ;  /* 0x000ed00001147983 */ /* 0x001ee80000300a00 */
[----:B------:R-:W3:Y:S01]  /*4fca0*/  LDL.LU R12, [R1+0x13d0] ;  /* 0x0013d000010c7983 */ /* 0x000ee20000300800 */
[C---:B----4-:R-:W-:Y:S02]  /*4fcb0*/  PRMT R2, R8.reuse, 0x7770, RZ ;  /* 0x0000777008027816 */ /* 0x050fe400000000ff */
[----:B------:R-:W-:-:S03]  /*4fcc0*/  PRMT R3, R8, 0x7771, RZ ;  /* 0x0000777108037816 */ /* 0x000fc600000000ff */
[----:B--2---:R0:W-:Y:S04]  /*4fcd0*/  @P5 STG.E.U8 desc[UR20][R26.64], R2 ;  /* 0x000000021a005986 */ /* 0x0041e8000c101114 */
[----:B------:R-:W-:Y:S04]  /*4fce0*/  @P6 STG.E.U8 desc[UR20][R6.64], R3 ;  /* 0x0000000306006986 */ /* 0x000fe8000c101114 */
[----:B------:R1:W2:Y:S01]  /*4fcf0*/  LDS.128 R4, [R18] ;  /* 0x0000000012047984 */ /* 0x0002a20000000c00 */
[----:B------:R-:W-:Y:S02]  /*4fd00*/  ISETP.LT.AND P6, PT, R11, UR4, !P3 ;  /* 0x000000040b007c0c */ /* 0x000fe4000dfc1270 */
[----:B------:R-:W-:-:S02]  /*4fd10*/  ISETP.GE.AND P5, PT, R0, UR7, PT ;  /* 0x0000000700007c0c */ /* 0x000fc4000bfa6270 */
[C---:B------:R-:W-:Y:S01]  /*4fd20*/  PRMT R0, R8.reuse, 0x7772, RZ ;  /* 0x0000777208007816 */ /* 0x040fe200000000ff */
[----:B------:R-:W-:Y:S01]  /*4fd30*/  ULDC UR4, c[0x0][0x228] ;  /* 0x00008a0000047ab9 */ /* 0x000fe20000000800 */
[----:B------:R-:W-:Y:S01]  /*4fd40*/  PRMT R8, R8, 0x7773, RZ ;  /* 0x0000777308087816 */ /* 0x000fe200000000ff */
[----:B0-----:R-:W4:Y:S04]  /*4fd50*/  LDL.LU.64 R26, [R1+0xee0] ;  /* 0x000ee000011a7983 */ /* 0x001f280000300a00 */
[----:B-1----:R-:W4:Y:S04]  /*4fd60*/  LDL.LU R18, [R1+0x44] ;  /* 0x0000440001127983 */ /* 0x002f280000300800 */
[----:B------:R0:W-:Y:S01]  /*4fd70*/  @P6 STG.E.U8 desc[UR20][R24.64], R0 ;  /* 0x0000000018006986 */ /* 0x0001e2000c101114 */
[----:B------:R-:W-:Y:S01]  /*4fd80*/  ISETP.LT.AND P6, PT, R14, UR4, !P3 ;  /* 0x000000040e007c0c */ /* 0x000fe2000dfc1270 */
[----:B------:R-:W-:-:S12]  /*4fd90*/  ULDC UR4, c[0x0][0x228] ;  /* 0x00008a0000047ab9 */ /* 0x000fd80000000800 */
[----:B------:R1:W-:Y:S04]  /*4fda0*/  @P6 STG.E.U8 desc[UR20][R28.64], R8 ;  /* 0x000000081c006986 */ /* 0x0003e8000c101114 */
[----:B--2---:R2:W-:Y:S04]  /*4fdb0*/  STL.64 [R1+0x15d0], R6 ;  /* 0x0015d00601007387 */ /* 0x0045e80000100a00 */
[----:B0-----:R-:W4:Y:S04]  /*4fdc0*/  LDL.LU.64 R24, [R1+0xee8] ;  /* 0x000ee80001187983 */ /* 0x001f280000300a00 */
[----:B-1----:R-:W4:Y:S04]  /*4fdd0*/  LDL.LU.64 R28, [R1+0xef8] ;  /* 0x000ef800011c7983 */ /* 0x002f280000300a00 */
[----:B------:R-:W4:Y:S01]  /*4fde0*/  LDL.LU R8, [R1+0x13e4] ;  /* 0x0013e40001087983 */ /* 0x000f220000300800 */
[----:B------:R-:W-:-:S02]  /*4fdf0*/  ISETP.LT.AND P6, PT, R23, UR4, !P3 ;  /* 0x0000000417007c0c */ /* 0x000fc4000dfc1270 */
[----:B------:R-:W-:Y:S01]  /*4fe00*/  PRMT R0, R4, 0x7770, RZ ;  /* 0x0000777004007816 */ /* 0x000fe200000000ff */
[----:B------:R-:W-:Y:S01]  /*4fe10*/  ULDC UR4, c[0x0][0x228] ;  /* 0x00008a0000047ab9 */ /* 0x000fe20000000800 */
[----:B------:R-:W-:Y:S01]  /*4fe20*/  VIADD R2, R13, 0x3a ;  /* 0x0000003a0d027836 */ /* 0x000fe20000000000 */
[----:B--2---:R-:W2:Y:S08]  /*4fe30*/  LDL.LU.64 R6, [R1+0xef0] ;  /* 0x000ef00001067983 */ /* 0x004eb00000300a00 */
[----:B---3--:R0:W-:Y:S01]  /*4fe40*/  @P6 STG.E.U8 desc[UR20][R16.64], R0 ;  /* 0x0000000010006986 */ /* 0x0081e2000c101114 */
[----:B------:R-:W-:Y:S01]  /*4fe50*/  ISETP.LT.AND P6, PT, R10, UR4, !P3 ;  /* 0x000000040a007c0c */ /* 0x000fe2000dfc1270 */
[----:B------:R-:W-:Y:S01]  /*4fe60*/  ULDC UR4, c[0x0][0x228] ;  /* 0x00008a0000047ab9 */ /* 0x000fe20000000800 */
[----:B0-----:R-:W-:-:S11]  /*4fe70*/  PRMT R0, R4, 0x7771, RZ ;  /* 0x0000777104007816 */ /* 0x001fd600000000ff */
[----:B------:R0:W-:Y:S02]  /*4fe80*/  @P6 STG.E.U8 desc[UR20][R20.64], R0 ;  /* 0x0000000014006986 */ /* 0x0001e4000c101114 */
[----:B0-----:R-:W-:Y:S02]  /*4fe90*/  PRMT R0, R4, 0x7772, RZ ;  /* 0x0000777204007816 */ /* 0x001fe400000000ff */
[----:B------:R-:W3:Y:S04]  /*4fea0*/  LDL.LU.64 R20, [R1+0xf00] ;  /* 0x000f000001147983 */ /* 0x000ee80000300a00 */
[----:B------:R-:W3:Y:S04]  /*4feb0*/  LDL.LU R13, [R1+0x15e4] ;  /* 0x0015e400010d7983 */ /* 0x000ee80000300800 */
[----:B------:R-:W3:Y:S01]  /*4fec0*/  LDL.LU.64 R16, [R1+0xf08] ;  /* 0x000f080001107983 */ /* 0x000ee20000300a00 */
[----:B----4-:R-:W-:Y:S01]  /*4fed0*/  ISETP.LT.AND P6, PT, R8, UR4, !P3 ;  /* 0x0000000408007c0c */ /* 0x010fe2000dfc1270 */
[----:B------:R-:W-:-:S12]  /*4fee0*/  ULDC UR4, c[0x0][0x228] ;  /* 0x00008a0000047ab9 */ /* 0x000fd80000000800 */
[----:B------:R0:W-:Y:S01]  /*4fef0*/  @P6 STG.E.U8 desc[UR20][R26.64], R0 ;  /* 0x000000001a006986 */ /* 0x0001e2000c101114 */
[----:B------:R-:W-:Y:S02]  /*4ff00*/  ISETP.GE.AND P6, PT, R2, UR5, PT ;  /* 0x0000000502007c0c */ /* 0x000fe4000bfc6270 */
[----:B------:R-:W-:Y:S02]  /*4ff10*/  ISETP.LT.AND P3, PT, R12, UR4, !P3 ;  /* 0x000000040c007c0c */ /* 0x000fe4000df61270 */
[----:B------:R-:W-:Y:S01]  /*4ff20*/  PRMT R4, R4, 0x7773, RZ ;  /* 0x0000777304047816 */ /* 0x000fe200000000ff */
[----:B------:R-:W-:Y:S01]  /*4ff30*/  ULDC UR4, c[0x0][0x228] ;  /* 0x00008a0000047ab9 */ /* 0x000fe20000000800 */
[----:B------:R-:W-:Y:S01]  /*4ff40*/  ULDC UR5, c[0x0][0x228] ;  /* 0x00008a0000057ab9 */ /* 0x000fe20000000800 */
[----:B0-----:R-:W4:Y:S04]  /*4ff50*/  LDL.LU.64 R26, [R1+0xf10] ;  /* 0x000f1000011a7983 */ /* 0x001f280000300a00 */
[----:B------:R-:W2:Y:S01]  /*4ff60*/  LDL.LU.64 R2, [R1+0xed8] ;  /* 0x000ed80001027983 */ /* 0x000ea20000300a00 */
[----:B------:R-:W-:-:S03]  /*4ff70*/  PRMT R0, R18, 0x7770, RZ ;  /* 0x0000777012007816 */ /* 0x000fc600000000ff */
[----:B--2---:R-:W-:Y:S01]  /*4ff80*/  @P3 STG.E.U8 desc[UR20][R2.64], R4 ;  /* 0x0000000402003986 */ /* 0x004fe2000c101114 */
[----:B------:R-:W-:Y:S01]  /*4ff90*/  ISETP.LT.AND P3, PT, R19, UR4, !P6 ;  /* 0x0000000413007c0c */ /* 0x000fe2000f761270 */
[----:B------:R-:W-:-:S12]  /*4ffa0*/  ULDC UR4, c[0x0][0x228] ;  /* 0x00008a0000047ab9 */ /* 0x000fd80000000800 */
[----:B------:R0:W-:Y:S01]  /*4ffb0*/  @P3 STG.E.U8 desc[UR20][R24.64], R0 ;  /* 0x0000000018003986 */ /* 0x0001e2000c101114 */
[----:B------:R-:W-:Y:S01]  /*4ffc0*/  ISETP.LT.AND P3, PT, R15, UR4, !P6 ;  /* 0x000000040f007c0c */ /* 0x000fe2000f761270 */
[----:B------:R-:W-:Y:S01]  /*4ffd0*/  ULDC UR4, c[0x0][0x228] ;  /* 0x00008a0000047ab9 */ /* 0x000fe20000000800 */
[C---:B0-----:R-:W-:Y:S01]  /*4ffe0*/  PRMT R0, R18.reuse, 0x7771, RZ ;  /* 0x0000777112007816 */ /* 0x041fe200000000ff */
[----:B------:R-:W2:Y:S10]  /*4fff0*/  LDL.LU.64 R24, [R1+0xf20] ;  /* 0x000f200001187983 */ /* 0x000eb40000300a00 */
[----:B------:R0:W-:Y:S01]  /*50000*/  @P3 STG.E.U8 desc[UR20][R28.64], R0 ;  /* 0x000000001c003986 */ /* 0x0001e2000c101114 */
[----:B------:R-:W-:Y:S01]  /*50010*/  ISETP.LT.AND P3, PT, R11, UR4, !P6 ;  /* 0x000000040b007c0c */ /* 0x000fe2000f761270 */
[----:B------:R-:W-:Y:S01]  /*50020*/  ULDC UR4, c[0x0][0x228] ;  /* 0x00008a0000047ab9 */ /* 0x000fe20000000800 */
[----:B0-----:R-:W-:Y:S01]  /*50030*/  PRMT R0, R18, 0x7772, RZ ;  /* 0x0000777212007816 */ /* 0x001fe200000000ff */
[----:B------:R-:W2:Y:S10]  /*50040*/  LDL.LU.64 R28, [R1+0xf18] ;  /* 0x000f1800011c7983 */ /* 0x000eb40000300a00 */
[----:B------:R0:W-:Y:S01]  /*50050*/  @P3 STG.E.U8 desc[UR20][R6.64], R0 ;  /* 0x0000000006003986 */ /* 0x0001e2000c101114 */
[----:B------:R-:W-:Y:S01]  /*50060*/  ISETP.LT.AND P3, PT, R14, UR4, !P6 ;  /* 0x000000040e007c0c */ /* 0x000fe2000f761270 */
[----:B------:R-:W-:Y:S01]  /*50070*/  ULDC UR4, c[0x0][0x228] ;  /* 0x00008a0000047ab9 */ /* 0x000fe20000000800 */
[----:B0-----:R-:W-:Y:S01]  /*50080*/  PRMT R0, R18, 0x7773, RZ ;  /* 0x0000777312007816 */ /* 0x001fe200000000ff */
[----:B------:R-:W2:Y:S10]  /*50090*/  LDL.LU.64 R6, [R1+0xf30] ;  /* 0x000f300001067983 */ /* 0x000eb40000300a00 */
[----:B---3--:R0:W-:Y:S01]  /*500a0*/  @P3 STG.E.U8 desc[UR20][R20.64], R0 ;  /* 0x0000000014003986 */ /* 0x0081e2000c101114 */
[----:B------:R-:W-:Y:S01]  /*500b0*/  ISETP.LT.AND P3, PT, R23, UR4, !P6 ;  /* 0x0000000417007c0c */ /* 0x000fe2000f761270 */
[----:B------:R-:W-:Y:S01]  /*500c0*/  ULDC UR4, c[0x0][0x228] ;  /* 0x00008a0000047ab9 */ /* 0x000fe20000000800 */
[----:B0-----:R-:W-:Y:S01]  /*500d0*/  PRMT R0, R13, 0x7770, RZ ;  /* 0x000077700d007816 */ /* 0x001fe200000000ff */
[----:B------:R-:W3:Y:S10]  /*500e0*/  LDL.LU.64 R20, [R1+0xf40] ;  /* 0x000f400001147983 */ /* 0x000ef40000300a00 */
[----:B------:R0:W-:Y:S01]  /*500f0*/  @P3 STG.E.U8 desc[UR20][R16.64], R0 ;  /* 0x0000000010003986 */ /* 0x0001e2000c101114 */
[----:B------:R-:W-:-:S03]  /*50100*/  ISETP.LT.AND P3, PT, R10, UR4, !P6 ;  /* 0x000000040a007c0c */ /* 0x000fc6000f761270 */
[----:B------:R-:W3:Y:S01]  /*50110*/  LDL.LU R10, [R1+0x15e0] ;  /* 0x0015e000010a7983 */ /* 0x000ee20000300800 */
[----:B------:R-:W-:Y:S01]  /*50120*/  ULDC UR4, c[0x0][0x228] ;  /* 0x00008a0000047ab9 */ /* 0x000fe20000000800 */
[----:B0-----:R-:W-:Y:S02]  /*50130*/  PRMT R0, R13, 0x7771, RZ ;  /* 0x000077710d007816 */ /* 0x001fe400000000ff */
[----:B------:R-:W3:Y:S06]  /*50140*/  LDL.LU.64 R16, [R1+0xf38] ;  /* 0x000f380001107983 */ /* 0x000eec0000300a00 */
[----:B----4-:R0:W-:Y:S01]  /*50150*/  @P3 STG.E.U8 desc[UR20][R26.64], R0 ;  /* 0x000000001a003986 */ /* 0x0101e2000c101114 */
[----:B------:R-:W-:Y:S01]  /*50160*/  ISETP.LT.AND P3, PT, R8, UR4, !P6 ;  /* 0x0000000408007c0c */ /* 0x000fe2000f761270 */
[----:B------:R-:W-:-:S02]  /*50170*/  ULDC UR4, c[0x0][0x228] ;  /* 0x00008a0000047ab9 */ /* 0x000fc40000000800 */
[----:B------:R-:W-:Y:S01]  /*50180*/  ISETP.LT.AND P6, PT, R12, UR4, !P6 ;  /* 0x000000040c007c0c */ /* 0x000fe2000f7c1270 */
[----:B------:R-:W-:Y:S01]  /*50190*/  ULDC UR4, c[0x0][0x228] ;  /* 0x00008a0000047ab9 */ /* 0x000fe20000000800 */
[C---:B0-----:R-:W-:Y:S02]  /*501a0*/  PRMT R0, R13.reuse, 0x7772, RZ ;  /* 0x000077720d007816 */ /* 0x041fe400000000ff */
[----:B------:R-:W-:Y:S01]  /*501b0*/  PRMT R13, R13, 0x7773, RZ ;  /* 0x000077730d0d7816 */ /* 0x000fe200000000ff */
[----:B------:R-:W4:Y:S05]  /*501c0*/  LDL.LU.64 R26, [R1+0xf50] ;  /* 0x000f5000011a7983 */ /* 0x000f2a0000300a00 */
[----:B--2---:R0:W-:Y:S01]  /*501d0*/  @P3 STG.E.U8 desc[UR20][R24.64], R0 ;  /* 0x0000000018003986 */ /* 0x0041e2000c101114 */
[----:B------:R-:W-:Y:S01]  /*501e0*/  ISETP.LT.AND P3, PT, R19, UR4, !P5 ;  /* 0x0000000413007c0c */ /* 0x000fe2000ef61270 */
[----:B------:R-:W-:-:S02]  /*501f0*/  ULDC UR4, c[0x0][0x228] ;  /* 0x00008a0000047ab9 */ /* 0x000fc40000000800 */
[----:B0-----:R-:W2:Y:S04]  /*50200*/  LDL.LU.64 R24, [R1+0xf48] ;  /* 0x000f480001187983 */ /* 0x001ea80000300a00 */
[----:B------:R0:W-:Y:S04]  /*50210*/  @P6 STG.E.U8 desc[UR20][R28.64], R13 ;  /* 0x0000000d1c006986 */ /* 0x0001e8000c101114 */
[----:B0-----:R-:W2:Y:S04]  /*50220*/  LDL.LU.64 R28, [R1+0xf60] ;  /* 0x000f6000011c7983 */ /* 0x001ea80000300a00 */
[----:B------:R-:W2:Y:S01]  /*50230*/  LDL.LU R13, [R1+0x1454] ;  /* 0x00145400010d7983 */ /* 0x000ea20000300800 */
[----:B------:R-:W-:-:S02]  /*50240*/  PRMT R0, R9, 0x7770, RZ ;  /* 0x0000777009007816 */ /* 0x000fc400000000ff */
[----:B------:R-:W-:Y:S01]  /*50250*/  ISETP.LT.AND P6, PT, R15, UR4, !P5 ;  /* 0x000000040f007c0c */ /* 0x000fe2000efc1270 */
[----:B------:R-:W-:Y:S02]  /*50260*/  ULDC UR4, c[0x0][0x228] ;  /* 0x00008a0000047ab9 */ /* 0x000fe40000000800 */
[----:B------:R0:W-:Y:S01]  /*50270*/  @P3 STG.E.U8 desc[UR20][R6.64], R0 ;  /* 0x0000000006003986 */ /* 0x0001e2000c101114 */
[----:B------:R-:W-:Y:S01]  /*50280*/  ISETP.LT.AND P3, PT, R11, UR4, !P5 ;  /* 0x000000040b007c0c */ /* 0x000fe2000ef61270 */
[----:B------:R-:W-:Y:S02]  /*50290*/  ULDC UR4, c[0x0][0x228] ;  /* 0x00008a0000047ab9 */ /* 0x000fe40000000800 */
[----:B---3--:R1:W-:Y:S01]  /*502a0*/  STL.64 [R1+0x15d8], R10 ;  /* 0x0015d80a01007387 */ /* 0x0083e20000100a00 */
[----:B0-----:R-:W-:-:S03]  /*502b0*/  PRMT R0, R9, 0x7771, RZ ;  /* 0x0000777109007816 */ /* 0x001fc600000000ff */
[----:B-1----:R-:W3:Y:S04]  /*502c0*/  LDL.LU.64 R10, [R1+0xf78] ;  /* 0x000f7800010a7983 */ /* 0x002ee80000300a00 */
[----:B------:R-:W3:Y:S04]  /*502d0*/  LDL.LU.64 R6, [R1+0xf68] ;  /* 0x000f680001067983 */ /* 0x000ee80000300a00 */
[----:B------:R0:W-:Y:S04]  /*502e0*/  @P6 STG.E.U8 desc[UR20][R20.64], R0 ;  /* 0x0000000014006986 */ /* 0x0001e8000c101114 */
[----:B0-----:R-:W3:Y:S04]  /*502f0*/  LDL.LU R21, [R1+0x48] ;  /* 0x0000480001157983 */ /* 0x001ee80000300800 */
[----:B------:R-:W3:Y:S01]  /*50300*/  LDL.LU.64 R2, [R1+0xf70] ;  /* 0x000f700001027983 */ /* 0x000ee20000300a00 */
[----:B------:R-:W-:-:S02]  /*50310*/  PRMT R0, R9, 0x7772, RZ ;  /* 0x0000777209007816 */ /* 0x000fc400000000ff */
[----:B------:R-:W-:Y:S01]  /*50320*/  ISETP.LT.AND P6, PT, R14, UR4, !P5 ;  /* 0x000000040e007c0c */ /* 0x000fe2000efc1270 */
[----:B------:R-:W-:Y:S02]  /*50330*/  ULDC UR4, c[0x0][0x228] ;  /* 0x00008a0000047ab9 */ /* 0x000fe40000000800 */
[----:B------:R0:W-:Y:S01]  /*50340*/  @P3 STG.E.U8 desc[UR20][R16.64], R0 ;  /* 0x0000000010003986 */ /* 0x0001e2000c101114 */
[----:B------:R-:W-:Y:S02]  /*50350*/  ISETP.LT.AND P3, PT, R23, UR4, !P5 ;  /* 0x0000000417007c0c */ /* 0x000fe4000ef61270 */
[----:B------:R-:W-:Y:S01]  /*50360*/  PRMT R9, R9, 0x7773, RZ ;  /* 0x0000777309097816 */ /* 0x000fe200000000ff */
[----:B------:R-:W-:-:S06]  /*50370*/  ULDC UR4, c[0x0][0x228] ;  /* 0x00008a0000047ab9 */ /* 0x000fcc0000000800 */
[----:B----4-:R1:W-:Y:S01]  /*50380*/  @P6 STG.E.U8 desc[UR20][R26.64], R9 ;  /* 0x000000091a006986 */ /* 0x0103e2000c101114 */
[----:B0-----:R-:W-:-:S03]  /*50390*/  PRMT R0, R5, 0x7770, RZ ;  /* 0x0000777005007816 */ /* 0x001fc600000000ff */
[----:B-1----:R-:W4:Y:S04]  /*503a0*/  LDL.LU.64 R26, [R1+0xf80] ;  /* 0x000f8000011a7983 */ /* 0x002f280000300a00 */
[----:B------:R-:W4:Y:S04]  /*503b0*/  LDL.LU R9, [R1+0x14d4] ;  /* 0x0014d40001097983 */ /* 0x000f280000300800 */
[----:B--2---:R0:W-:Y:S01]  /*503c0*/  @P3 STG.E.U8 desc[UR20][R24.64], R0 ;  /* 0x0000000018003986 */ /* 0x0041e2000c101114 */
[----:B------:R-:W-:Y:S01]  /*503d0*/  ISETP.LT.AND P6, PT, R13, UR4, !P5 ;  /* 0x000000040d007c0c */ /* 0x000fe2000efc1270 */
[----:B------:R-:W-:Y:S01]  /*503e0*/  ULDC UR4, c[0x0][0x228] ;  /* 0x00008a0000047ab9 */ /* 0x000fe20000000800 */
[----:B0-----:R-:W-:-:S02]  /*503f0*/  PRMT R0, R5, 0x7771, RZ ;  /* 0x0000777105007816 */ /* 0x001fc400000000ff */
[----:B------:R-:W-:Y:S02]  /*50400*/  ISETP.LT.AND P3, PT, R8, UR4, !P5 ;  /* 0x0000000408007c0c */ /* 0x000fe4000ef61270 */
[----:B------:R-:W-:Y:S01]  /*50410*/  ISETP.LT.AND P5, PT, R12, UR5, !P5 ;  /* 0x000000050c007c0c */ /* 0x000fe2000efa1270 */
[----:B------:R-:W2:Y:S04]  /*50420*/  LDL.LU.64 R24, [R1+0xf88] ;  /* 0x000f880001187983 */ /* 0x000ea80000300a00 */
[----:B------:R-:W2:Y:S04]  /*50430*/  LDL.LU.64 R16, [R1+0xfb8] ;  /* 0x000fb80001107983 */ /* 0x000ea80000300a00 */
[----:B------:R-:W2:Y:S01]  /*50440*/  LDL.LU.64 R22, [R1+0xfb0] ;  /* 0x000fb00001167983 */ /* 0x000ea20000300a00 */
[----:B------:R-:W-:Y:S01]  /*50450*/  ULDC UR4, c[0x0][0x228] ;  /* 0x00008a0000047ab9 */ /* 0x000fe20000000800 */
[----:B------:R-:W-:-:S02]  /*50460*/  ULDC UR5, c[0x0][0x228] ;  /* 0x00008a0000057ab9 */ /* 0x000fc40000000800 */
[----:B------:R0:W-:Y:S02]  /*50470*/  @P6 STG.E.U8 desc[UR20][R28.64], R0 ;  /* 0x000000001c006986 */ /* 0x0001e4000c101114 */
[C---:B0-----:R-:W-:Y:S02]  /*50480*/  PRMT R0, R5.reuse, 0x7772, RZ ;  /* 0x0000777205007816 */ /* 0x041fe400000000ff */
[----:B------:R-:W2:Y:S01]  /*50490*/  LDL.LU.64 R28, [R1+0xfa8] ;  /* 0x000fa800011c7983 */ /* 0x000ea20000300a00 */
[----:B------:R-:W-:Y:S02]  /*504a0*/  PRMT R5, R5, 0x7773, RZ ;  /* 0x0000777305057816 */ /* 0x000fe400000000ff */
[----:B------:R-:W-:Y:S01]  /*504b0*/  ISETP.LT.AND P6, PT, R19, UR4, !P2 ;  /* 0x0000000413007c0c */ /* 0x000fe2000d7c1270 */
[----:B------:R-:W-:Y:S01]  /*504c0*/  ULDC UR4, c[0x0][0x228] ;  /* 0x00008a0000047ab9 */ /* 0x000fe20000000800 */
[----:B---3--:R0:W-:Y:S04]  /*504d0*/  @P3 STG.E.U8 desc[UR20][R10.64], R0 ;  /* 0x000000000a003986 */ /* 0x0081e8000c101114 */
[----:B------:R1:W-:Y:S04]  /*504e0*/  @P5 STG.E.U8 desc[UR20][R6.64], R5 ;  /* 0x0000000506005986 */ /* 0x0003e8000c101114 */
[----:B0-----:R-:W3:Y:S04]  /*504f0*/  LDL.LU.64 R10, [R1+0x15d8] ;  /* 0x0015d800010a7983 */ /* 0x001ee80000300a00 */
[----:B-1----:R-:W2:Y:S04]  /*50500*/  LDL.LU.64 R6, [R1+0x15d0] ;  /* 0x0015d00001067983 */ /* 0x002ea80000300a00 */
[----:B------:R-:W4:Y:S01]  /*50510*/  LDL.LU.64 R4, [R1+0xf90] ;  /* 0x000f900001047983 */ /* 0x000f220000300a00 */
[----:B------:R-:W-:-:S02]  /*50520*/  PRMT R0, R21, 0x7770, RZ ;  /* 0x0000777015007816 */ /* 0x000fc400000000ff */
[----:B------:R-:W-:Y:S01]  /*50530*/  ISETP.LT.AND P5, PT, R15, UR4, !P2 ;  /* 0x000000040f007c0c */ /* 0x000fe2000d7a1270 */
[----:B------:R-:W-:Y:S02]  /*50540*/  ULDC UR4, c[0x0][0x228] ;  /* 0x00008a0000047ab9 */ /* 0x000fe40000000800 */
[----:B------:R0:W-:Y:S01]  /*50550*/  @P6 STG.E.U8 desc[UR20][R2.64], R0 ;  /* 0x0000000002006986 */ /* 0x0001e2000c101114 */
[----:B------:R-:W-:-:S03]  /*50560*/  ISETP.LT.AND P6, PT, R14, UR4, !P2 ;  /* 0x000000040e007c0c */ /* 0x000fc6000d7c1270 */
[----:B------:R-:W2:Y:S01]  /*50570*/  LDL.LU R14, [R1+0x15cc] ;  /* 0x0015cc00010e7983 */ /* 0x000ea20000300800 */
[----:B------:R-:W-:Y:S01]  /*50580*/  ULDC UR4, c[0x0][0x228] ;  /* 0x00008a0000047ab9 */ /* 0x000fe20000000800 */
[C---:B0-----:R-:W-:Y:S02]  /*50590*/  PRMT R0, R21.reuse, 0x7771, RZ ;  /* 0x0000777115007816 */ /* 0x041fe400000000ff */
[----:B------:R-:W-:Y:S02]  /*505a0*/  PRMT R2, R21, 0x7772, RZ ;  /* 0x0000777215027816 */ /* 0x000fe400000000ff */
[----:B---3--:R-:W-:Y:S01]  /*505b0*/  ISETP.LT.AND P3, PT, R11, UR5, !P2 ;  /* 0x000000050b007c0c */ /* 0x008fe2000d761270 */
[----:B------:R-:W-:Y:S01]  /*505c0*/  ULDC UR5, c[0x0][0x228] ;  /* 0x00008a0000057ab9 */ /* 0x000fe20000000800 */
[----:B----4-:R0:W-:Y:S01]  /*505d0*/  @P5 STG.E.U8 desc[UR20][R4.64], R0 ;  /* 0x0000000004005986 */ /* 0x0101e2000c101114 */
[----:B------:R-:W-:Y:S01]  /*505e0*/  ISETP.LT.AND P5, PT, R9, UR4, !P2 ;  /* 0x0000000409007c0c */ /* 0x000fe2000d7a1270 */
[----:B------:R-:W-:Y:S01]  /*505f0*/  ULDC UR4, c[0x0][0x228] ;  /* 0x00008a0000047ab9 */ /* 0x000fe20000000800 */
[----:B0-----:R-:W-:-:S08]  /*50600*/  PRMT R0, R21, 0x7773, RZ ;  /* 0x0000777315007816 */ /* 0x001fd000000000ff */
[----:B------:R0:W-:Y:S01]  /*50610*/  @P3 STG.E.U8 desc[UR20][R26.64], R2 ;  /* 0x000000021a003986 */ /* 0x0001e2000c101114 */
[----:B------:R-:W-:Y:S02]  /*50620*/  ISETP.LT.AND P3, PT, R13, UR5, !P2 ;  /* 0x000000050d007c0c */ /* 0x000fe4000d761270 */
[----:B--2---:R-:W-:Y:S01]  /*50630*/  PRMT R3, R14, 0x7772, RZ ;  /* 0x000077720e037816 */ /* 0x004fe200000000ff */
[----:B------:R-:W-:Y:S01]  /*50640*/  ULDC UR5, c[0x0][0x228] ;  /* 0x00008a0000057ab9 */ /* 0x000fe20000000800 */
[----:B------:R1:W-:Y:S01]  /*50650*/  @P6 STG.E.U8 desc[UR20][R24.64], R0 ;  /* 0x0000000018006986 */ /* 0x0003e2000c101114 */
[----:B------:R-:W-:Y:S01]  /*50660*/  ISETP.LT.AND P6, PT, R8, UR4, !P2 ;  /* 0x0000000408007c0c */ /* 0x000fe2000d7c1270 */
[----:B------:R-:W-:Y:S02]  /*50670*/  ULDC UR4, c[0x0][0x228] ;  /* 0x00008a0000047ab9 */ /* 0x000fe40000000800 */
[----:B0-----:R-:W2:Y:S01]  /*50680*/  LDL.LU.64 R26, [R1+0xfa0] ;  /* 0x000fa000011a7983 */ /* 0x001ea20000300a00 */
[----:B------:R-:W-:-:S03]  /*50690*/  PRMT R2, R14, 0x7771, RZ ;  /* 0x000077710e027816 */ /* 0x000fc600000000ff */
[----:B------:R-:W3:Y:S01]  /*506a0*/  LDL.LU.64 R20, [R1+0xfc0] ;  /* 0x000fc00001147983 */ /* 0x000ee20000300a00 */
[----:B-1----:R-:W-:-:S03]  /*506b0*/  PRMT R0, R14, 0x7770, RZ ;  /* 0x000077700e007816 */ /* 0x002fc600000000ff */
[----:B------:R-:W4:Y:S04]  /*506c0*/  LDL.LU.64 R24, [R1+0xfd0] ;  /* 0x000fd00001187983 */ /* 0x000f280000300a00 */
[----:B------:R-:W-:Y:S04]  /*506d0*/  @P5 STG.E.U8 desc[UR20][R16.64], R0 ;  /* 0x0000000010005986 */ /* 0x000fe8000c101114 */
[----:B------:R0:W-:Y:S04]  /*506e0*/  @P3 STG.E.U8 desc[UR20][R22.64], R2 ;  /* 0x0000000216003986 */ /* 0x0001e8000c101114 */
[----:B------:R1:W-:Y:S04]  /*506f0*/  @P6 STG.E.U8 desc[UR20][R28.64], R3 ;  /* 0x000000031c006986 */ /* 0x0003e8000c101114 */
[----:B0-----:R-:W4:Y:S04]  /*50700*/  LDL.LU.64 R22, [R1+0xfc8] ;  /* 0x000fc80001167983 */ /* 0x001f280000300a00 */
[----:B-1----:R-:W4:Y:S04]  /*50710*/  LDL.LU.64 R28, [R1+0xfd8] ;  /* 0x000fd800011c7983 */ /* 0x002f280000300a00 */
[----:B------:R-:W4:Y:S01]  /*50720*/  LDL.LU R3, [R1+0x14f4] ;  /* 0x0014f40001037983 */ /* 0x000f220000300800 */
[----:B------:R-:W-:Y:S01]  /*50730*/  ISETP.LT.AND P6, PT, R19, UR4, !P4 ;  /* 0x0000000413007c0c */ /* 0x000fe2000e7c1270 */
[----:B------:R-:W-:-:S02]  /*50740*/  ULDC UR4, c[0x0][0x228] ;  /* 0x00008a0000047ab9 */ /* 0x000fc40000000800 */
[----:B------:R-:W-:Y:S02]  /*50750*/  ISETP.LT.AND P2, PT, R12, UR4, !P2 ;  /* 0x000000040c007c0c */ /* 0x000fe4000d741270 */
[----:B------:R-:W-:Y:S01]  /*50760*/  PRMT R14, R14, 0x7773, RZ ;  /* 0x000077730e0e7816 */ /* 0x000fe200000000ff */
[----:B------:R-:W-:Y:S01]  /*50770*/  ULDC UR4, c[0x0][0x228] ;  /* 0x00008a0000047ab9 */ /* 0x000fe20000000800 */
[----:B------:R-:W-:Y:S02]  /*50780*/  PRMT R0, R10, 0x7770, RZ ;  /* 0x000077700a007816 */ /* 0x000fe400000000ff */
[C---:B------:R-:W-:Y:S02]  /*50790*/  ISETP.LT.AND P3, PT, R19.reuse, UR6, !P1 ;  /* 0x0000000613007c0c */ /* 0x040fe4000cf61270 */
[----:B------:R-:W-:Y:S02]  /*507a0*/  ISETP.LT.AND P5, PT, R19, UR5, !P0 ;  /* 0x0000000513007c0c */ /* 0x000fe4000c7a1270 */
[----:B------:R-:W-:Y:S01]  /*507b0*/  PRMT R2, R6, 0x7772, RZ ;  /* 0x0000777206027816 */ /* 0x000fe200000000ff */
[----:B------:R-:W4:Y:S01]  /*507c0*/  LDL.LU.64 R18, [R1+0xfe0] ;  /* 0x000fe00001127983 */ /* 0x000f220000300a00 */
[----:B------:R-:W-:-:S03]  /*507d0*/  ULDC UR5, c[0x0][0x228] ;  /* 0x00008a0000057ab9 */ /* 0x000fc60000000800 */
[----:B--2---:R0:W-:Y:S01]  /*507e0*/  @P2 STG.E.U8 desc[UR20][R26.64], R14 ;  /* 0x0000000e1a002986 */ /* 0x0041e2000c101114 */
[----:B------:R-:W-:-:S03]  /*507f0*/  ISETP.LT.AND P2, PT, R15, UR4, !P4 ;  /* 0x000000040f007c0c */ /* 0x000fc6000e741270 */
[----:B---3--:R1:W-:Y:S01]  /*50800*/  @P6 STG.E.U8 desc[UR20][R20.64], R0 ;  /* 0x0000000014006986 */ /* 0x0083e2000c101114 */
[----:B------:R-:W-:Y:S02]  /*50810*/  ULDC UR4, c[0x0][0x228] ;  /* 0x00008a0000047ab9 */ /* 0x000fe40000000800 */
[----:B------:R-:W-:Y:S01]  /*50820*/  ISETP.LT.AND P6, PT, R11, UR4, !P4 ;  /* 0x000000040b007c0c */ /* 0x000fe2000e7c1270 */
[----:B------:R-:W-:Y:S01]  /*50830*/  ULDC UR4, c[0x0][0x228] ;  /* 0x00008a0000047ab9 */ /* 0x000fe20000000800 */
[----:B0-----:R-:W2:Y:S04]  /*50840*/  LDL.LU R14, [R1+0x4c] ;  /* 0x00004c00010e7983 */ /* 0x001ea80000300800 */
[----:B------:R-:W3:Y:S01]  /*50850*/  LDL.LU R15, [R1+0x15c8] ;  /* 0x0015c800010f7983 */ /* 0x000ee20000300800 */
[----:B-1----:R-:W-:-:S03]  /*50860*/  PRMT R0, R10, 0x7771, RZ ;  /* 0x000077710a007816 */ /* 0x002fc600000000ff */
[----:B------:R-:W2:Y:S04]  /*50870*/  LDL.LU.64 R26, [R1+0xfe8] ;  /* 0x000fe800011a7983 */ /* 0x000ea80000300a00 */
[----:B------:R-:W3:Y:S04]  /*50880*/  LDL.LU.64 R4, [R1+0x1008] ;  /* 0x0010080001047983 */ /* 0x000ee80000300a00 */
[----:B----4-:R0:W-:Y:S04]  /*50890*/  @P2 STG.E.U8 desc[UR20][R24.64], R0 ;  /* 0x0000000018002986 */ /* 0x0101e8000c101114 */
[----:B------:R-:W4:Y:S01]  /*508a0*/  LDL.LU.64 R20, [R1+0x1000] ;  /* 0x0010000001147983 */ /* 0x000f220000300a00 */
[----:B------:R-:W-:Y:S01]  /*508b0*/  ISETP.LT.AND P2, PT, R3, UR4, !P4 ;  /* 0x0000000403007c0c */ /* 0x000fe2000e741270 */
[----:B------:R-:W-:Y:S01]  /*508c0*/  ULDC UR4, c[0x0][0x228] ;  /* 0x00008a0000047ab9 */ /* 0x000fe20000000800 */
[----:B0-----:R-:W-:-:S02]  /*508d0*/  PRMT R0, R10, 0x7772, RZ ;  /* 0x000077720a007816 */ /* 0x001fc400000000ff */
[----:B------:R-:W-:Y:S01]  /*508e0*/  PRMT R10, R10, 0x7773, RZ ;  /* 0x000077730a0a7816 */ /* 0x000fe200000000ff */
[----:B------:R-:W4:Y:S04]  /*508f0*/  LDL.LU.64 R24, [R1+0xff8] ;  /* 0x000ff80001187983 */ /* 0x000f280000300a00 */
[----:B------:R-:W-:Y:S04]  /*50900*/  @P6 STG.E.U8 desc[UR20][R22.64], R0 ;  /* 0x0000000016006986 */ /* 0x000fe8000c101114 */
[----:B------:R0:W-:Y:S04]  /*50910*/  @P2 STG.E.U8 desc[UR20][R28.64], R10 ;  /* 0x0000000a1c002986 */ /* 0x0001e8000c101114 */
[----:B0-----:R-:W4:Y:S04]  /*50920*/  LDL.LU.64 R28, [R1+0x1010] ;  /* 0x00101000011c7983 */ /* 0x001f280000300a00 */
[----:B------:R-:W4:Y:S01]  /*50930*/  LDL.LU R10, [R1+0x14fc] ;  /* 0x0014fc00010a7983 */ /* 0x000f220000300800 */
[----:B------:R-:W-:Y:S01]  /*50940*/  ISETP.LT.AND P6, PT, R9, UR4, !P4 ;  /* 0x0000000409007c0c */ /* 0x000fe2000e7c1270 */
[----:B------:R-:W-:Y:S01]  /*50950*/  ULDC UR4, c[0x0][0x228] ;  /* 0x00008a0000047ab9 */ /* 0x000fe20000000800 */
[----:B------:R-:W-:-:S02]  /*50960*/  PRMT R0, R6, 0x7770, RZ ;  /* 0x0000777006007816 */ /* 0x000fc400000000ff */
[----:B------:R-:W-:Y:S01]  /*50970*/  ISETP.LT.AND P2, PT, R13, UR4, !P4 ;  /* 0x000000040d007c0c */ /* 0x000fe2000e741270 */
[----:B------:R-:W-:-:S08]  /*50980*/  ULDC UR4, c[0x0][0x228] ;  /* 0x00008a0000047ab9 */ /* 0x000fd00000000800 */
[----:B------:R0:W-:Y:S01]  /*50990*/  @P6 STG.E.U8 desc[UR20][R18.64], R0 ;  /* 0x0000000012006986 */ /* 0x0001e2000c101114 */
[----:B------:R-:W-:Y:S01]  /*509a0*/  ISETP.LT.AND P6, PT, R8, UR4, !P4 ;  /* 0x0000000408007c0c */ /* 0x000fe2000e7c1270 */
[----:B------:R-:W-:Y:S02]  /*509b0*/  ULDC UR4, c[0x0][0x228] ;  /* 0x00008a0000047ab9 */ /* 0x000fe40000000800 */
[----:B------:R-:W-:Y:S01]  /*509c0*/  ISETP.LT.AND P4, PT, R12, UR4, !P4 ;  /* 0x000000040c007c0c */ /* 0x000fe2000e781270 */
[----:B------:R-:W-:Y:S01]  /*509d0*/  ULDC UR4, c[0x0][0x228] ;  /* 0x00008a0000047ab9 */ /* 0x000fe20000000800 */
[----:B0-----:R-:W4:Y:S01]  /*509e0*/  LDL.LU.64 R18, [R1+0x1018] ;  /* 0x0010180001127983 */ /* 0x001f220000300a00 */
[----:B------:R-:W-:-:S03]  /*509f0*/  PRMT R0, R6, 0x7771, RZ ;  /* 0x0000777106007816 */ /* 0x000fc600000000ff */
[----:B------:R-:W4:Y:S04]  /*50a00*/  LDL.LU.64 R16, [R1+0x1028] ;  /* 0x0010280001107983 */ /* 0x000f280000300a00 */
[----:B------:R-:W4:Y:S01]  /*50a10*/  LDL.LU.64 R22, [R1+0x1020] ;  /* 0x0010200001167983 */ /* 0x000f220000300a00 */
[----:B------:R-:W-:-:S03]  /*50a20*/  PRMT R6, R6, 0x7773, RZ ;  /* 0x0000777306067816 */ /* 0x000fc600000000ff */
[----:B--2---:R0:W-:Y:S04]  /*50a30*/  @P2 STG.E.U8 desc[UR20][R26.64], R0 ;  /* 0x000000001a002986 */ /* 0x0041e8000c101114 */
[----:B---3--:R-:W-:Y:S04]  /*50a40*/  @P6 STG.E.U8 desc[UR20][R4.64], R2 ;  /* 0x0000000204006986 */ /* 0x008fe8000c101114 */
[----:B----4-:R1:W-:Y:S01]  /*50a50*/  @P4 STG.E.U8 desc[UR20][R20.64], R6 ;  /* 0x0000000614004986 */ /* 0x0103e2000c101114 */
[----:B0-----:R-:W-:-:S03]  /*50a60*/  PRMT R0, R14, 0x7770, RZ ;  /* 0x000077700e007816 */ /* 0x001fc600000000ff */
[----:B------:R0:W5:Y:S04]  /*50a70*/  LDL.LU.64 R26, [R1+0x15c0] ;  /* 0x0015c000011a7983 */ /* 0x0001680000300a00 */
[----:B-1----:R-:W2:Y:S04]  /*50a80*/  LDL.LU.64 R20, [R1+0x1038] ;  /* 0x0010380001147983 */ /* 0x002ea80000300a00 */
[----:B------:R1:W-:Y:S01]  /*50a90*/  @P5 STG.E.U8 desc[UR20][R24.64], R0 ;  /* 0x0000000018005986 */ /* 0x0003e2000c101114 */
[----:B------:R-:W-:Y:S02]  /*50aa0*/  ISETP.LT.AND P2, PT, R10, UR4, !P0 ;  /* 0x000000040a007c0c */ /* 0x000fe4000c741270 */
[----:B-1----:R-:W-:Y:S01]  /*50ab0*/  PRMT R0, R14, 0x7771, RZ ;  /* 0x000077710e007816 */ /* 0x002fe200000000ff */
[----:B------:R-:W3:Y:S01]  /*50ac0*/  LDL.LU.64 R24, [R1+0x1030] ;  /* 0x0010300001187983 */ /* 0x000ee20000300a00 */
[----:B------:R-:W-:-:S09]  /*50ad0*/  ULDC UR4, c[0x0][0x228] ;  /* 0x00008a0000047ab9 */ /* 0x000fd20000000800 */
[----:B------:R1:W-:Y:S04]  /*50ae0*/  @P2 STG.E.U8 desc[UR20][R28.64], R0 ;  /* 0x000000001c002986 */ /* 0x0003e8000c101114 */
[----:B-1----:R-:W4:Y:S01]  /*50af0*/  LDL.LU.64 R28, [R1+0xff0] ;  /* 0x000ff000011c7983 */ /* 0x002f220000300a00 */
[----:B------:R-:W-:Y:S01]  /*50b00*/  ISETP.LT.AND P4, PT, R11, UR4, !P0 ;  /* 0x000000040b007c0c */ /* 0x000fe2000c781270 */
[----:B------:R-:W-:Y:S01]  /*50b10*/  ULDC UR4, c[0x0][0x228] ;  /* 0x00008a0000047ab9 */ /* 0x000fe20000000800 */
[----:B------:R-:W-:Y:S02]  /*50b20*/  ISETP.LT.AND P6, PT, R9, UR5, !P0 ;  /* 0x0000000509007c0c */ /* 0x000fe4000c7c1270 */
[----:B------:R-:W-:Y:S02]  /*50b30*/  ISETP.LT.AND P5, PT, R3, UR4, !P0 ;  /* 0x0000000403007c0c */ /* 0x000fe4000c7a1270 */
[C---:B------:R-:W-:Y:S01]  /*50b40*/  PRMT R0, R14.reuse, 0x7772, RZ ;  /* 0x000077720e007816 */ /* 0x040fe200000000ff */
[----:B------:R-:W-:Y:S01]  /*50b50*/  ULDC UR4, c[0x0][0x228] ;  /* 0x00008a0000047ab9 */ /* 0x000fe20000000800 */
[----:B------:R-:W-:-:S02]  /*50b60*/  PRMT R2, R14, 0x7773, RZ ;  /* 0x000077730e027816 */ /* 0x000fc400000000ff */
[----:B------:R-:W-:Y:S01]  /*50b70*/  ISETP.LT.AND P2, PT, R10, UR4, !P1 ;  /* 0x000000040a007c0c */ /* 0x000fe2000cf41270 */
[----:B------:R-:W-:Y:S01]  /*50b80*/  ULDC UR4, c[0x0][0x228] ;  /* 0x00008a0000047ab9 */ /* 0x000fe20000000800 */
[----:B------:R-:W4:Y:S01]  /*50b90*/  LDL.LU.64 R4, [R1+0xf98] ;  /* 0x000f980001047983 */ /* 0x000f220000300a00 */
[----:B------:R-:W-:-:S03]  /*50ba0*/  ULDC UR5, c[0x0][0x228] ;  /* 0x00008a0000057ab9 */ /* 0x000fc60000000800 */
[----:B------:R1:W-:Y:S01]  /*50bb0*/  @P4 STG.E.U8 desc[UR20][R18.64], R0 ;  /* 0x0000000012004986 */ /* 0x0003e2000c101114 */
[----:B------:R-:W-:-:S03]  /*50bc0*/  ISETP.LT.AND P4, PT, R13, UR4, !P0 ;  /* 0x000000040d007c0c */ /* 0x000fc6000c781270 */
[----:B------:R0:W-:Y:S01]  /*50bd0*/  @P5 STG.E.U8 desc[UR20][R16.64], R2 ;  /* 0x0000000210005986 */ /* 0x0001e2000c101114 */
[----:B------:R-:W-:Y:S02]  /*50be0*/  ULDC UR4, c[0x0][0x228] ;  /* 0x00008a0000047ab9 */ /* 0x000fe40000000800 */
[----:B------:R-:W-:Y:S01]  /*50bf0*/  ISETP.LT.AND P5, PT, R8, UR4, !P0 ;  /* 0x0000000408007c0c */ /* 0x000fe2000c7a1270 */
[----:B------:R-:W-:Y:S01]  /*50c00*/  ULDC UR4, c[0x0][0x228] ;  /* 0x00008a0000047ab9 */ /* 0x000fe20000000800 */
[----:B-1----:R-:W-:Y:S01]  /*50c10*/  PRMT R0, R15, 0x7770, RZ ;  /* 0x000077700f007816 */ /* 0x002fe200000000ff */
[----:B------:R-:W4:Y:S04]  /*50c20*/  LDL.LU.64 R18, [R1+0x15b8] ;  /* 0x0015b80001127983 */ /* 0x000f280000300a00 */
[----:B0-----:R-:W4:Y:S04]  /*50c30*/  LDL.LU.64 R16, [R1+0xf58] ;  /* 0x000f580001107983 */ /* 0x001f280000300a00 */
[----:B------:R0:W-:Y:S01]  /*50c40*/  @P6 STG.E.U8 desc[UR20][R22.64], R0 ;  /* 0x0000000016006986 */ /* 0x0001e2000c101114 */
[----:B------:R-:W-:-:S02]  /*50c50*/  ISETP.LT.AND P6, PT, R11, UR5, !P1 ;  /* 0x000000050b007c0c */ /* 0x000fc4000cfc1270 */
[----:B------:R-:W-:Y:S02]  /*50c60*/  ISETP.LT.AND P0, PT, R12, UR4, !P0 ;  /* 0x000000040c007c0c */ /* 0x000fe4000c701270 */
[C---:B------:R-:W-:Y:S01]  /*50c70*/  PRMT R2, R15.reuse, 0x7772, RZ ;  /* 0x000077720f027816 */ /* 0x040fe200000000ff */
[----:B------:R-:W-:Y:S01]  /*50c80*/  ULDC UR4, c[0x0][0x228] ;  /* 0x00008a0000047ab9 */ /* 0x000fe20000000800 */
[----:B------:R-:W-:Y:S01]  /*50c90*/  ULDC UR5, c[0x0][0x228] ;  /* 0x00008a0000057ab9 */ /* 0x000fe20000000800 */
[----:B0-----:R-:W4:Y:S04]  /*50ca0*/  LDL.LU.64 R22, [R1+0xf28] ;  /* 0x000f280001167983 */ /* 0x001f280000300a00 */
[----:B------:R-:W4:Y:S01]  /*50cb0*/  LDL.LU R11, [R1+0x15b0] ;  /* 0x0015b000010b7983 */ /* 0x000f220000300800 */
[----:B------:R-:W-:-:S02]  /*50cc0*/  PRMT R0, R15, 0x7771, RZ ;  /* 0x000077710f007816 */ /* 0x000fc400000000ff */
[----:B------:R-:W-:-:S03]  /*50cd0*/  PRMT R15, R15, 0x7773, RZ ;  /* 0x000077730f0f7816 */ /* 0x000fc600000000ff */
[----:B--2---:R0:W-:Y:S04]  /*50ce0*/  @P4 STG.E.U8 desc[UR20][R20.64], R0 ;  /* 0x0000000014004986 */ /* 0x0041e8000c101114 */
[----:B0-----:R-:W2:Y:S04]  /*50cf0*/  LDL.LU.64 R20, [R1+0x15a8] ;  /* 0x0015a80001147983 */ /* 0x001ea80000300a00 */
[----:B---3--:R0:W-:Y:S04]  /*50d00*/  @P5 STG.E.U8 desc[UR20][R24.64], R2 ;  /* 0x0000000218005986 */ /* 0x0081e8000c101114 */
[----:B0-----:R-:W3:Y:S04]  /*50d10*/  LDL.LU.64 R24, [R1+0x15a0] ;  /* 0x0015a00001187983 */ /* 0x001ee80000300a00 */
[----:B----4-:R0:W-:Y:S04]  /*50d20*/  @P0 STG.E.U8 desc[UR20][R28.64], R15 ;  /* 0x0000000f1c000986 */ /* 0x0101e8000c101114 */
[----:B0-----:R-:W4:Y:S01]  /*50d30*/  LDL.LU.64 R28, [R1+0x1598] ;  /* 0x00159800011c7983 */ /* 0x001f220000300a00 */
[----:B------:R-:W-:Y:S01]  /*50d40*/  ISETP.LT.AND P4, PT, R3, UR4, !P1 ;  /* 0x0000000403007c0c */ /* 0x000fe2000cf81270 */
[----:B------:R-:W-:-:S02]  /*50d50*/  ULDC UR4, c[0x0][0x228] ;  /* 0x00008a0000047ab9 */ /* 0x000fc40000000800 */
[----:B------:R-:W-:Y:S01]  /*50d60*/  ISETP.LT.AND P5, PT, R9, UR4, !P1 ;  /* 0x0000000409007c0c */ /* 0x000fe2000cfa1270 */
[----:B------:R-:W-:Y:S02]  /*50d70*/  ULDC UR4, c[0x0][0x228] ;  /* 0x00008a0000047ab9 */ /* 0x000fe40000000800 */
[----:B------:R-:W-:Y:S01]  /*50d80*/  ISETP.LT.AND P0, PT, R13, UR4, !P1 ;  /* 0x000000040d007c0c */ /* 0x000fe2000cf01270 */
[----:B------:R-:W-:Y:S01]  /*50d90*/  ULDC UR4, c[0x0][0x228] ;  /* 0x00008a0000047ab9 */ /* 0x000fe20000000800 */
[C---:B------:R-:W-:Y:S02]  /*50da0*/  PRMT R9, R7.reuse, 0x7771, RZ ;  /* 0x0000777107097816 */ /* 0x040fe400000000ff */
[----:B------:R-:W-:Y:S02]  /*50db0*/  PRMT R13, R7, 0x7772, RZ ;  /* 0x00007772070d7816 */ /* 0x000fe400000000ff */
[C---:B------:R-:W-:Y:S02]  /*50dc0*/  PRMT R3, R11.reuse, 0x7770, RZ ;  /* 0x000077700b037816 */ /* 0x040fe400000000ff */
[----:B------:R-:W-:-:S03]  /*50dd0*/  PRMT R0, R11, 0x7771, RZ ;  /* 0x000077710b007816 */ /* 0x000fc600000000ff */
[----:B------:R0:W-:Y:S01]  /*50de0*/  @P3 STG.E.U8 desc[UR20][R4.64], R3 ;  /* 0x0000000304003986 */ /* 0x0001e2000c101114 */
[----:B------:R-:W-:Y:S02]  /*50df0*/  ISETP.LT.AND P3, PT, R8, UR4, !P1 ;  /* 0x0000000408007c0c */ /* 0x000fe4000cf61270 */
[C---:B------:R-:W-:Y:S02]  /*50e00*/  PRMT R2, R11.reuse, 0x7772, RZ ;  /* 0x000077720b027816 */ /* 0x040fe400000000ff */
[----:B------:R-:W-:Y:S01]  /*50e10*/  PRMT R11, R11, 0x7773, RZ ;  /* 0x000077730b0b7816 */ /* 0x000fe200000000ff */
[----:B------:R1:W-:Y:S04]  /*50e20*/  @P2 STG.E.U8 desc[UR20][R16.64], R0 ;  /* 0x0000000010002986 */ /* 0x0003e8000c101114 */
[----:B------:R1:W-:Y:S01]  /*50e30*/  @P6 STG.E.U8 desc[UR20][R22.64], R2 ;  /* 0x0000000216006986 */ /* 0x0003e2000c101114 */
[----:B0-----:R-:W-:-:S02]  /*50e40*/  PRMT R5, R7, 0x7770, RZ ;  /* 0x0000777007057816 */ /* 0x001fc400000000ff */
[----:B------:R-:W-:Y:S02]  /*50e50*/  ISETP.LT.AND P1, PT, R12, UR5, !P1 ;  /* 0x000000050c007c0c */ /* 0x000fe4000cf21270 */
[----:B------:R-:W-:Y:S01]  /*50e60*/  PRMT R7, R7, 0x7773, RZ ;  /* 0x0000777307077816 */ /* 0x000fe200000000ff */
[----:B----4-:R1:W-:Y:S04]  /*50e70*/  @P4 STG.E.U8 desc[UR20][R28.64], R11 ;  /* 0x0000000b1c004986 */ /* 0x0103e8000c101114 */
[----:B---3--:R1:W-:Y:S04]  /*50e80*/  @P5 STG.E.U8 desc[UR20][R24.64], R5 ;  /* 0x0000000518005986 */ /* 0x0083e8000c101114 */
[----:B--2---:R1:W-:Y:S04]  /*50e90*/  @P0 STG.E.U8 desc[UR20][R20.64], R9 ;  /* 0x0000000914000986 */ /* 0x0043e8000c101114 */
[----:B------:R1:W-:Y:S01]  /*50ea0*/  @P3 STG.E.U8 desc[UR20][R18.64], R13 ;  /* 0x0000000d12003986 */ /* 0x0003e2000c101114 */
[----:B------:R-:W-:Y:S05]  /*50eb0*/  @!P1 EXIT ;  /* 0x000000000000994d */ /* 0x000fea0003800000 */
[----:B-----5:R-:W-:Y:S01]  /*50ec0*/  STG.E.U8 desc[UR20][R26.64], R7 ;  /* 0x000000071a007986 */ /* 0x020fe2000c101114 */
[----:B------:R-:W-:Y:S05]  /*50ed0*/  EXIT ;  /* 0x000000000000794d */ /* 0x000fea0003800000 */
.L_x_3:
[----:B------:R-:W-:-:S00]  /*50ee0*/  BRA `(.L_x_3) ;  /* 0xfffffffc00fc7947 */ /* 0x000fc0000383ffff */
[----:B------:R-:W-:-:S00]  /*50ef0*/  NOP ;  /* 0x0000000000007918 */ /* 0x000fc00000000000 */
        /* <DEDUP_REMOVED lines=8> */
.L_x_4:


//--------------------- .nv.shared.matmul_kernel  --------------------------
	.section	.nv.shared.matmul_kernel,"aw",@nobits
	.sectionflags	@""
	.align	16
	.zero		1024


//--------------------- .nv.shared.reserved.0     --------------------------
	.section	.nv.shared.reserved.0,"aw",@nobits
	.weak		__nv_reservedSMEM_offset_0_alias
	.size		__nv_reservedSMEM_offset_0_alias, 0, 0
	.other		__nv_reservedSMEM_offset_0_alias,@"STO_CUDA_RESERVED_SHARED STV_DEFAULT"
__nv_reservedSMEM_offset_0_alias:
	.zero		0


//--------------------- .nv.constant0.matmul_kernel --------------------------
	.section	.nv.constant0.matmul_kernel,"a",@progbits
	.sectionflags	@""
	.align	4
.nv.constant0.matmul_kernel:
	.zero		608


//--------------------- SYMBOLS --------------------------

	.type		.nv.reservedSmem.offset0,@object
	.size		.nv.reservedSmem.offset0,0x4
